//
// Generated by NVIDIA NVVM Compiler
//
// Compiler Build ID: CL-36424714
// Cuda compilation tools, release 13.0, V13.0.88
// Based on NVVM 20.0.0
//

.version 9.0
.target sm_100
.address_size 64

	// .globl	_Z9phievolvePfS_S_S_S_S_S_S_S_iif
.func  (.param .align 16 .b8 func_retval0[16]) __internal_trig_reduction_slowpathd
(
	.param .b64 __internal_trig_reduction_slowpathd_param_0
)
;
.global .align 4 .b8 precalc_xorwow_matrix[102400];
.global .align 4 .b8 precalc_xorwow_offset_matrix[102400];
.global .align 4 .b8 mrg32k3aM1[2304];
.global .align 4 .b8 mrg32k3aM2[2304];
.global .align 4 .b8 mrg32k3aM1SubSeq[2016];
.global .align 4 .b8 mrg32k3aM2SubSeq[2016];
.global .align 4 .b8 mrg32k3aM1Seq[2304];
.global .align 4 .b8 mrg32k3aM2Seq[2304];
.const .align 8 .b8 __cr_lgamma_table[72];
.const .align 4 .f32 d_Gamma = 0f3ECCCCCD;
.const .align 4 .f32 d_epsilon = 0f40000000;
.const .align 4 .f32 d_exceed_val = 0f40000000;
.const .align 4 .f32 d_tension = 0f41A00000;
.const .align 4 .f32 d_bending;
.const .align 4 .f32 d_Mv = 0f43480000;
.const .align 4 .f32 d_areaMin = 0f42C80000;
.const .align 4 .f32 d_areaMax = 0f44480000;
.const .align 4 .f32 d_xiM = 0f40800000;
.const .align 4 .f32 d_expRhoM = 0f3DCCCCCD;
.const .align 4 .f32 d_thresA = 0f3F000000;
.const .align 4 .f32 d_phase_m;
// _ZZN3cub18CUB_300001_SM_10006detail6reduce28DeviceReduceSingleTileKernelINS2_10policy_hubIfjN4cuda3std3__44plusIfEEE10Policy1000EN6thrust24THRUST_300001_SM_1000_NS10device_ptrIfEEPfjS9_ffNS7_10__identityEEEvT0_T1_T2_T3_T4_T6_E12temp_storage has been demoted
// _ZZN3cub18CUB_300001_SM_10006detail6reduce18DeviceReduceKernelINS2_10policy_hubIfjN4cuda3std3__44plusIfEEE10Policy1000EN6thrust24THRUST_300001_SM_1000_NS10device_ptrIfEEjS9_fNS7_10__identityEEEvT0_PT3_T1_NS0_13GridEvenShareISK_EET2_T4_E12temp_storage has been demoted
// _ZZN3cub18CUB_300001_SM_10006detail6reduce28DeviceReduceSingleTileKernelINS2_10policy_hubIfjN4cuda3std3__44plusIfEEE10Policy1000EPfSC_iS9_ffNS7_10__identityEEEvT0_T1_T2_T3_T4_T6_E12temp_storage has been demoted
// _ZZN3cub18CUB_300001_SM_10006detail6reduce28DeviceReduceSingleTileKernelINS2_10policy_hubIfyN4cuda3std3__44plusIfEEE10Policy1000EN6thrust24THRUST_300001_SM_1000_NS10device_ptrIfEEPfyS9_ffNS7_10__identityEEEvT0_T1_T2_T3_T4_T6_E12temp_storage has been demoted
// _ZZN3cub18CUB_300001_SM_10006detail6reduce18DeviceReduceKernelINS2_10policy_hubIfyN4cuda3std3__44plusIfEEE10Policy1000EN6thrust24THRUST_300001_SM_1000_NS10device_ptrIfEEyS9_fNS7_10__identityEEEvT0_PT3_T1_NS0_13GridEvenShareISK_EET2_T4_E12temp_storage has been demoted
// _ZZN3cub18CUB_300001_SM_10006detail6reduce28DeviceReduceSingleTileKernelINS2_10policy_hubIfyN4cuda3std3__44plusIfEEE10Policy1000EPfSC_iS9_ffNS7_10__identityEEEvT0_T1_T2_T3_T4_T6_E12temp_storage has been demoted
.global .align 1 .b8 _ZN32_INTERNAL_b74ca542_4_k_cu_blocks4cuda3std3__45__cpo5beginE[1];
.global .align 1 .b8 _ZN32_INTERNAL_b74ca542_4_k_cu_blocks4cuda3std3__45__cpo3endE[1];
.global .align 1 .b8 _ZN32_INTERNAL_b74ca542_4_k_cu_blocks4cuda3std3__45__cpo6cbeginE[1];
.global .align 1 .b8 _ZN32_INTERNAL_b74ca542_4_k_cu_blocks4cuda3std3__45__cpo4cendE[1];
.global .align 1 .b8 _ZN32_INTERNAL_b74ca542_4_k_cu_blocks4cuda3std3__45__cpo6rbeginE[1];
.global .align 1 .b8 _ZN32_INTERNAL_b74ca542_4_k_cu_blocks4cuda3std3__45__cpo4rendE[1];
.global .align 1 .b8 _ZN32_INTERNAL_b74ca542_4_k_cu_blocks4cuda3std3__45__cpo7crbeginE[1];
.global .align 1 .b8 _ZN32_INTERNAL_b74ca542_4_k_cu_blocks4cuda3std3__45__cpo5crendE[1];
.global .align 1 .b8 _ZN32_INTERNAL_b74ca542_4_k_cu_blocks4cuda3std3__434_GLOBAL__N__b74ca542_4_k_cu_blocks6ignoreE[1];
.global .align 1 .b8 _ZN32_INTERNAL_b74ca542_4_k_cu_blocks4cuda3std3__419piecewise_constructE[1];
.global .align 1 .b8 _ZN32_INTERNAL_b74ca542_4_k_cu_blocks4cuda3std3__48in_placeE[1];
.global .align 1 .b8 _ZN32_INTERNAL_b74ca542_4_k_cu_blocks4cuda3std3__420unreachable_sentinelE[1];
.global .align 1 .b8 _ZN32_INTERNAL_b74ca542_4_k_cu_blocks4cuda3std3__47nulloptE[1];
.global .align 1 .b8 _ZN32_INTERNAL_b74ca542_4_k_cu_blocks4cuda3std3__48unexpectE[1];
.global .align 1 .b8 _ZN32_INTERNAL_b74ca542_4_k_cu_blocks4cuda3std6ranges3__45__cpo4swapE[1];
.global .align 1 .b8 _ZN32_INTERNAL_b74ca542_4_k_cu_blocks4cuda3std6ranges3__45__cpo9iter_moveE[1];
.global .align 1 .b8 _ZN32_INTERNAL_b74ca542_4_k_cu_blocks4cuda3std6ranges3__45__cpo5beginE[1];
.global .align 1 .b8 _ZN32_INTERNAL_b74ca542_4_k_cu_blocks4cuda3std6ranges3__45__cpo3endE[1];
.global .align 1 .b8 _ZN32_INTERNAL_b74ca542_4_k_cu_blocks4cuda3std6ranges3__45__cpo6cbeginE[1];
.global .align 1 .b8 _ZN32_INTERNAL_b74ca542_4_k_cu_blocks4cuda3std6ranges3__45__cpo4cendE[1];
.global .align 1 .b8 _ZN32_INTERNAL_b74ca542_4_k_cu_blocks4cuda3std6ranges3__45__cpo7advanceE[1];
.global .align 1 .b8 _ZN32_INTERNAL_b74ca542_4_k_cu_blocks4cuda3std6ranges3__45__cpo9iter_swapE[1];
.global .align 1 .b8 _ZN32_INTERNAL_b74ca542_4_k_cu_blocks4cuda3std6ranges3__45__cpo4nextE[1];
.global .align 1 .b8 _ZN32_INTERNAL_b74ca542_4_k_cu_blocks4cuda3std6ranges3__45__cpo4prevE[1];
.global .align 1 .b8 _ZN32_INTERNAL_b74ca542_4_k_cu_blocks4cuda3std6ranges3__45__cpo4dataE[1];
.global .align 1 .b8 _ZN32_INTERNAL_b74ca542_4_k_cu_blocks4cuda3std6ranges3__45__cpo5cdataE[1];
.global .align 1 .b8 _ZN32_INTERNAL_b74ca542_4_k_cu_blocks4cuda3std6ranges3__45__cpo4sizeE[1];
.global .align 1 .b8 _ZN32_INTERNAL_b74ca542_4_k_cu_blocks4cuda3std6ranges3__45__cpo5ssizeE[1];
.global .align 1 .b8 _ZN32_INTERNAL_b74ca542_4_k_cu_blocks4cuda3std6ranges3__45__cpo8distanceE[1];
.global .align 1 .b8 _ZN32_INTERNAL_b74ca542_4_k_cu_blocks6thrust24THRUST_300001_SM_1000_NS8cuda_cub3parE[1];
.global .align 1 .b8 _ZN32_INTERNAL_b74ca542_4_k_cu_blocks6thrust24THRUST_300001_SM_1000_NS8cuda_cub10par_nosyncE[1];
.global .align 1 .b8 _ZN32_INTERNAL_b74ca542_4_k_cu_blocks6thrust24THRUST_300001_SM_1000_NS6system6detail10sequential3seqE[1];
.global .align 1 .b8 _ZN32_INTERNAL_b74ca542_4_k_cu_blocks6thrust24THRUST_300001_SM_1000_NS6system3cpp3parE[1];
.global .align 1 .b8 _ZN32_INTERNAL_b74ca542_4_k_cu_blocks6thrust24THRUST_300001_SM_1000_NS12placeholders2_1E[1];
.global .align 1 .b8 _ZN32_INTERNAL_b74ca542_4_k_cu_blocks6thrust24THRUST_300001_SM_1000_NS12placeholders2_2E[1];
.global .align 1 .b8 _ZN32_INTERNAL_b74ca542_4_k_cu_blocks6thrust24THRUST_300001_SM_1000_NS12placeholders2_3E[1];
.global .align 1 .b8 _ZN32_INTERNAL_b74ca542_4_k_cu_blocks6thrust24THRUST_300001_SM_1000_NS12placeholders2_4E[1];
.global .align 1 .b8 _ZN32_INTERNAL_b74ca542_4_k_cu_blocks6thrust24THRUST_300001_SM_1000_NS12placeholders2_5E[1];
.global .align 1 .b8 _ZN32_INTERNAL_b74ca542_4_k_cu_blocks6thrust24THRUST_300001_SM_1000_NS12placeholders2_6E[1];
.global .align 1 .b8 _ZN32_INTERNAL_b74ca542_4_k_cu_blocks6thrust24THRUST_300001_SM_1000_NS12placeholders2_7E[1];
.global .align 1 .b8 _ZN32_INTERNAL_b74ca542_4_k_cu_blocks6thrust24THRUST_300001_SM_1000_NS12placeholders2_8E[1];
.global .align 1 .b8 _ZN32_INTERNAL_b74ca542_4_k_cu_blocks6thrust24THRUST_300001_SM_1000_NS12placeholders2_9E[1];
.global .align 1 .b8 _ZN32_INTERNAL_b74ca542_4_k_cu_blocks6thrust24THRUST_300001_SM_1000_NS12placeholders3_10E[1];
.global .align 1 .b8 _ZN32_INTERNAL_b74ca542_4_k_cu_blocks6thrust24THRUST_300001_SM_1000_NS3seqE[1];
.global .align 1 .b8 _ZN32_INTERNAL_b74ca542_4_k_cu_blocks6thrust24THRUST_300001_SM_1000_NS6deviceE[1];
.global .align 8 .b8 __cudart_i2opi_d[144] = {8, 93, 141, 31, 177, 95, 251, 107, 234, 146, 82, 138, 247, 57, 7, 61, 123, 241, 229, 235, 199, 186, 39, 117, 45, 234, 95, 158, 102, 63, 70, 79, 183, 9, 203, 39, 207, 126, 54, 109, 31, 109, 10, 90, 139, 17, 47, 239, 15, 152, 5, 222, 255, 151, 248, 31, 59, 40, 249, 189, 139, 95, 132, 156, 244, 57, 83, 131, 57, 214, 145, 57, 65, 126, 95, 180, 38, 112, 156, 233, 132, 68, 187, 46, 245, 53, 130, 232, 62, 167, 41, 177, 28, 235, 29, 254, 28, 146, 209, 9, 234, 46, 73, 6, 224, 210, 77, 66, 58, 110, 36, 183, 97, 197, 187, 222, 171, 99, 81, 254, 65, 144, 67, 60, 153, 149, 98, 219, 192, 221, 52, 245, 209, 87, 39, 252, 41, 21, 68, 78, 110, 131, 249, 162};
.global .align 16 .b8 __cudart_sin_cos_coeffs[128] = {70, 210, 176, 44, 241, 229, 90, 190, 146, 227, 172, 105, 227, 29, 199, 62, 161, 98, 219, 25, 160, 1, 42, 191, 24, 8, 17, 17, 17, 17, 129, 63, 84, 85, 85, 85, 85, 85, 197, 191, 0, 0, 0, 0, 0, 0, 0, 0, 0, 0, 0, 0, 0, 0, 0, 0, 100, 129, 253, 32, 131, 255, 168, 189, 40, 133, 239, 193, 167, 238, 33, 62, 217, 230, 6, 142, 79, 126, 146, 190, 233, 188, 221, 25, 160, 1, 250, 62, 71, 93, 193, 22, 108, 193, 86, 191, 81, 85, 85, 85, 85, 85, 165, 63, 0, 0, 0, 0, 0, 0, 224, 191, 0, 0, 0, 0, 0, 0, 240, 63};

.visible .entry _Z9phievolvePfS_S_S_S_S_S_S_S_iif(
	.param .u64 .ptr .align 1 _Z9phievolvePfS_S_S_S_S_S_S_S_iif_param_0,
	.param .u64 .ptr .align 1 _Z9phievolvePfS_S_S_S_S_S_S_S_iif_param_1,
	.param .u64 .ptr .align 1 _Z9phievolvePfS_S_S_S_S_S_S_S_iif_param_2,
	.param .u64 .ptr .align 1 _Z9phievolvePfS_S_S_S_S_S_S_S_iif_param_3,
	.param .u64 .ptr .align 1 _Z9phievolvePfS_S_S_S_S_S_S_S_iif_param_4,
	.param .u64 .ptr .align 1 _Z9phievolvePfS_S_S_S_S_S_S_S_iif_param_5,
	.param .u64 .ptr .align 1 _Z9phievolvePfS_S_S_S_S_S_S_S_iif_param_6,
	.param .u64 .ptr .align 1 _Z9phievolvePfS_S_S_S_S_S_S_S_iif_param_7,
	.param .u64 .ptr .align 1 _Z9phievolvePfS_S_S_S_S_S_S_S_iif_param_8,
	.param .u32 _Z9phievolvePfS_S_S_S_S_S_S_S_iif_param_9,
	.param .u32 _Z9phievolvePfS_S_S_S_S_S_S_S_iif_param_10,
	.param .f32 _Z9phievolvePfS_S_S_S_S_S_S_S_iif_param_11
)
{
	.reg .b32 	%r<11>;
	.reg .b32 	%f<29>;
	.reg .b64 	%rd<29>;

	ld.param.u64 	%rd1, [_Z9phievolvePfS_S_S_S_S_S_S_S_iif_param_0];
	ld.param.u64 	%rd2, [_Z9phievolvePfS_S_S_S_S_S_S_S_iif_param_1];
	ld.param.u64 	%rd3, [_Z9phievolvePfS_S_S_S_S_S_S_S_iif_param_2];
	ld.param.u64 	%rd4, [_Z9phievolvePfS_S_S_S_S_S_S_S_iif_param_3];
	ld.param.u64 	%rd5, [_Z9phievolvePfS_S_S_S_S_S_S_S_iif_param_4];
	ld.param.u64 	%rd6, [_Z9phievolvePfS_S_S_S_S_S_S_S_iif_param_5];
	ld.param.u64 	%rd7, [_Z9phievolvePfS_S_S_S_S_S_S_S_iif_param_6];
	ld.param.u64 	%rd8, [_Z9phievolvePfS_S_S_S_S_S_S_S_iif_param_7];
	ld.param.u64 	%rd9, [_Z9phievolvePfS_S_S_S_S_S_S_S_iif_param_8];
	ld.param.u32 	%r1, [_Z9phievolvePfS_S_S_S_S_S_S_S_iif_param_9];
	ld.param.f32 	%f1, [_Z9phievolvePfS_S_S_S_S_S_S_S_iif_param_11];
	cvta.to.global.u64 	%rd10, %rd1;
	cvta.to.global.u64 	%rd11, %rd5;
	cvta.to.global.u64 	%rd12, %rd7;
	cvta.to.global.u64 	%rd13, %rd6;
	cvta.to.global.u64 	%rd14, %rd4;
	cvta.to.global.u64 	%rd15, %rd9;
	cvta.to.global.u64 	%rd16, %rd3;
	cvta.to.global.u64 	%rd17, %rd8;
	cvta.to.global.u64 	%rd18, %rd2;
	mov.u32 	%r2, %tid.x;
	mov.u32 	%r3, %ctaid.x;
	mov.u32 	%r4, %ntid.x;
	mad.lo.s32 	%r5, %r3, %r4, %r2;
	mov.u32 	%r6, %tid.y;
	mov.u32 	%r7, %ctaid.y;
	mov.u32 	%r8, %ntid.y;
	mad.lo.s32 	%r9, %r7, %r8, %r6;
	mad.lo.s32 	%r10, %r1, %r9, %r5;
	mul.wide.s32 	%rd19, %r10, 4;
	add.s64 	%rd20, %rd18, %rd19;
	ld.global.f32 	%f2, [%rd20];
	mul.f32 	%f3, %f2, 0fC2100000;
	mov.f32 	%f4, 0f3F800000;
	sub.f32 	%f5, %f4, %f2;
	mul.f32 	%f6, %f3, %f5;
	add.f32 	%f7, %f2, %f2;
	sub.f32 	%f8, %f4, %f7;
	mul.f32 	%f9, %f6, %f8;
	add.s64 	%rd21, %rd17, %rd19;
	ld.global.f32 	%f10, [%rd21];
	neg.f32 	%f11, %f10;
	add.s64 	%rd22, %rd16, %rd19;
	ld.global.f32 	%f12, [%rd22];
	mul.f32 	%f13, %f12, %f11;
	add.s64 	%rd23, %rd15, %rd19;
	ld.global.f32 	%f14, [%rd23];
	add.s64 	%rd24, %rd14, %rd19;
	ld.global.f32 	%f15, [%rd24];
	mul.f32 	%f16, %f14, %f15;
	sub.f32 	%f17, %f13, %f16;
	ld.const.f32 	%f18, [d_Gamma];
	ld.const.f32 	%f19, [d_epsilon];
	add.s64 	%rd25, %rd13, %rd19;
	ld.global.f32 	%f20, [%rd25];
	div.rn.f32 	%f21, %f9, %f19;
	fma.rn.f32 	%f22, %f19, %f20, %f21;
	add.s64 	%rd26, %rd12, %rd19;
	ld.global.f32 	%f23, [%rd26];
	mul.f32 	%f24, %f23, %f19;
	add.s64 	%rd27, %rd11, %rd19;
	ld.global.f32 	%f25, [%rd27];
	fma.rn.f32 	%f26, %f24, %f25, %f22;
	fma.rn.f32 	%f27, %f18, %f26, %f17;
	fma.rn.f32 	%f28, %f1, %f27, %f2;
	add.s64 	%rd28, %rd10, %rd19;
	st.global.f32 	[%rd28], %f28;
	ret;

}
	// .globl	_Z11div_vel_prePfS_iS_fS_S_S_S_ii
.visible .entry _Z11div_vel_prePfS_iS_fS_S_S_S_ii(
	.param .u64 .ptr .align 1 _Z11div_vel_prePfS_iS_fS_S_S_S_ii_param_0,
	.param .u64 .ptr .align 1 _Z11div_vel_prePfS_iS_fS_S_S_S_ii_param_1,
	.param .u32 _Z11div_vel_prePfS_iS_fS_S_S_S_ii_param_2,
	.param .u64 .ptr .align 1 _Z11div_vel_prePfS_iS_fS_S_S_S_ii_param_3,
	.param .f32 _Z11div_vel_prePfS_iS_fS_S_S_S_ii_param_4,
	.param .u64 .ptr .align 1 _Z11div_vel_prePfS_iS_fS_S_S_S_ii_param_5,
	.param .u64 .ptr .align 1 _Z11div_vel_prePfS_iS_fS_S_S_S_ii_param_6,
	.param .u64 .ptr .align 1 _Z11div_vel_prePfS_iS_fS_S_S_S_ii_param_7,
	.param .u64 .ptr .align 1 _Z11div_vel_prePfS_iS_fS_S_S_S_ii_param_8,
	.param .u32 _Z11div_vel_prePfS_iS_fS_S_S_S_ii_param_9,
	.param .u32 _Z11div_vel_prePfS_iS_fS_S_S_S_ii_param_10
)
{
	.reg .pred 	%p<3>;
	.reg .b32 	%r<12>;
	.reg .b32 	%f<36>;
	.reg .b64 	%rd<29>;

	ld.param.u64 	%rd8, [_Z11div_vel_prePfS_iS_fS_S_S_S_ii_param_0];
	ld.param.u64 	%rd9, [_Z11div_vel_prePfS_iS_fS_S_S_S_ii_param_1];
	ld.param.u32 	%r2, [_Z11div_vel_prePfS_iS_fS_S_S_S_ii_param_2];
	ld.param.u64 	%rd10, [_Z11div_vel_prePfS_iS_fS_S_S_S_ii_param_3];
	ld.param.f32 	%f1, [_Z11div_vel_prePfS_iS_fS_S_S_S_ii_param_4];
	ld.param.u64 	%rd6, [_Z11div_vel_prePfS_iS_fS_S_S_S_ii_param_5];
	ld.param.u64 	%rd11, [_Z11div_vel_prePfS_iS_fS_S_S_S_ii_param_6];
	ld.param.u64 	%rd12, [_Z11div_vel_prePfS_iS_fS_S_S_S_ii_param_7];
	ld.param.u64 	%rd7, [_Z11div_vel_prePfS_iS_fS_S_S_S_ii_param_8];
	ld.param.u32 	%r3, [_Z11div_vel_prePfS_iS_fS_S_S_S_ii_param_9];
	cvta.to.global.u64 	%rd1, %rd9;
	cvta.to.global.u64 	%rd2, %rd8;
	cvta.to.global.u64 	%rd3, %rd11;
	cvta.to.global.u64 	%rd4, %rd12;
	cvta.to.global.u64 	%rd5, %rd10;
	mov.u32 	%r4, %tid.x;
	mov.u32 	%r5, %ctaid.x;
	mov.u32 	%r6, %ntid.x;
	mad.lo.s32 	%r7, %r5, %r6, %r4;
	mov.u32 	%r8, %tid.y;
	mov.u32 	%r9, %ctaid.y;
	mov.u32 	%r10, %ntid.y;
	mad.lo.s32 	%r11, %r9, %r10, %r8;
	mad.lo.s32 	%r1, %r3, %r11, %r7;
	setp.eq.s32 	%p1, %r2, 2;
	@%p1 bra 	$L__BB1_3;
	setp.ne.s32 	%p2, %r2, 1;
	@%p2 bra 	$L__BB1_4;
	cvta.to.global.u64 	%rd21, %rd6;
	add.f32 	%f19, %f1, %f1;
	mul.wide.s32 	%rd22, %r1, 4;
	add.s64 	%rd23, %rd5, %rd22;
	ld.global.f32 	%f20, [%rd23];
	mul.f32 	%f21, %f19, %f20;
	add.s64 	%rd24, %rd21, %rd22;
	ld.global.f32 	%f22, [%rd24];
	mul.f32 	%f23, %f21, %f22;
	ld.const.f32 	%f24, [d_exceed_val];
	mul.f32 	%f25, %f1, %f24;
	mul.f32 	%f26, %f22, %f25;
	sub.f32 	%f27, %f23, %f26;
	add.s64 	%rd25, %rd2, %rd22;
	st.global.f32 	[%rd25], %f27;
	ld.global.f32 	%f28, [%rd23];
	mul.f32 	%f29, %f1, %f28;
	add.s64 	%rd26, %rd3, %rd22;
	ld.global.f32 	%f30, [%rd26];
	add.s64 	%rd27, %rd4, %rd22;
	ld.global.f32 	%f31, [%rd27];
	add.f32 	%f32, %f30, %f31;
	mul.f32 	%f33, %f29, %f32;
	mul.f32 	%f34, %f25, %f30;
	sub.f32 	%f35, %f33, %f34;
	add.s64 	%rd28, %rd1, %rd22;
	st.global.f32 	[%rd28], %f35;
	bra.uni 	$L__BB1_4;
$L__BB1_3:
	cvta.to.global.u64 	%rd13, %rd7;
	mul.wide.s32 	%rd14, %r1, 4;
	add.s64 	%rd15, %rd5, %rd14;
	ld.global.f32 	%f2, [%rd15];
	mul.f32 	%f3, %f1, %f2;
	add.s64 	%rd16, %rd4, %rd14;
	ld.global.f32 	%f4, [%rd16];
	add.s64 	%rd17, %rd3, %rd14;
	ld.global.f32 	%f5, [%rd17];
	add.f32 	%f6, %f4, %f5;
	mul.f32 	%f7, %f3, %f6;
	ld.const.f32 	%f8, [d_exceed_val];
	mul.f32 	%f9, %f1, %f8;
	mul.f32 	%f10, %f9, %f4;
	sub.f32 	%f11, %f7, %f10;
	add.s64 	%rd18, %rd2, %rd14;
	st.global.f32 	[%rd18], %f11;
	add.f32 	%f12, %f1, %f1;
	ld.global.f32 	%f13, [%rd15];
	mul.f32 	%f14, %f12, %f13;
	add.s64 	%rd19, %rd13, %rd14;
	ld.global.f32 	%f15, [%rd19];
	mul.f32 	%f16, %f14, %f15;
	mul.f32 	%f17, %f15, %f9;
	sub.f32 	%f18, %f16, %f17;
	add.s64 	%rd20, %rd1, %rd14;
	st.global.f32 	[%rd20], %f18;
$L__BB1_4:
	ret;

}
	// .globl	_Z15potential_forcePfS_S_S_S_fffii
.visible .entry _Z15potential_forcePfS_S_S_S_fffii(
	.param .u64 .ptr .align 1 _Z15potential_forcePfS_S_S_S_fffii_param_0,
	.param .u64 .ptr .align 1 _Z15potential_forcePfS_S_S_S_fffii_param_1,
	.param .u64 .ptr .align 1 _Z15potential_forcePfS_S_S_S_fffii_param_2,
	.param .u64 .ptr .align 1 _Z15potential_forcePfS_S_S_S_fffii_param_3,
	.param .u64 .ptr .align 1 _Z15potential_forcePfS_S_S_S_fffii_param_4,
	.param .f32 _Z15potential_forcePfS_S_S_S_fffii_param_5,
	.param .f32 _Z15potential_forcePfS_S_S_S_fffii_param_6,
	.param .f32 _Z15potential_forcePfS_S_S_S_fffii_param_7,
	.param .u32 _Z15potential_forcePfS_S_S_S_fffii_param_8,
	.param .u32 _Z15potential_forcePfS_S_S_S_fffii_param_9
)
{
	.reg .pred 	%p<3>;
	.reg .b32 	%r<11>;
	.reg .b32 	%f<43>;
	.reg .b64 	%rd<16>;

	ld.param.u64 	%rd1, [_Z15potential_forcePfS_S_S_S_fffii_param_0];
	ld.param.u64 	%rd2, [_Z15potential_forcePfS_S_S_S_fffii_param_1];
	ld.param.u64 	%rd3, [_Z15potential_forcePfS_S_S_S_fffii_param_2];
	ld.param.u64 	%rd4, [_Z15potential_forcePfS_S_S_S_fffii_param_3];
	ld.param.u64 	%rd5, [_Z15potential_forcePfS_S_S_S_fffii_param_4];
	ld.param.f32 	%f1, [_Z15potential_forcePfS_S_S_S_fffii_param_6];
	ld.param.f32 	%f2, [_Z15potential_forcePfS_S_S_S_fffii_param_7];
	ld.param.u32 	%r1, [_Z15potential_forcePfS_S_S_S_fffii_param_8];
	cvta.to.global.u64 	%rd6, %rd1;
	cvta.to.global.u64 	%rd7, %rd4;
	cvta.to.global.u64 	%rd8, %rd5;
	cvta.to.global.u64 	%rd9, %rd3;
	cvta.to.global.u64 	%rd10, %rd2;
	mov.u32 	%r2, %tid.x;
	mov.u32 	%r3, %ctaid.x;
	mov.u32 	%r4, %ntid.x;
	mad.lo.s32 	%r5, %r3, %r4, %r2;
	mov.u32 	%r6, %tid.y;
	mov.u32 	%r7, %ctaid.y;
	mov.u32 	%r8, %ntid.y;
	mad.lo.s32 	%r9, %r7, %r8, %r6;
	mad.lo.s32 	%r10, %r1, %r9, %r5;
	mul.wide.s32 	%rd11, %r10, 4;
	add.s64 	%rd12, %rd10, %rd11;
	ld.global.f32 	%f3, [%rd12];
	mul.f32 	%f4, %f3, 0f42100000;
	mov.f32 	%f5, 0f3F800000;
	sub.f32 	%f6, %f5, %f3;
	mul.f32 	%f7, %f4, %f6;
	add.f32 	%f8, %f3, %f3;
	sub.f32 	%f9, %f5, %f8;
	mul.f32 	%f10, %f7, %f9;
	mul.f32 	%f11, %f3, 0f40C00000;
	sub.f32 	%f12, %f5, %f11;
	fma.rn.f32 	%f13, %f3, %f11, %f12;
	mul.f32 	%f14, %f13, 0f42100000;
	add.s64 	%rd13, %rd9, %rd11;
	ld.global.f32 	%f15, [%rd13];
	ld.const.f32 	%f16, [d_epsilon];
	div.rn.f32 	%f17, %f10, %f16;
	div.rn.f32 	%f18, %f17, %f16;
	sub.f32 	%f19, %f15, %f18;
	ld.global.f32 	%f20, [%rd8];
	mul.f32 	%f21, %f1, %f20;
	mul.f32 	%f22, %f2, %f21;
	ld.const.f32 	%f23, [d_areaMin];
	setp.lt.f32 	%p1, %f22, %f23;
	sub.f32 	%f24, %f22, %f23;
	selp.f32 	%f25, %f24, 0f00000000, %p1;
	ld.const.f32 	%f26, [d_areaMax];
	setp.gt.f32 	%p2, %f22, %f26;
	sub.f32 	%f27, %f22, %f26;
	selp.f32 	%f28, %f27, %f25, %p2;
	ld.const.f32 	%f29, [d_tension];
	mul.f32 	%f30, %f16, %f29;
	mul.f32 	%f31, %f19, %f30;
	ld.const.f32 	%f32, [d_bending];
	mul.f32 	%f33, %f16, %f32;
	add.s64 	%rd14, %rd7, %rd11;
	ld.global.f32 	%f34, [%rd14];
	mul.f32 	%f35, %f14, %f19;
	div.rn.f32 	%f36, %f35, %f16;
	div.rn.f32 	%f37, %f36, %f16;
	sub.f32 	%f38, %f34, %f37;
	mul.f32 	%f39, %f33, %f38;
	sub.f32 	%f40, %f39, %f31;
	ld.const.f32 	%f41, [d_Mv];
	fma.rn.f32 	%f42, %f28, %f41, %f40;
	add.s64 	%rd15, %rd6, %rd11;
	st.global.f32 	[%rd15], %f42;
	ret;

}
	// .globl	_Z11rhs_poissonPfS_S_S_S_S_S_S_S_S_S_S_S_S_ii
.visible .entry _Z11rhs_poissonPfS_S_S_S_S_S_S_S_S_S_S_S_S_ii(
	.param .u64 .ptr .align 1 _Z11rhs_poissonPfS_S_S_S_S_S_S_S_S_S_S_S_S_ii_param_0,
	.param .u64 .ptr .align 1 _Z11rhs_poissonPfS_S_S_S_S_S_S_S_S_S_S_S_S_ii_param_1,
	.param .u64 .ptr .align 1 _Z11rhs_poissonPfS_S_S_S_S_S_S_S_S_S_S_S_S_ii_param_2,
	.param .u64 .ptr .align 1 _Z11rhs_poissonPfS_S_S_S_S_S_S_S_S_S_S_S_S_ii_param_3,
	.param .u64 .ptr .align 1 _Z11rhs_poissonPfS_S_S_S_S_S_S_S_S_S_S_S_S_ii_param_4,
	.param .u64 .ptr .align 1 _Z11rhs_poissonPfS_S_S_S_S_S_S_S_S_S_S_S_S_ii_param_5,
	.param .u64 .ptr .align 1 _Z11rhs_poissonPfS_S_S_S_S_S_S_S_S_S_S_S_S_ii_param_6,
	.param .u64 .ptr .align 1 _Z11rhs_poissonPfS_S_S_S_S_S_S_S_S_S_S_S_S_ii_param_7,
	.param .u64 .ptr .align 1 _Z11rhs_poissonPfS_S_S_S_S_S_S_S_S_S_S_S_S_ii_param_8,
	.param .u64 .ptr .align 1 _Z11rhs_poissonPfS_S_S_S_S_S_S_S_S_S_S_S_S_ii_param_9,
	.param .u64 .ptr .align 1 _Z11rhs_poissonPfS_S_S_S_S_S_S_S_S_S_S_S_S_ii_param_10,
	.param .u64 .ptr .align 1 _Z11rhs_poissonPfS_S_S_S_S_S_S_S_S_S_S_S_S_ii_param_11,
	.param .u64 .ptr .align 1 _Z11rhs_poissonPfS_S_S_S_S_S_S_S_S_S_S_S_S_ii_param_12,
	.param .u64 .ptr .align 1 _Z11rhs_poissonPfS_S_S_S_S_S_S_S_S_S_S_S_S_ii_param_13,
	.param .u32 _Z11rhs_poissonPfS_S_S_S_S_S_S_S_S_S_S_S_S_ii_param_14,
	.param .u32 _Z11rhs_poissonPfS_S_S_S_S_S_S_S_S_S_S_S_S_ii_param_15
)
{
	.reg .b32 	%r<11>;
	.reg .b32 	%f<28>;
	.reg .b64 	%rd<41>;

	ld.param.u64 	%rd1, [_Z11rhs_poissonPfS_S_S_S_S_S_S_S_S_S_S_S_S_ii_param_0];
	ld.param.u64 	%rd2, [_Z11rhs_poissonPfS_S_S_S_S_S_S_S_S_S_S_S_S_ii_param_1];
	ld.param.u64 	%rd3, [_Z11rhs_poissonPfS_S_S_S_S_S_S_S_S_S_S_S_S_ii_param_2];
	ld.param.u64 	%rd4, [_Z11rhs_poissonPfS_S_S_S_S_S_S_S_S_S_S_S_S_ii_param_3];
	ld.param.u64 	%rd5, [_Z11rhs_poissonPfS_S_S_S_S_S_S_S_S_S_S_S_S_ii_param_4];
	ld.param.u64 	%rd6, [_Z11rhs_poissonPfS_S_S_S_S_S_S_S_S_S_S_S_S_ii_param_5];
	ld.param.u64 	%rd7, [_Z11rhs_poissonPfS_S_S_S_S_S_S_S_S_S_S_S_S_ii_param_6];
	ld.param.u64 	%rd8, [_Z11rhs_poissonPfS_S_S_S_S_S_S_S_S_S_S_S_S_ii_param_7];
	ld.param.u64 	%rd9, [_Z11rhs_poissonPfS_S_S_S_S_S_S_S_S_S_S_S_S_ii_param_8];
	ld.param.u64 	%rd10, [_Z11rhs_poissonPfS_S_S_S_S_S_S_S_S_S_S_S_S_ii_param_9];
	ld.param.u64 	%rd11, [_Z11rhs_poissonPfS_S_S_S_S_S_S_S_S_S_S_S_S_ii_param_11];
	ld.param.u64 	%rd12, [_Z11rhs_poissonPfS_S_S_S_S_S_S_S_S_S_S_S_S_ii_param_12];
	ld.param.u64 	%rd13, [_Z11rhs_poissonPfS_S_S_S_S_S_S_S_S_S_S_S_S_ii_param_13];
	ld.param.u32 	%r1, [_Z11rhs_poissonPfS_S_S_S_S_S_S_S_S_S_S_S_S_ii_param_14];
	cvta.to.global.u64 	%rd14, %rd2;
	cvta.to.global.u64 	%rd15, %rd13;
	cvta.to.global.u64 	%rd16, %rd8;
	cvta.to.global.u64 	%rd17, %rd10;
	cvta.to.global.u64 	%rd18, %rd6;
	cvta.to.global.u64 	%rd19, %rd1;
	cvta.to.global.u64 	%rd20, %rd4;
	cvta.to.global.u64 	%rd21, %rd12;
	cvta.to.global.u64 	%rd22, %rd11;
	cvta.to.global.u64 	%rd23, %rd7;
	cvta.to.global.u64 	%rd24, %rd9;
	cvta.to.global.u64 	%rd25, %rd5;
	cvta.to.global.u64 	%rd26, %rd3;
	mov.u32 	%r2, %tid.x;
	mov.u32 	%r3, %ctaid.x;
	mov.u32 	%r4, %ntid.x;
	mad.lo.s32 	%r5, %r3, %r4, %r2;
	mov.u32 	%r6, %tid.y;
	mov.u32 	%r7, %ctaid.y;
	mov.u32 	%r8, %ntid.y;
	mad.lo.s32 	%r9, %r7, %r8, %r6;
	mad.lo.s32 	%r10, %r1, %r9, %r5;
	mul.wide.s32 	%rd27, %r10, 4;
	add.s64 	%rd28, %rd26, %rd27;
	ld.global.f32 	%f1, [%rd28];
	add.s64 	%rd29, %rd25, %rd27;
	ld.global.f32 	%f2, [%rd29];
	add.s64 	%rd30, %rd24, %rd27;
	ld.global.f32 	%f3, [%rd30];
	fma.rn.f32 	%f4, %f1, %f2, %f3;
	add.s64 	%rd31, %rd23, %rd27;
	ld.global.f32 	%f5, [%rd31];
	add.f32 	%f6, %f4, %f5;
	ld.const.f32 	%f7, [d_xiM];
	add.s64 	%rd32, %rd22, %rd27;
	ld.global.f32 	%f8, [%rd32];
	mul.f32 	%f9, %f7, %f8;
	add.s64 	%rd33, %rd21, %rd27;
	ld.global.f32 	%f10, [%rd33];
	mul.f32 	%f11, %f9, %f10;
	add.s64 	%rd34, %rd20, %rd27;
	ld.global.f32 	%f12, [%rd34];
	mul.f32 	%f13, %f11, %f12;
	sub.f32 	%f14, %f6, %f13;
	add.s64 	%rd35, %rd19, %rd27;
	st.global.f32 	[%rd35], %f14;
	ld.global.f32 	%f15, [%rd28];
	add.s64 	%rd36, %rd18, %rd27;
	ld.global.f32 	%f16, [%rd36];
	add.s64 	%rd37, %rd17, %rd27;
	ld.global.f32 	%f17, [%rd37];
	fma.rn.f32 	%f18, %f15, %f16, %f17;
	add.s64 	%rd38, %rd16, %rd27;
	ld.global.f32 	%f19, [%rd38];
	add.f32 	%f20, %f18, %f19;
	ld.global.f32 	%f21, [%rd32];
	mul.f32 	%f22, %f7, %f21;
	add.s64 	%rd39, %rd15, %rd27;
	ld.global.f32 	%f23, [%rd39];
	mul.f32 	%f24, %f22, %f23;
	ld.global.f32 	%f25, [%rd34];
	mul.f32 	%f26, %f24, %f25;
	sub.f32 	%f27, %f20, %f26;
	add.s64 	%rd40, %rd14, %rd27;
	st.global.f32 	[%rd40], %f27;
	ret;

}
	// .globl	_Z9get_errorPfS_S_S_S_PiS0_S0_S0_ii
.visible .entry _Z9get_errorPfS_S_S_S_PiS0_S0_S0_ii(
	.param .u64 .ptr .align 1 _Z9get_errorPfS_S_S_S_PiS0_S0_S0_ii_param_0,
	.param .u64 .ptr .align 1 _Z9get_errorPfS_S_S_S_PiS0_S0_S0_ii_param_1,
	.param .u64 .ptr .align 1 _Z9get_errorPfS_S_S_S_PiS0_S0_S0_ii_param_2,
	.param .u64 .ptr .align 1 _Z9get_errorPfS_S_S_S_PiS0_S0_S0_ii_param_3,
	.param .u64 .ptr .align 1 _Z9get_errorPfS_S_S_S_PiS0_S0_S0_ii_param_4,
	.param .u64 .ptr .align 1 _Z9get_errorPfS_S_S_S_PiS0_S0_S0_ii_param_5,
	.param .u64 .ptr .align 1 _Z9get_errorPfS_S_S_S_PiS0_S0_S0_ii_param_6,
	.param .u64 .ptr .align 1 _Z9get_errorPfS_S_S_S_PiS0_S0_S0_ii_param_7,
	.param .u64 .ptr .align 1 _Z9get_errorPfS_S_S_S_PiS0_S0_S0_ii_param_8,
	.param .u32 _Z9get_errorPfS_S_S_S_PiS0_S0_S0_ii_param_9,
	.param .u32 _Z9get_errorPfS_S_S_S_PiS0_S0_S0_ii_param_10
)
{
	.reg .pred 	%p<2>;
	.reg .b32 	%r<5>;
	.reg .b32 	%f<16>;
	.reg .b64 	%rd<29>;

	ld.param.u64 	%rd1, [_Z9get_errorPfS_S_S_S_PiS0_S0_S0_ii_param_0];
	ld.param.u64 	%rd2, [_Z9get_errorPfS_S_S_S_PiS0_S0_S0_ii_param_1];
	ld.param.u64 	%rd3, [_Z9get_errorPfS_S_S_S_PiS0_S0_S0_ii_param_2];
	ld.param.u64 	%rd4, [_Z9get_errorPfS_S_S_S_PiS0_S0_S0_ii_param_3];
	ld.param.u64 	%rd5, [_Z9get_errorPfS_S_S_S_PiS0_S0_S0_ii_param_4];
	ld.param.u64 	%rd6, [_Z9get_errorPfS_S_S_S_PiS0_S0_S0_ii_param_5];
	ld.param.u64 	%rd7, [_Z9get_errorPfS_S_S_S_PiS0_S0_S0_ii_param_6];
	ld.param.u64 	%rd8, [_Z9get_errorPfS_S_S_S_PiS0_S0_S0_ii_param_7];
	ld.param.u64 	%rd9, [_Z9get_errorPfS_S_S_S_PiS0_S0_S0_ii_param_8];
	cvta.to.global.u64 	%rd10, %rd1;
	cvta.to.global.u64 	%rd11, %rd9;
	cvta.to.global.u64 	%rd12, %rd5;
	cvta.to.global.u64 	%rd13, %rd4;
	cvta.to.global.u64 	%rd14, %rd8;
	cvta.to.global.u64 	%rd15, %rd7;
	cvta.to.global.u64 	%rd16, %rd3;
	cvta.to.global.u64 	%rd17, %rd2;
	cvta.to.global.u64 	%rd18, %rd6;
	ld.global.u32 	%r1, [%rd18];
	mul.wide.s32 	%rd19, %r1, 4;
	add.s64 	%rd20, %rd17, %rd19;
	ld.global.f32 	%f1, [%rd20+-4];
	add.s64 	%rd21, %rd16, %rd19;
	ld.global.f32 	%f2, [%rd21+-4];
	sub.f32 	%f3, %f1, %f2;
	abs.f32 	%f4, %f3;
	ld.global.u32 	%r2, [%rd15];
	mul.wide.s32 	%rd22, %r2, 4;
	add.s64 	%rd23, %rd17, %rd22;
	ld.global.f32 	%f5, [%rd23+-4];
	abs.f32 	%f6, %f5;
	div.rn.f32 	%f7, %f4, %f6;
	ld.global.u32 	%r3, [%rd14];
	mul.wide.s32 	%rd24, %r3, 4;
	add.s64 	%rd25, %rd13, %rd24;
	ld.global.f32 	%f8, [%rd25+-4];
	add.s64 	%rd26, %rd12, %rd24;
	ld.global.f32 	%f9, [%rd26+-4];
	sub.f32 	%f10, %f8, %f9;
	abs.f32 	%f11, %f10;
	ld.global.u32 	%r4, [%rd11];
	mul.wide.s32 	%rd27, %r4, 4;
	add.s64 	%rd28, %rd13, %rd27;
	ld.global.f32 	%f12, [%rd28+-4];
	abs.f32 	%f13, %f12;
	div.rn.f32 	%f14, %f11, %f13;
	setp.gt.f32 	%p1, %f7, %f14;
	selp.f32 	%f15, %f7, %f14, %p1;
	st.global.f32 	[%rd10], %f15;
	ret;

}
	// .globl	_Z14div_advect_prePfS_S_S_S_S_ii
.visible .entry _Z14div_advect_prePfS_S_S_S_S_ii(
	.param .u64 .ptr .align 1 _Z14div_advect_prePfS_S_S_S_S_ii_param_0,
	.param .u64 .ptr .align 1 _Z14div_advect_prePfS_S_S_S_S_ii_param_1,
	.param .u64 .ptr .align 1 _Z14div_advect_prePfS_S_S_S_S_ii_param_2,
	.param .u64 .ptr .align 1 _Z14div_advect_prePfS_S_S_S_S_ii_param_3,
	.param .u64 .ptr .align 1 _Z14div_advect_prePfS_S_S_S_S_ii_param_4,
	.param .u64 .ptr .align 1 _Z14div_advect_prePfS_S_S_S_S_ii_param_5,
	.param .u32 _Z14div_advect_prePfS_S_S_S_S_ii_param_6,
	.param .u32 _Z14div_advect_prePfS_S_S_S_S_ii_param_7
)
{
	.reg .b32 	%r<11>;
	.reg .b32 	%f<11>;
	.reg .b64 	%rd<20>;

	ld.param.u64 	%rd1, [_Z14div_advect_prePfS_S_S_S_S_ii_param_0];
	ld.param.u64 	%rd2, [_Z14div_advect_prePfS_S_S_S_S_ii_param_1];
	ld.param.u64 	%rd3, [_Z14div_advect_prePfS_S_S_S_S_ii_param_2];
	ld.param.u64 	%rd4, [_Z14div_advect_prePfS_S_S_S_S_ii_param_3];
	ld.param.u64 	%rd5, [_Z14div_advect_prePfS_S_S_S_S_ii_param_4];
	ld.param.u64 	%rd6, [_Z14div_advect_prePfS_S_S_S_S_ii_param_5];
	ld.param.u32 	%r1, [_Z14div_advect_prePfS_S_S_S_S_ii_param_6];
	cvta.to.global.u64 	%rd7, %rd2;
	cvta.to.global.u64 	%rd8, %rd6;
	cvta.to.global.u64 	%rd9, %rd1;
	cvta.to.global.u64 	%rd10, %rd5;
	cvta.to.global.u64 	%rd11, %rd4;
	cvta.to.global.u64 	%rd12, %rd3;
	mov.u32 	%r2, %tid.x;
	mov.u32 	%r3, %ctaid.x;
	mov.u32 	%r4, %ntid.x;
	mad.lo.s32 	%r5, %r3, %r4, %r2;
	mov.u32 	%r6, %tid.y;
	mov.u32 	%r7, %ctaid.y;
	mov.u32 	%r8, %ntid.y;
	mad.lo.s32 	%r9, %r7, %r8, %r6;
	mad.lo.s32 	%r10, %r1, %r9, %r5;
	mul.wide.s32 	%rd13, %r10, 4;
	add.s64 	%rd14, %rd12, %rd13;
	ld.global.f32 	%f1, [%rd14];
	add.s64 	%rd15, %rd11, %rd13;
	ld.global.f32 	%f2, [%rd15];
	mul.f32 	%f3, %f1, %f2;
	add.s64 	%rd16, %rd10, %rd13;
	ld.global.f32 	%f4, [%rd16];
	mul.f32 	%f5, %f3, %f4;
	add.s64 	%rd17, %rd9, %rd13;
	st.global.f32 	[%rd17], %f5;
	ld.global.f32 	%f6, [%rd14];
	ld.global.f32 	%f7, [%rd15];
	mul.f32 	%f8, %f6, %f7;
	add.s64 	%rd18, %rd8, %rd13;
	ld.global.f32 	%f9, [%rd18];
	mul.f32 	%f10, %f8, %f9;
	add.s64 	%rd19, %rd7, %rd13;
	st.global.f32 	[%rd19], %f10;
	ret;

}
	// .globl	_Z9RD_evolvePfS_S_S_S_S_S_ffii
.visible .entry _Z9RD_evolvePfS_S_S_S_S_S_ffii(
	.param .u64 .ptr .align 1 _Z9RD_evolvePfS_S_S_S_S_S_ffii_param_0,
	.param .u64 .ptr .align 1 _Z9RD_evolvePfS_S_S_S_S_S_ffii_param_1,
	.param .u64 .ptr .align 1 _Z9RD_evolvePfS_S_S_S_S_S_ffii_param_2,
	.param .u64 .ptr .align 1 _Z9RD_evolvePfS_S_S_S_S_S_ffii_param_3,
	.param .u64 .ptr .align 1 _Z9RD_evolvePfS_S_S_S_S_S_ffii_param_4,
	.param .u64 .ptr .align 1 _Z9RD_evolvePfS_S_S_S_S_S_ffii_param_5,
	.param .u64 .ptr .align 1 _Z9RD_evolvePfS_S_S_S_S_S_ffii_param_6,
	.param .f32 _Z9RD_evolvePfS_S_S_S_S_S_ffii_param_7,
	.param .f32 _Z9RD_evolvePfS_S_S_S_S_S_ffii_param_8,
	.param .u32 _Z9RD_evolvePfS_S_S_S_S_S_ffii_param_9,
	.param .u32 _Z9RD_evolvePfS_S_S_S_S_S_ffii_param_10
)
{
	.reg .pred 	%p<2>;
	.reg .b32 	%r<12>;
	.reg .b32 	%f<17>;
	.reg .b64 	%rd<24>;

	ld.param.u64 	%rd7, [_Z9RD_evolvePfS_S_S_S_S_S_ffii_param_0];
	ld.param.u64 	%rd2, [_Z9RD_evolvePfS_S_S_S_S_S_ffii_param_1];
	ld.param.u64 	%rd8, [_Z9RD_evolvePfS_S_S_S_S_S_ffii_param_2];
	ld.param.u64 	%rd3, [_Z9RD_evolvePfS_S_S_S_S_S_ffii_param_3];
	ld.param.u64 	%rd4, [_Z9RD_evolvePfS_S_S_S_S_S_ffii_param_4];
	ld.param.u64 	%rd5, [_Z9RD_evolvePfS_S_S_S_S_S_ffii_param_5];
	ld.param.u64 	%rd6, [_Z9RD_evolvePfS_S_S_S_S_S_ffii_param_6];
	ld.param.f32 	%f2, [_Z9RD_evolvePfS_S_S_S_S_S_ffii_param_7];
	ld.param.f32 	%f3, [_Z9RD_evolvePfS_S_S_S_S_S_ffii_param_8];
	ld.param.u32 	%r2, [_Z9RD_evolvePfS_S_S_S_S_S_ffii_param_9];
	cvta.to.global.u64 	%rd9, %rd8;
	cvta.to.global.u64 	%rd10, %rd7;
	mov.u32 	%r3, %tid.x;
	mov.u32 	%r4, %ctaid.x;
	mov.u32 	%r5, %ntid.x;
	mad.lo.s32 	%r6, %r4, %r5, %r3;
	mov.u32 	%r7, %tid.y;
	mov.u32 	%r8, %ctaid.y;
	mov.u32 	%r9, %ntid.y;
	mad.lo.s32 	%r10, %r8, %r9, %r7;
	mad.lo.s32 	%r1, %r2, %r10, %r6;
	mul.wide.s32 	%rd11, %r1, 4;
	add.s64 	%rd1, %rd10, %rd11;
	mov.b32 	%r11, 0;
	st.global.u32 	[%rd1], %r11;
	add.s64 	%rd12, %rd9, %rd11;
	ld.global.f32 	%f1, [%rd12];
	setp.leu.f32 	%p1, %f1, %f3;
	@%p1 bra 	$L__BB6_2;
	cvta.to.global.u64 	%rd13, %rd2;
	cvta.to.global.u64 	%rd14, %rd3;
	cvta.to.global.u64 	%rd15, %rd5;
	cvta.to.global.u64 	%rd16, %rd4;
	cvta.to.global.u64 	%rd17, %rd6;
	add.f32 	%f4, %f1, %f1;
	add.s64 	%rd19, %rd13, %rd11;
	ld.global.f32 	%f5, [%rd19];
	sub.f32 	%f6, %f4, %f5;
	div.rn.f32 	%f7, %f6, %f1;
	add.s64 	%rd20, %rd14, %rd11;
	ld.global.f32 	%f8, [%rd20];
	div.rn.f32 	%f9, %f2, %f1;
	add.s64 	%rd21, %rd15, %rd11;
	ld.global.f32 	%f10, [%rd21];
	add.s64 	%rd22, %rd16, %rd11;
	ld.global.f32 	%f11, [%rd22];
	sub.f32 	%f12, %f10, %f11;
	add.s64 	%rd23, %rd17, %rd11;
	ld.global.f32 	%f13, [%rd23];
	add.f32 	%f14, %f12, %f13;
	mul.f32 	%f15, %f9, %f14;
	fma.rn.f32 	%f16, %f8, %f7, %f15;
	st.global.f32 	[%rd1], %f16;
$L__BB6_2:
	ret;

}
	// .globl	_Z9RD_evolvePfS_S_S_S_S_ffii
.visible .entry _Z9RD_evolvePfS_S_S_S_S_ffii(
	.param .u64 .ptr .align 1 _Z9RD_evolvePfS_S_S_S_S_ffii_param_0,
	.param .u64 .ptr .align 1 _Z9RD_evolvePfS_S_S_S_S_ffii_param_1,
	.param .u64 .ptr .align 1 _Z9RD_evolvePfS_S_S_S_S_ffii_param_2,
	.param .u64 .ptr .align 1 _Z9RD_evolvePfS_S_S_S_S_ffii_param_3,
	.param .u64 .ptr .align 1 _Z9RD_evolvePfS_S_S_S_S_ffii_param_4,
	.param .u64 .ptr .align 1 _Z9RD_evolvePfS_S_S_S_S_ffii_param_5,
	.param .f32 _Z9RD_evolvePfS_S_S_S_S_ffii_param_6,
	.param .f32 _Z9RD_evolvePfS_S_S_S_S_ffii_param_7,
	.param .u32 _Z9RD_evolvePfS_S_S_S_S_ffii_param_8,
	.param .u32 _Z9RD_evolvePfS_S_S_S_S_ffii_param_9
)
{
	.reg .pred 	%p<2>;
	.reg .b32 	%r<12>;
	.reg .b32 	%f<15>;
	.reg .b64 	%rd<21>;

	ld.param.u64 	%rd6, [_Z9RD_evolvePfS_S_S_S_S_ffii_param_0];
	ld.param.u64 	%rd2, [_Z9RD_evolvePfS_S_S_S_S_ffii_param_1];
	ld.param.u64 	%rd7, [_Z9RD_evolvePfS_S_S_S_S_ffii_param_2];
	ld.param.u64 	%rd3, [_Z9RD_evolvePfS_S_S_S_S_ffii_param_3];
	ld.param.u64 	%rd4, [_Z9RD_evolvePfS_S_S_S_S_ffii_param_4];
	ld.param.u64 	%rd5, [_Z9RD_evolvePfS_S_S_S_S_ffii_param_5];
	ld.param.f32 	%f2, [_Z9RD_evolvePfS_S_S_S_S_ffii_param_6];
	ld.param.f32 	%f3, [_Z9RD_evolvePfS_S_S_S_S_ffii_param_7];
	ld.param.u32 	%r2, [_Z9RD_evolvePfS_S_S_S_S_ffii_param_8];
	cvta.to.global.u64 	%rd8, %rd7;
	cvta.to.global.u64 	%rd9, %rd6;
	mov.u32 	%r3, %tid.x;
	mov.u32 	%r4, %ctaid.x;
	mov.u32 	%r5, %ntid.x;
	mad.lo.s32 	%r6, %r4, %r5, %r3;
	mov.u32 	%r7, %tid.y;
	mov.u32 	%r8, %ctaid.y;
	mov.u32 	%r9, %ntid.y;
	mad.lo.s32 	%r10, %r8, %r9, %r7;
	mad.lo.s32 	%r1, %r2, %r10, %r6;
	mul.wide.s32 	%rd10, %r1, 4;
	add.s64 	%rd1, %rd9, %rd10;
	mov.b32 	%r11, 0;
	st.global.u32 	[%rd1], %r11;
	add.s64 	%rd11, %rd8, %rd10;
	ld.global.f32 	%f1, [%rd11];
	setp.leu.f32 	%p1, %f1, %f3;
	@%p1 bra 	$L__BB7_2;
	cvta.to.global.u64 	%rd12, %rd2;
	cvta.to.global.u64 	%rd13, %rd3;
	cvta.to.global.u64 	%rd14, %rd5;
	cvta.to.global.u64 	%rd15, %rd4;
	add.f32 	%f4, %f1, %f1;
	add.s64 	%rd17, %rd12, %rd10;
	ld.global.f32 	%f5, [%rd17];
	sub.f32 	%f6, %f4, %f5;
	div.rn.f32 	%f7, %f6, %f1;
	add.s64 	%rd18, %rd13, %rd10;
	ld.global.f32 	%f8, [%rd18];
	div.rn.f32 	%f9, %f2, %f1;
	add.s64 	%rd19, %rd14, %rd10;
	ld.global.f32 	%f10, [%rd19];
	add.s64 	%rd20, %rd15, %rd10;
	ld.global.f32 	%f11, [%rd20];
	sub.f32 	%f12, %f10, %f11;
	mul.f32 	%f13, %f9, %f12;
	fma.rn.f32 	%f14, %f8, %f7, %f13;
	st.global.f32 	[%rd1], %f14;
$L__BB7_2:
	ret;

}
	// .globl	_Z8normRhoMPfS_S_ii
.visible .entry _Z8normRhoMPfS_S_ii(
	.param .u64 .ptr .align 1 _Z8normRhoMPfS_S_ii_param_0,
	.param .u64 .ptr .align 1 _Z8normRhoMPfS_S_ii_param_1,
	.param .u64 .ptr .align 1 _Z8normRhoMPfS_S_ii_param_2,
	.param .u32 _Z8normRhoMPfS_S_ii_param_3,
	.param .u32 _Z8normRhoMPfS_S_ii_param_4
)
{
	.reg .b32 	%r<11>;
	.reg .b32 	%f<6>;
	.reg .b64 	%rd<9>;

	ld.param.u64 	%rd1, [_Z8normRhoMPfS_S_ii_param_0];
	ld.param.u64 	%rd2, [_Z8normRhoMPfS_S_ii_param_1];
	ld.param.u64 	%rd3, [_Z8normRhoMPfS_S_ii_param_2];
	ld.param.u32 	%r1, [_Z8normRhoMPfS_S_ii_param_3];
	cvta.to.global.u64 	%rd4, %rd2;
	cvta.to.global.u64 	%rd5, %rd3;
	cvta.to.global.u64 	%rd6, %rd1;
	mov.u32 	%r2, %tid.x;
	mov.u32 	%r3, %ctaid.x;
	mov.u32 	%r4, %ntid.x;
	mad.lo.s32 	%r5, %r3, %r4, %r2;
	mov.u32 	%r6, %tid.y;
	mov.u32 	%r7, %ctaid.y;
	mov.u32 	%r8, %ntid.y;
	mad.lo.s32 	%r9, %r7, %r8, %r6;
	mad.lo.s32 	%r10, %r1, %r9, %r5;
	mul.wide.s32 	%rd7, %r10, 4;
	add.s64 	%rd8, %rd6, %rd7;
	ld.global.f32 	%f1, [%rd8];
	ld.global.f32 	%f2, [%rd5];
	mul.f32 	%f3, %f1, %f2;
	ld.global.f32 	%f4, [%rd4];
	div.rn.f32 	%f5, %f3, %f4;
	st.global.f32 	[%rd8], %f5;
	ret;

}
	// .globl	_Z8diffRhoMPfS_S_ffii
.visible .entry _Z8diffRhoMPfS_S_ffii(
	.param .u64 .ptr .align 1 _Z8diffRhoMPfS_S_ffii_param_0,
	.param .u64 .ptr .align 1 _Z8diffRhoMPfS_S_ffii_param_1,
	.param .u64 .ptr .align 1 _Z8diffRhoMPfS_S_ffii_param_2,
	.param .f32 _Z8diffRhoMPfS_S_ffii_param_3,
	.param .f32 _Z8diffRhoMPfS_S_ffii_param_4,
	.param .u32 _Z8diffRhoMPfS_S_ffii_param_5,
	.param .u32 _Z8diffRhoMPfS_S_ffii_param_6
)
{
	.reg .b32 	%r<11>;
	.reg .b32 	%f<9>;
	.reg .b64 	%rd<11>;

	ld.param.u64 	%rd1, [_Z8diffRhoMPfS_S_ffii_param_0];
	ld.param.u64 	%rd2, [_Z8diffRhoMPfS_S_ffii_param_1];
	ld.param.u64 	%rd3, [_Z8diffRhoMPfS_S_ffii_param_2];
	ld.param.f32 	%f1, [_Z8diffRhoMPfS_S_ffii_param_3];
	ld.param.f32 	%f2, [_Z8diffRhoMPfS_S_ffii_param_4];
	ld.param.u32 	%r1, [_Z8diffRhoMPfS_S_ffii_param_5];
	cvta.to.global.u64 	%rd4, %rd1;
	cvta.to.global.u64 	%rd5, %rd3;
	cvta.to.global.u64 	%rd6, %rd2;
	mov.u32 	%r2, %tid.x;
	mov.u32 	%r3, %ctaid.x;
	mov.u32 	%r4, %ntid.x;
	mad.lo.s32 	%r5, %r3, %r4, %r2;
	mov.u32 	%r6, %tid.y;
	mov.u32 	%r7, %ctaid.y;
	mov.u32 	%r8, %ntid.y;
	mad.lo.s32 	%r9, %r7, %r8, %r6;
	mad.lo.s32 	%r10, %r1, %r9, %r5;
	mul.wide.s32 	%rd7, %r10, 4;
	add.s64 	%rd8, %rd6, %rd7;
	ld.global.f32 	%f3, [%rd8];
	mul.f32 	%f4, %f1, %f3;
	add.s64 	%rd9, %rd5, %rd7;
	ld.global.f32 	%f5, [%rd9];
	div.rn.f32 	%f6, %f5, %f2;
	add.f32 	%f7, %f6, 0f3F800000;
	div.rn.f32 	%f8, %f4, %f7;
	add.s64 	%rd10, %rd4, %rd7;
	st.global.f32 	[%rd10], %f8;
	ret;

}
	// .globl	_Z12reactionRhoAPfS_S_S_S_fffffffii
.visible .entry _Z12reactionRhoAPfS_S_S_S_fffffffii(
	.param .u64 .ptr .align 1 _Z12reactionRhoAPfS_S_S_S_fffffffii_param_0,
	.param .u64 .ptr .align 1 _Z12reactionRhoAPfS_S_S_S_fffffffii_param_1,
	.param .u64 .ptr .align 1 _Z12reactionRhoAPfS_S_S_S_fffffffii_param_2,
	.param .u64 .ptr .align 1 _Z12reactionRhoAPfS_S_S_S_fffffffii_param_3,
	.param .u64 .ptr .align 1 _Z12reactionRhoAPfS_S_S_S_fffffffii_param_4,
	.param .f32 _Z12reactionRhoAPfS_S_S_S_fffffffii_param_5,
	.param .f32 _Z12reactionRhoAPfS_S_S_S_fffffffii_param_6,
	.param .f32 _Z12reactionRhoAPfS_S_S_S_fffffffii_param_7,
	.param .f32 _Z12reactionRhoAPfS_S_S_S_fffffffii_param_8,
	.param .f32 _Z12reactionRhoAPfS_S_S_S_fffffffii_param_9,
	.param .f32 _Z12reactionRhoAPfS_S_S_S_fffffffii_param_10,
	.param .f32 _Z12reactionRhoAPfS_S_S_S_fffffffii_param_11,
	.param .u32 _Z12reactionRhoAPfS_S_S_S_fffffffii_param_12,
	.param .u32 _Z12reactionRhoAPfS_S_S_S_fffffffii_param_13
)
{
	.reg .b32 	%r<11>;
	.reg .b32 	%f<27>;
	.reg .b64 	%rd<15>;

	ld.param.u64 	%rd1, [_Z12reactionRhoAPfS_S_S_S_fffffffii_param_0];
	ld.param.u64 	%rd2, [_Z12reactionRhoAPfS_S_S_S_fffffffii_param_1];
	ld.param.u64 	%rd3, [_Z12reactionRhoAPfS_S_S_S_fffffffii_param_2];
	ld.param.u64 	%rd4, [_Z12reactionRhoAPfS_S_S_S_fffffffii_param_3];
	ld.param.u64 	%rd5, [_Z12reactionRhoAPfS_S_S_S_fffffffii_param_4];
	ld.param.f32 	%f1, [_Z12reactionRhoAPfS_S_S_S_fffffffii_param_5];
	ld.param.f32 	%f2, [_Z12reactionRhoAPfS_S_S_S_fffffffii_param_6];
	ld.param.f32 	%f3, [_Z12reactionRhoAPfS_S_S_S_fffffffii_param_7];
	ld.param.f32 	%f4, [_Z12reactionRhoAPfS_S_S_S_fffffffii_param_8];
	ld.param.f32 	%f5, [_Z12reactionRhoAPfS_S_S_S_fffffffii_param_9];
	ld.param.f32 	%f6, [_Z12reactionRhoAPfS_S_S_S_fffffffii_param_10];
	ld.param.f32 	%f7, [_Z12reactionRhoAPfS_S_S_S_fffffffii_param_11];
	ld.param.u32 	%r1, [_Z12reactionRhoAPfS_S_S_S_fffffffii_param_12];
	cvta.to.global.u64 	%rd6, %rd1;
	cvta.to.global.u64 	%rd7, %rd3;
	cvta.to.global.u64 	%rd8, %rd2;
	cvta.to.global.u64 	%rd9, %rd5;
	cvta.to.global.u64 	%rd10, %rd4;
	mov.u32 	%r2, %tid.x;
	mov.u32 	%r3, %ctaid.x;
	mov.u32 	%r4, %ntid.x;
	mad.lo.s32 	%r5, %r3, %r4, %r2;
	mov.u32 	%r6, %tid.y;
	mov.u32 	%r7, %ctaid.y;
	mov.u32 	%r8, %ntid.y;
	mad.lo.s32 	%r9, %r7, %r8, %r6;
	mad.lo.s32 	%r10, %r1, %r9, %r5;
	ld.global.f32 	%f8, [%rd10];
	mul.f32 	%f9, %f6, %f8;
	mul.f32 	%f10, %f7, %f9;
	sub.f32 	%f11, %f1, %f10;
	ld.global.f32 	%f12, [%rd9];
	mul.f32 	%f13, %f6, %f12;
	mul.f32 	%f14, %f7, %f13;
	div.rn.f32 	%f15, %f11, %f14;
	mul.wide.s32 	%rd11, %r10, 4;
	add.s64 	%rd12, %rd8, %rd11;
	ld.global.f32 	%f16, [%rd12];
	add.s64 	%rd13, %rd7, %rd11;
	ld.global.f32 	%f17, [%rd13];
	mul.f32 	%f18, %f17, %f17;
	fma.rn.f32 	%f19, %f3, %f3, %f18;
	div.rn.f32 	%f20, %f18, %f19;
	add.f32 	%f21, %f4, %f20;
	mul.f32 	%f22, %f2, %f21;
	mul.f32 	%f23, %f15, %f22;
	mul.f32 	%f24, %f5, %f17;
	sub.f32 	%f25, %f23, %f24;
	mul.f32 	%f26, %f16, %f25;
	add.s64 	%rd14, %rd6, %rd11;
	st.global.f32 	[%rd14], %f26;
	ret;

}
	// .globl	_Z9bend_corePfS_S_ii
.visible .entry _Z9bend_corePfS_S_ii(
	.param .u64 .ptr .align 1 _Z9bend_corePfS_S_ii_param_0,
	.param .u64 .ptr .align 1 _Z9bend_corePfS_S_ii_param_1,
	.param .u64 .ptr .align 1 _Z9bend_corePfS_S_ii_param_2,
	.param .u32 _Z9bend_corePfS_S_ii_param_3,
	.param .u32 _Z9bend_corePfS_S_ii_param_4
)
{
	.reg .pred 	%p<4>;
	.reg .b32 	%r<14>;
	.reg .b32 	%f<14>;
	.reg .b64 	%rd<11>;

	ld.param.u64 	%rd1, [_Z9bend_corePfS_S_ii_param_0];
	ld.param.u64 	%rd2, [_Z9bend_corePfS_S_ii_param_1];
	ld.param.u64 	%rd3, [_Z9bend_corePfS_S_ii_param_2];
	ld.param.u32 	%r2, [_Z9bend_corePfS_S_ii_param_3];
	ld.param.u32 	%r3, [_Z9bend_corePfS_S_ii_param_4];
	mov.u32 	%r5, %tid.x;
	mov.u32 	%r6, %ctaid.x;
	mov.u32 	%r7, %ntid.x;
	mad.lo.s32 	%r8, %r6, %r7, %r5;
	mov.u32 	%r9, %tid.y;
	mov.u32 	%r10, %ctaid.y;
	mov.u32 	%r11, %ntid.y;
	mad.lo.s32 	%r12, %r10, %r11, %r9;
	mad.lo.s32 	%r1, %r2, %r12, %r8;
	setp.ge.s32 	%p1, %r8, %r2;
	setp.ge.s32 	%p2, %r12, %r3;
	or.pred  	%p3, %p1, %p2;
	@%p3 bra 	$L__BB11_2;
	cvta.to.global.u64 	%rd4, %rd2;
	cvta.to.global.u64 	%rd5, %rd3;
	cvta.to.global.u64 	%rd6, %rd1;
	mul.wide.s32 	%rd7, %r1, 4;
	add.s64 	%rd8, %rd4, %rd7;
	ld.global.f32 	%f1, [%rd8];
	add.s64 	%rd9, %rd5, %rd7;
	ld.global.f32 	%f2, [%rd9];
	mul.f32 	%f3, %f2, 0fC2100000;
	mov.f32 	%f4, 0f3F800000;
	sub.f32 	%f5, %f4, %f2;
	mul.f32 	%f6, %f3, %f5;
	add.f32 	%f7, %f2, %f2;
	sub.f32 	%f8, %f4, %f7;
	mul.f32 	%f9, %f6, %f8;
	ld.const.f32 	%f10, [d_epsilon];
	div.rn.f32 	%f11, %f9, %f10;
	div.rn.f32 	%f12, %f11, %f10;
	add.f32 	%f13, %f1, %f12;
	add.s64 	%rd10, %rd6, %rd7;
	st.global.f32 	[%rd10], %f13;
$L__BB11_2:
	ret;

}
	// .globl	_Z11activeForcePfS_iS_ffS_S_S_S_S_ffii
.visible .entry _Z11activeForcePfS_iS_ffS_S_S_S_S_ffii(
	.param .u64 .ptr .align 1 _Z11activeForcePfS_iS_ffS_S_S_S_S_ffii_param_0,
	.param .u64 .ptr .align 1 _Z11activeForcePfS_iS_ffS_S_S_S_S_ffii_param_1,
	.param .u32 _Z11activeForcePfS_iS_ffS_S_S_S_S_ffii_param_2,
	.param .u64 .ptr .align 1 _Z11activeForcePfS_iS_ffS_S_S_S_S_ffii_param_3,
	.param .f32 _Z11activeForcePfS_iS_ffS_S_S_S_S_ffii_param_4,
	.param .f32 _Z11activeForcePfS_iS_ffS_S_S_S_S_ffii_param_5,
	.param .u64 .ptr .align 1 _Z11activeForcePfS_iS_ffS_S_S_S_S_ffii_param_6,
	.param .u64 .ptr .align 1 _Z11activeForcePfS_iS_ffS_S_S_S_S_ffii_param_7,
	.param .u64 .ptr .align 1 _Z11activeForcePfS_iS_ffS_S_S_S_S_ffii_param_8,
	.param .u64 .ptr .align 1 _Z11activeForcePfS_iS_ffS_S_S_S_S_ffii_param_9,
	.param .u64 .ptr .align 1 _Z11activeForcePfS_iS_ffS_S_S_S_S_ffii_param_10,
	.param .f32 _Z11activeForcePfS_iS_ffS_S_S_S_S_ffii_param_11,
	.param .f32 _Z11activeForcePfS_iS_ffS_S_S_S_S_ffii_param_12,
	.param .u32 _Z11activeForcePfS_iS_ffS_S_S_S_S_ffii_param_13,
	.param .u32 _Z11activeForcePfS_iS_ffS_S_S_S_S_ffii_param_14
)
{
	.reg .pred 	%p<3>;
	.reg .b32 	%r<12>;
	.reg .b32 	%f<49>;
	.reg .b64 	%rd<31>;

	ld.param.u64 	%rd8, [_Z11activeForcePfS_iS_ffS_S_S_S_S_ffii_param_0];
	ld.param.u64 	%rd9, [_Z11activeForcePfS_iS_ffS_S_S_S_S_ffii_param_1];
	ld.param.u32 	%r2, [_Z11activeForcePfS_iS_ffS_S_S_S_S_ffii_param_2];
	ld.param.u64 	%rd10, [_Z11activeForcePfS_iS_ffS_S_S_S_S_ffii_param_3];
	ld.param.u64 	%rd11, [_Z11activeForcePfS_iS_ffS_S_S_S_S_ffii_param_6];
	ld.param.u64 	%rd12, [_Z11activeForcePfS_iS_ffS_S_S_S_S_ffii_param_7];
	ld.param.u64 	%rd13, [_Z11activeForcePfS_iS_ffS_S_S_S_S_ffii_param_8];
	ld.param.u64 	%rd14, [_Z11activeForcePfS_iS_ffS_S_S_S_S_ffii_param_9];
	ld.param.u32 	%r3, [_Z11activeForcePfS_iS_ffS_S_S_S_S_ffii_param_13];
	cvta.to.global.u64 	%rd1, %rd9;
	cvta.to.global.u64 	%rd2, %rd12;
	cvta.to.global.u64 	%rd3, %rd8;
	cvta.to.global.u64 	%rd4, %rd14;
	cvta.to.global.u64 	%rd5, %rd13;
	cvta.to.global.u64 	%rd6, %rd11;
	cvta.to.global.u64 	%rd7, %rd10;
	mov.u32 	%r4, %tid.x;
	mov.u32 	%r5, %ctaid.x;
	mov.u32 	%r6, %ntid.x;
	mad.lo.s32 	%r7, %r5, %r6, %r4;
	mov.u32 	%r8, %tid.y;
	mov.u32 	%r9, %ctaid.y;
	mov.u32 	%r10, %ntid.y;
	mad.lo.s32 	%r11, %r9, %r10, %r8;
	mad.lo.s32 	%r1, %r3, %r11, %r7;
	setp.eq.s32 	%p1, %r2, 2;
	@%p1 bra 	$L__BB12_3;
	setp.ne.s32 	%p2, %r2, 1;
	@%p2 bra 	$L__BB12_4;
	ld.param.f32 	%f48, [_Z11activeForcePfS_iS_ffS_S_S_S_S_ffii_param_5];
	ld.param.f32 	%f46, [_Z11activeForcePfS_iS_ffS_S_S_S_S_ffii_param_4];
	neg.f32 	%f24, %f46;
	ld.const.f32 	%f25, [d_epsilon];
	mul.f32 	%f26, %f25, %f24;
	mul.wide.s32 	%rd23, %r1, 4;
	add.s64 	%rd24, %rd7, %rd23;
	ld.global.f32 	%f27, [%rd24];
	mul.f32 	%f28, %f26, %f27;
	add.s64 	%rd25, %rd6, %rd23;
	ld.global.f32 	%f29, [%rd25];
	mul.f32 	%f30, %f28, %f29;
	add.s64 	%rd26, %rd5, %rd23;
	ld.global.f32 	%f31, [%rd26];
	mul.f32 	%f32, %f30, %f31;
	mul.f32 	%f33, %f48, %f27;
	add.s64 	%rd27, %rd2, %rd23;
	ld.global.f32 	%f34, [%rd27];
	mul.f32 	%f35, %f33, %f34;
	fma.rn.f32 	%f36, %f31, %f32, %f35;
	add.s64 	%rd28, %rd3, %rd23;
	st.global.f32 	[%rd28], %f36;
	ld.global.f32 	%f37, [%rd24];
	mul.f32 	%f38, %f26, %f37;
	ld.global.f32 	%f39, [%rd25];
	mul.f32 	%f40, %f38, %f39;
	ld.global.f32 	%f41, [%rd26];
	mul.f32 	%f42, %f40, %f41;
	add.s64 	%rd29, %rd4, %rd23;
	ld.global.f32 	%f43, [%rd29];
	mul.f32 	%f44, %f42, %f43;
	add.s64 	%rd30, %rd1, %rd23;
	st.global.f32 	[%rd30], %f44;
	bra.uni 	$L__BB12_4;
$L__BB12_3:
	ld.param.f32 	%f47, [_Z11activeForcePfS_iS_ffS_S_S_S_S_ffii_param_5];
	ld.param.f32 	%f45, [_Z11activeForcePfS_iS_ffS_S_S_S_S_ffii_param_4];
	neg.f32 	%f3, %f45;
	ld.const.f32 	%f4, [d_epsilon];
	mul.f32 	%f5, %f4, %f3;
	mul.wide.s32 	%rd15, %r1, 4;
	add.s64 	%rd16, %rd7, %rd15;
	ld.global.f32 	%f6, [%rd16];
	mul.f32 	%f7, %f5, %f6;
	add.s64 	%rd17, %rd6, %rd15;
	ld.global.f32 	%f8, [%rd17];
	mul.f32 	%f9, %f7, %f8;
	add.s64 	%rd18, %rd5, %rd15;
	ld.global.f32 	%f10, [%rd18];
	mul.f32 	%f11, %f9, %f10;
	add.s64 	%rd19, %rd4, %rd15;
	ld.global.f32 	%f12, [%rd19];
	mul.f32 	%f13, %f11, %f12;
	add.s64 	%rd20, %rd3, %rd15;
	st.global.f32 	[%rd20], %f13;
	ld.global.f32 	%f14, [%rd16];
	mul.f32 	%f15, %f5, %f14;
	ld.global.f32 	%f16, [%rd17];
	mul.f32 	%f17, %f15, %f16;
	ld.global.f32 	%f18, [%rd19];
	mul.f32 	%f19, %f17, %f18;
	mul.f32 	%f20, %f47, %f14;
	add.s64 	%rd21, %rd2, %rd15;
	ld.global.f32 	%f21, [%rd21];
	mul.f32 	%f22, %f20, %f21;
	fma.rn.f32 	%f23, %f18, %f19, %f22;
	add.s64 	%rd22, %rd1, %rd15;
	st.global.f32 	[%rd22], %f23;
$L__BB12_4:
	ret;

}
	// .globl	_Z14matrix_productPfS_S_fii
.visible .entry _Z14matrix_productPfS_S_fii(
	.param .u64 .ptr .align 1 _Z14matrix_productPfS_S_fii_param_0,
	.param .u64 .ptr .align 1 _Z14matrix_productPfS_S_fii_param_1,
	.param .u64 .ptr .align 1 _Z14matrix_productPfS_S_fii_param_2,
	.param .f32 _Z14matrix_productPfS_S_fii_param_3,
	.param .u32 _Z14matrix_productPfS_S_fii_param_4,
	.param .u32 _Z14matrix_productPfS_S_fii_param_5
)
{
	.reg .b32 	%r<11>;
	.reg .b32 	%f<6>;
	.reg .b64 	%rd<11>;

	ld.param.u64 	%rd1, [_Z14matrix_productPfS_S_fii_param_0];
	ld.param.u64 	%rd2, [_Z14matrix_productPfS_S_fii_param_1];
	ld.param.u64 	%rd3, [_Z14matrix_productPfS_S_fii_param_2];
	ld.param.f32 	%f1, [_Z14matrix_productPfS_S_fii_param_3];
	ld.param.u32 	%r1, [_Z14matrix_productPfS_S_fii_param_4];
	cvta.to.global.u64 	%rd4, %rd1;
	cvta.to.global.u64 	%rd5, %rd3;
	cvta.to.global.u64 	%rd6, %rd2;
	mov.u32 	%r2, %tid.x;
	mov.u32 	%r3, %ctaid.x;
	mov.u32 	%r4, %ntid.x;
	mad.lo.s32 	%r5, %r3, %r4, %r2;
	mov.u32 	%r6, %tid.y;
	mov.u32 	%r7, %ctaid.y;
	mov.u32 	%r8, %ntid.y;
	mad.lo.s32 	%r9, %r7, %r8, %r6;
	mad.lo.s32 	%r10, %r1, %r9, %r5;
	mul.wide.s32 	%rd7, %r10, 4;
	add.s64 	%rd8, %rd6, %rd7;
	ld.global.f32 	%f2, [%rd8];
	mul.f32 	%f3, %f1, %f2;
	add.s64 	%rd9, %rd5, %rd7;
	ld.global.f32 	%f4, [%rd9];
	mul.f32 	%f5, %f3, %f4;
	add.s64 	%rd10, %rd4, %rd7;
	st.global.f32 	[%rd10], %f5;
	ret;

}
	// .globl	_Z10add3matrixPfS_S_S_
.visible .entry _Z10add3matrixPfS_S_S_(
	.param .u64 .ptr .align 1 _Z10add3matrixPfS_S_S__param_0,
	.param .u64 .ptr .align 1 _Z10add3matrixPfS_S_S__param_1,
	.param .u64 .ptr .align 1 _Z10add3matrixPfS_S_S__param_2,
	.param .u64 .ptr .align 1 _Z10add3matrixPfS_S_S__param_3
)
{
	.reg .b32 	%r<11>;
	.reg .b32 	%f<6>;
	.reg .b64 	%rd<14>;

	ld.param.u64 	%rd1, [_Z10add3matrixPfS_S_S__param_0];
	ld.param.u64 	%rd2, [_Z10add3matrixPfS_S_S__param_1];
	ld.param.u64 	%rd3, [_Z10add3matrixPfS_S_S__param_2];
	ld.param.u64 	%rd4, [_Z10add3matrixPfS_S_S__param_3];
	cvta.to.global.u64 	%rd5, %rd1;
	cvta.to.global.u64 	%rd6, %rd4;
	cvta.to.global.u64 	%rd7, %rd3;
	cvta.to.global.u64 	%rd8, %rd2;
	mov.u32 	%r1, %tid.x;
	mov.u32 	%r2, %ctaid.x;
	mov.u32 	%r3, %ntid.x;
	mad.lo.s32 	%r4, %r2, %r3, %r1;
	mov.u32 	%r5, %tid.y;
	mov.u32 	%r6, %ctaid.y;
	mov.u32 	%r7, %ntid.y;
	mad.lo.s32 	%r8, %r6, %r7, %r5;
	shl.b32 	%r9, %r8, 8;
	add.s32 	%r10, %r4, %r9;
	mul.wide.s32 	%rd9, %r10, 4;
	add.s64 	%rd10, %rd8, %rd9;
	ld.global.f32 	%f1, [%rd10];
	add.s64 	%rd11, %rd7, %rd9;
	ld.global.f32 	%f2, [%rd11];
	add.f32 	%f3, %f1, %f2;
	add.s64 	%rd12, %rd6, %rd9;
	ld.global.f32 	%f4, [%rd12];
	add.f32 	%f5, %f3, %f4;
	add.s64 	%rd13, %rd5, %rd9;
	st.global.f32 	[%rd13], %f5;
	ret;

}
	// .globl	_Z10add2matrixPfS_S_
.visible .entry _Z10add2matrixPfS_S_(
	.param .u64 .ptr .align 1 _Z10add2matrixPfS_S__param_0,
	.param .u64 .ptr .align 1 _Z10add2matrixPfS_S__param_1,
	.param .u64 .ptr .align 1 _Z10add2matrixPfS_S__param_2
)
{
	.reg .b32 	%r<11>;
	.reg .b32 	%f<4>;
	.reg .b64 	%rd<11>;

	ld.param.u64 	%rd1, [_Z10add2matrixPfS_S__param_0];
	ld.param.u64 	%rd2, [_Z10add2matrixPfS_S__param_1];
	ld.param.u64 	%rd3, [_Z10add2matrixPfS_S__param_2];
	cvta.to.global.u64 	%rd4, %rd1;
	cvta.to.global.u64 	%rd5, %rd3;
	cvta.to.global.u64 	%rd6, %rd2;
	mov.u32 	%r1, %tid.x;
	mov.u32 	%r2, %ctaid.x;
	mov.u32 	%r3, %ntid.x;
	mad.lo.s32 	%r4, %r2, %r3, %r1;
	mov.u32 	%r5, %tid.y;
	mov.u32 	%r6, %ctaid.y;
	mov.u32 	%r7, %ntid.y;
	mad.lo.s32 	%r8, %r6, %r7, %r5;
	shl.b32 	%r9, %r8, 8;
	add.s32 	%r10, %r4, %r9;
	mul.wide.s32 	%rd7, %r10, 4;
	add.s64 	%rd8, %rd6, %rd7;
	ld.global.f32 	%f1, [%rd8];
	add.s64 	%rd9, %rd5, %rd7;
	ld.global.f32 	%f2, [%rd9];
	add.f32 	%f3, %f1, %f2;
	add.s64 	%rd10, %rd4, %rd7;
	st.global.f32 	[%rd10], %f3;
	ret;

}
	// .globl	_Z8absarrayPfS_S_ii
.visible .entry _Z8absarrayPfS_S_ii(
	.param .u64 .ptr .align 1 _Z8absarrayPfS_S_ii_param_0,
	.param .u64 .ptr .align 1 _Z8absarrayPfS_S_ii_param_1,
	.param .u64 .ptr .align 1 _Z8absarrayPfS_S_ii_param_2,
	.param .u32 _Z8absarrayPfS_S_ii_param_3,
	.param .u32 _Z8absarrayPfS_S_ii_param_4
)
{
	.reg .b32 	%r<11>;
	.reg .b32 	%f<6>;
	.reg .b64 	%rd<11>;

	ld.param.u64 	%rd1, [_Z8absarrayPfS_S_ii_param_0];
	ld.param.u64 	%rd2, [_Z8absarrayPfS_S_ii_param_1];
	ld.param.u64 	%rd3, [_Z8absarrayPfS_S_ii_param_2];
	ld.param.u32 	%r1, [_Z8absarrayPfS_S_ii_param_3];
	cvta.to.global.u64 	%rd4, %rd1;
	cvta.to.global.u64 	%rd5, %rd3;
	cvta.to.global.u64 	%rd6, %rd2;
	mov.u32 	%r2, %tid.x;
	mov.u32 	%r3, %ctaid.x;
	mov.u32 	%r4, %ntid.x;
	mad.lo.s32 	%r5, %r3, %r4, %r2;
	mov.u32 	%r6, %tid.y;
	mov.u32 	%r7, %ctaid.y;
	mov.u32 	%r8, %ntid.y;
	mad.lo.s32 	%r9, %r7, %r8, %r6;
	mad.lo.s32 	%r10, %r1, %r9, %r5;
	mul.wide.s32 	%rd7, %r10, 4;
	add.s64 	%rd8, %rd6, %rd7;
	ld.global.f32 	%f1, [%rd8];
	add.s64 	%rd9, %rd5, %rd7;
	ld.global.f32 	%f2, [%rd9];
	mul.f32 	%f3, %f2, %f2;
	fma.rn.f32 	%f4, %f1, %f1, %f3;
	sqrt.rn.f32 	%f5, %f4;
	add.s64 	%rd10, %rd4, %rd7;
	st.global.f32 	[%rd10], %f5;
	ret;

}
	// .globl	_Z12minus_matrixPfS_S_ii
.visible .entry _Z12minus_matrixPfS_S_ii(
	.param .u64 .ptr .align 1 _Z12minus_matrixPfS_S_ii_param_0,
	.param .u64 .ptr .align 1 _Z12minus_matrixPfS_S_ii_param_1,
	.param .u64 .ptr .align 1 _Z12minus_matrixPfS_S_ii_param_2,
	.param .u32 _Z12minus_matrixPfS_S_ii_param_3,
	.param .u32 _Z12minus_matrixPfS_S_ii_param_4
)
{
	.reg .b32 	%r<11>;
	.reg .b32 	%f<4>;
	.reg .b64 	%rd<11>;

	ld.param.u64 	%rd1, [_Z12minus_matrixPfS_S_ii_param_0];
	ld.param.u64 	%rd2, [_Z12minus_matrixPfS_S_ii_param_1];
	ld.param.u64 	%rd3, [_Z12minus_matrixPfS_S_ii_param_2];
	ld.param.u32 	%r1, [_Z12minus_matrixPfS_S_ii_param_3];
	cvta.to.global.u64 	%rd4, %rd1;
	cvta.to.global.u64 	%rd5, %rd3;
	cvta.to.global.u64 	%rd6, %rd2;
	mov.u32 	%r2, %tid.x;
	mov.u32 	%r3, %ctaid.x;
	mov.u32 	%r4, %ntid.x;
	mad.lo.s32 	%r5, %r3, %r4, %r2;
	mov.u32 	%r6, %tid.y;
	mov.u32 	%r7, %ctaid.y;
	mov.u32 	%r8, %ntid.y;
	mad.lo.s32 	%r9, %r7, %r8, %r6;
	mad.lo.s32 	%r10, %r1, %r9, %r5;
	mul.wide.s32 	%rd7, %r10, 4;
	add.s64 	%rd8, %rd6, %rd7;
	ld.global.f32 	%f1, [%rd8];
	add.s64 	%rd9, %rd5, %rd7;
	ld.global.f32 	%f2, [%rd9];
	sub.f32 	%f3, %f1, %f2;
	add.s64 	%rd10, %rd4, %rd7;
	st.global.f32 	[%rd10], %f3;
	ret;

}
	// .globl	_Z11xdir_centerPfS_S_S_S_fii
.visible .entry _Z11xdir_centerPfS_S_S_S_fii(
	.param .u64 .ptr .align 1 _Z11xdir_centerPfS_S_S_S_fii_param_0,
	.param .u64 .ptr .align 1 _Z11xdir_centerPfS_S_S_S_fii_param_1,
	.param .u64 .ptr .align 1 _Z11xdir_centerPfS_S_S_S_fii_param_2,
	.param .u64 .ptr .align 1 _Z11xdir_centerPfS_S_S_S_fii_param_3,
	.param .u64 .ptr .align 1 _Z11xdir_centerPfS_S_S_S_fii_param_4,
	.param .f32 _Z11xdir_centerPfS_S_S_S_fii_param_5,
	.param .u32 _Z11xdir_centerPfS_S_S_S_fii_param_6,
	.param .u32 _Z11xdir_centerPfS_S_S_S_fii_param_7
)
{
	.reg .pred 	%p<12>;
	.reg .b32 	%r<37>;
	.reg .b32 	%f<12>;
	.reg .b64 	%rd<27>;
	.reg .b64 	%fd<78>;

	ld.param.u64 	%rd4, [_Z11xdir_centerPfS_S_S_S_fii_param_0];
	ld.param.u64 	%rd5, [_Z11xdir_centerPfS_S_S_S_fii_param_1];
	ld.param.u64 	%rd6, [_Z11xdir_centerPfS_S_S_S_fii_param_2];
	ld.param.u64 	%rd7, [_Z11xdir_centerPfS_S_S_S_fii_param_3];
	ld.param.u64 	%rd8, [_Z11xdir_centerPfS_S_S_S_fii_param_4];
	ld.param.f32 	%f3, [_Z11xdir_centerPfS_S_S_S_fii_param_5];
	ld.param.u32 	%r11, [_Z11xdir_centerPfS_S_S_S_fii_param_6];
	ld.param.u32 	%r12, [_Z11xdir_centerPfS_S_S_S_fii_param_7];
	mov.u32 	%r14, %tid.x;
	mov.u32 	%r15, %ctaid.x;
	mov.u32 	%r16, %ntid.x;
	mad.lo.s32 	%r1, %r15, %r16, %r14;
	mov.u32 	%r17, %tid.y;
	mov.u32 	%r18, %ctaid.y;
	mov.u32 	%r19, %ntid.y;
	mad.lo.s32 	%r20, %r18, %r19, %r17;
	mov.u32 	%r22, %nctaid.x;
	mul.lo.s32 	%r23, %r22, %r16;
	mad.lo.s32 	%r2, %r23, %r20, %r1;
	setp.ge.s32 	%p1, %r1, %r11;
	setp.ge.s32 	%p2, %r20, %r12;
	or.pred  	%p3, %p1, %p2;
	@%p3 bra 	$L__BB18_11;
	cvta.to.global.u64 	%rd9, %rd6;
	cvta.to.global.u64 	%rd1, %rd7;
	cvta.to.global.u64 	%rd10, %rd8;
	mul.wide.s32 	%rd11, %r2, 4;
	add.s64 	%rd2, %rd9, %rd11;
	ld.global.f32 	%f4, [%rd2];
	ld.global.f32 	%f5, [%rd1];
	div.rn.f32 	%f1, %f4, %f5;
	mul.wide.s32 	%rd12, %r1, 4;
	add.s64 	%rd3, %rd10, %rd12;
	ld.global.f32 	%f6, [%rd3];
	cvt.f64.f32 	%fd15, %f6;
	mul.f64 	%fd16, %fd15, 0d400921FB54442D18;
	cvt.f64.f32 	%fd1, %f3;
	div.rn.f64 	%fd2, %fd16, %fd1;
	abs.f64 	%fd3, %fd2;
	setp.neu.f64 	%p4, %fd3, 0d7FF0000000000000;
	@%p4 bra 	$L__BB18_3;
	mov.f64 	%fd22, 0d0000000000000000;
	mul.rn.f64 	%fd75, %fd2, %fd22;
	mov.b32 	%r34, 0;
	bra.uni 	$L__BB18_5;
$L__BB18_3:
	mul.f64 	%fd17, %fd2, 0d3FE45F306DC9C883;
	cvt.rni.s32.f64 	%r34, %fd17;
	cvt.rn.f64.s32 	%fd18, %r34;
	fma.rn.f64 	%fd19, %fd18, 0dBFF921FB54442D18, %fd2;
	fma.rn.f64 	%fd20, %fd18, 0dBC91A62633145C00, %fd19;
	fma.rn.f64 	%fd75, %fd18, 0dB97B839A252049C0, %fd20;
	setp.ltu.f64 	%p5, %fd3, 0d41E0000000000000;
	@%p5 bra 	$L__BB18_5;
	{ // callseq 0, 0
	.param .b64 param0;
	st.param.f64 	[param0], %fd2;
	.param .align 16 .b8 retval0[16];
	call.uni (retval0), 
	__internal_trig_reduction_slowpathd, 
	(
	param0
	);
	ld.param.f64 	%fd75, [retval0];
	ld.param.b32 	%r34, [retval0+8];
	} // callseq 0
$L__BB18_5:
	shl.b32 	%r26, %r34, 6;
	cvt.u64.u32 	%rd13, %r26;
	and.b64  	%rd14, %rd13, 64;
	mov.u64 	%rd15, __cudart_sin_cos_coeffs;
	add.s64 	%rd16, %rd15, %rd14;
	mul.rn.f64 	%fd23, %fd75, %fd75;
	and.b32  	%r27, %r34, 1;
	setp.eq.b32 	%p6, %r27, 1;
	selp.f64 	%fd24, 0dBDA8FF8320FD8164, 0d3DE5DB65F9785EBA, %p6;
	ld.global.nc.v2.f64 	{%fd25, %fd26}, [%rd16];
	fma.rn.f64 	%fd27, %fd24, %fd23, %fd25;
	fma.rn.f64 	%fd28, %fd27, %fd23, %fd26;
	ld.global.nc.v2.f64 	{%fd29, %fd30}, [%rd16+16];
	fma.rn.f64 	%fd31, %fd28, %fd23, %fd29;
	fma.rn.f64 	%fd32, %fd31, %fd23, %fd30;
	ld.global.nc.v2.f64 	{%fd33, %fd34}, [%rd16+32];
	fma.rn.f64 	%fd35, %fd32, %fd23, %fd33;
	fma.rn.f64 	%fd36, %fd35, %fd23, %fd34;
	fma.rn.f64 	%fd37, %fd36, %fd75, %fd75;
	fma.rn.f64 	%fd38, %fd36, %fd23, 0d3FF0000000000000;
	selp.f64 	%fd39, %fd38, %fd37, %p6;
	and.b32  	%r28, %r34, 2;
	setp.eq.s32 	%p7, %r28, 0;
	mov.f64 	%fd40, 0d0000000000000000;
	sub.f64 	%fd41, %fd40, %fd39;
	selp.f64 	%fd42, %fd39, %fd41, %p7;
	cvt.f64.f32 	%fd43, %f1;
	mul.f64 	%fd44, %fd42, %fd43;
	cvt.rn.f32.f64 	%f7, %fd44;
	cvta.to.global.u64 	%rd17, %rd4;
	add.s64 	%rd19, %rd17, %rd11;
	st.global.f32 	[%rd19], %f7;
	ld.global.f32 	%f8, [%rd2];
	ld.global.f32 	%f9, [%rd1];
	div.rn.f32 	%f2, %f8, %f9;
	ld.global.f32 	%f10, [%rd3];
	cvt.f64.f32 	%fd45, %f10;
	mul.f64 	%fd46, %fd45, 0d400921FB54442D18;
	div.rn.f64 	%fd8, %fd46, %fd1;
	abs.f64 	%fd9, %fd8;
	setp.neu.f64 	%p8, %fd9, 0d7FF0000000000000;
	@%p8 bra 	$L__BB18_7;
	mov.f64 	%fd52, 0d0000000000000000;
	mul.rn.f64 	%fd77, %fd8, %fd52;
	mov.b32 	%r36, 1;
	bra.uni 	$L__BB18_10;
$L__BB18_7:
	mul.f64 	%fd47, %fd8, 0d3FE45F306DC9C883;
	cvt.rni.s32.f64 	%r35, %fd47;
	cvt.rn.f64.s32 	%fd48, %r35;
	fma.rn.f64 	%fd49, %fd48, 0dBFF921FB54442D18, %fd8;
	fma.rn.f64 	%fd50, %fd48, 0dBC91A62633145C00, %fd49;
	fma.rn.f64 	%fd77, %fd48, 0dB97B839A252049C0, %fd50;
	setp.ltu.f64 	%p9, %fd9, 0d41E0000000000000;
	@%p9 bra 	$L__BB18_9;
	{ // callseq 1, 0
	.param .b64 param0;
	st.param.f64 	[param0], %fd8;
	.param .align 16 .b8 retval0[16];
	call.uni (retval0), 
	__internal_trig_reduction_slowpathd, 
	(
	param0
	);
	ld.param.f64 	%fd77, [retval0];
	ld.param.b32 	%r35, [retval0+8];
	} // callseq 1
$L__BB18_9:
	add.s32 	%r36, %r35, 1;
$L__BB18_10:
	shl.b32 	%r31, %r36, 6;
	cvt.u64.u32 	%rd20, %r31;
	and.b64  	%rd21, %rd20, 64;
	add.s64 	%rd23, %rd15, %rd21;
	mul.rn.f64 	%fd53, %fd77, %fd77;
	and.b32  	%r32, %r36, 1;
	setp.eq.b32 	%p10, %r32, 1;
	selp.f64 	%fd54, 0dBDA8FF8320FD8164, 0d3DE5DB65F9785EBA, %p10;
	ld.global.nc.v2.f64 	{%fd55, %fd56}, [%rd23];
	fma.rn.f64 	%fd57, %fd54, %fd53, %fd55;
	fma.rn.f64 	%fd58, %fd57, %fd53, %fd56;
	ld.global.nc.v2.f64 	{%fd59, %fd60}, [%rd23+16];
	fma.rn.f64 	%fd61, %fd58, %fd53, %fd59;
	fma.rn.f64 	%fd62, %fd61, %fd53, %fd60;
	ld.global.nc.v2.f64 	{%fd63, %fd64}, [%rd23+32];
	fma.rn.f64 	%fd65, %fd62, %fd53, %fd63;
	fma.rn.f64 	%fd66, %fd65, %fd53, %fd64;
	fma.rn.f64 	%fd67, %fd66, %fd77, %fd77;
	fma.rn.f64 	%fd68, %fd66, %fd53, 0d3FF0000000000000;
	selp.f64 	%fd69, %fd68, %fd67, %p10;
	and.b32  	%r33, %r36, 2;
	setp.eq.s32 	%p11, %r33, 0;
	mov.f64 	%fd70, 0d0000000000000000;
	sub.f64 	%fd71, %fd70, %fd69;
	selp.f64 	%fd72, %fd69, %fd71, %p11;
	cvt.f64.f32 	%fd73, %f2;
	mul.f64 	%fd74, %fd72, %fd73;
	cvt.rn.f32.f64 	%f11, %fd74;
	cvta.to.global.u64 	%rd24, %rd5;
	add.s64 	%rd26, %rd24, %rd11;
	st.global.f32 	[%rd26], %f11;
$L__BB18_11:
	ret;

}
	// .globl	_Z10rhoa_rightPfS_ffS_fii
.visible .entry _Z10rhoa_rightPfS_ffS_fii(
	.param .u64 .ptr .align 1 _Z10rhoa_rightPfS_ffS_fii_param_0,
	.param .u64 .ptr .align 1 _Z10rhoa_rightPfS_ffS_fii_param_1,
	.param .f32 _Z10rhoa_rightPfS_ffS_fii_param_2,
	.param .f32 _Z10rhoa_rightPfS_ffS_fii_param_3,
	.param .u64 .ptr .align 1 _Z10rhoa_rightPfS_ffS_fii_param_4,
	.param .f32 _Z10rhoa_rightPfS_ffS_fii_param_5,
	.param .u32 _Z10rhoa_rightPfS_ffS_fii_param_6,
	.param .u32 _Z10rhoa_rightPfS_ffS_fii_param_7
)
{
	.reg .pred 	%p<14>;
	.reg .b32 	%r<37>;
	.reg .b32 	%f<6>;
	.reg .b64 	%rd<21>;
	.reg .b64 	%fd<76>;

	ld.param.u64 	%rd2, [_Z10rhoa_rightPfS_ffS_fii_param_0];
	ld.param.u64 	%rd3, [_Z10rhoa_rightPfS_ffS_fii_param_1];
	ld.param.f32 	%f1, [_Z10rhoa_rightPfS_ffS_fii_param_2];
	ld.param.f32 	%f2, [_Z10rhoa_rightPfS_ffS_fii_param_3];
	ld.param.u64 	%rd4, [_Z10rhoa_rightPfS_ffS_fii_param_4];
	ld.param.f32 	%f3, [_Z10rhoa_rightPfS_ffS_fii_param_5];
	ld.param.u32 	%r11, [_Z10rhoa_rightPfS_ffS_fii_param_6];
	ld.param.u32 	%r12, [_Z10rhoa_rightPfS_ffS_fii_param_7];
	mov.u32 	%r14, %tid.x;
	mov.u32 	%r15, %ctaid.x;
	mov.u32 	%r16, %ntid.x;
	mad.lo.s32 	%r1, %r15, %r16, %r14;
	mov.u32 	%r17, %tid.y;
	mov.u32 	%r18, %ctaid.y;
	mov.u32 	%r19, %ntid.y;
	mad.lo.s32 	%r20, %r18, %r19, %r17;
	mad.lo.s32 	%r2, %r11, %r20, %r1;
	setp.ge.s32 	%p1, %r1, %r11;
	setp.ge.s32 	%p2, %r20, %r12;
	or.pred  	%p3, %p1, %p2;
	@%p3 bra 	$L__BB19_13;
	cvta.to.global.u64 	%rd5, %rd2;
	cvta.to.global.u64 	%rd6, %rd4;
	mul.wide.s32 	%rd7, %r2, 4;
	add.s64 	%rd1, %rd5, %rd7;
	mov.b32 	%r22, 0;
	st.global.u32 	[%rd1], %r22;
	mul.wide.s32 	%rd8, %r1, 4;
	add.s64 	%rd9, %rd6, %rd8;
	ld.global.f32 	%f4, [%rd9];
	cvt.f64.f32 	%fd13, %f4;
	mul.f64 	%fd14, %fd13, 0d400921FB54442D18;
	cvt.f64.f32 	%fd15, %f3;
	div.rn.f64 	%fd1, %fd14, %fd15;
	abs.f64 	%fd2, %fd1;
	setp.neu.f64 	%p4, %fd2, 0d7FF0000000000000;
	@%p4 bra 	$L__BB19_3;
	mov.f64 	%fd21, 0d0000000000000000;
	mul.rn.f64 	%fd73, %fd1, %fd21;
	mov.b32 	%r34, 0;
	bra.uni 	$L__BB19_5;
$L__BB19_3:
	mul.f64 	%fd16, %fd1, 0d3FE45F306DC9C883;
	cvt.rni.s32.f64 	%r34, %fd16;
	cvt.rn.f64.s32 	%fd17, %r34;
	fma.rn.f64 	%fd18, %fd17, 0dBFF921FB54442D18, %fd1;
	fma.rn.f64 	%fd19, %fd17, 0dBC91A62633145C00, %fd18;
	fma.rn.f64 	%fd73, %fd17, 0dB97B839A252049C0, %fd19;
	setp.ltu.f64 	%p5, %fd2, 0d41E0000000000000;
	@%p5 bra 	$L__BB19_5;
	{ // callseq 2, 0
	.param .b64 param0;
	st.param.f64 	[param0], %fd1;
	.param .align 16 .b8 retval0[16];
	call.uni (retval0), 
	__internal_trig_reduction_slowpathd, 
	(
	param0
	);
	ld.param.f64 	%fd73, [retval0];
	ld.param.b32 	%r34, [retval0+8];
	} // callseq 2
$L__BB19_5:
	setp.neu.f64 	%p6, %fd2, 0d7FF0000000000000;
	shl.b32 	%r25, %r34, 6;
	cvt.u64.u32 	%rd10, %r25;
	and.b64  	%rd11, %rd10, 64;
	mov.u64 	%rd12, __cudart_sin_cos_coeffs;
	add.s64 	%rd13, %rd12, %rd11;
	mul.rn.f64 	%fd22, %fd73, %fd73;
	and.b32  	%r26, %r34, 1;
	setp.eq.b32 	%p7, %r26, 1;
	selp.f64 	%fd23, 0dBDA8FF8320FD8164, 0d3DE5DB65F9785EBA, %p7;
	ld.global.nc.v2.f64 	{%fd24, %fd25}, [%rd13];
	fma.rn.f64 	%fd26, %fd23, %fd22, %fd24;
	fma.rn.f64 	%fd27, %fd26, %fd22, %fd25;
	ld.global.nc.v2.f64 	{%fd28, %fd29}, [%rd13+16];
	fma.rn.f64 	%fd30, %fd27, %fd22, %fd28;
	fma.rn.f64 	%fd31, %fd30, %fd22, %fd29;
	ld.global.nc.v2.f64 	{%fd32, %fd33}, [%rd13+32];
	fma.rn.f64 	%fd34, %fd31, %fd22, %fd32;
	fma.rn.f64 	%fd35, %fd34, %fd22, %fd33;
	fma.rn.f64 	%fd36, %fd35, %fd73, %fd73;
	fma.rn.f64 	%fd37, %fd35, %fd22, 0d3FF0000000000000;
	selp.f64 	%fd38, %fd37, %fd36, %p7;
	and.b32  	%r27, %r34, 2;
	setp.eq.s32 	%p8, %r27, 0;
	mov.f64 	%fd39, 0d0000000000000000;
	sub.f64 	%fd40, %fd39, %fd38;
	selp.f64 	%fd41, %fd38, %fd40, %p8;
	cvt.f64.f32 	%fd42, %f2;
	mul.f64 	%fd7, %fd41, %fd42;
	@%p6 bra 	$L__BB19_7;
	mov.f64 	%fd48, 0d0000000000000000;
	mul.rn.f64 	%fd75, %fd1, %fd48;
	mov.b32 	%r36, 1;
	bra.uni 	$L__BB19_10;
$L__BB19_7:
	mul.f64 	%fd43, %fd1, 0d3FE45F306DC9C883;
	cvt.rni.s32.f64 	%r35, %fd43;
	cvt.rn.f64.s32 	%fd44, %r35;
	fma.rn.f64 	%fd45, %fd44, 0dBFF921FB54442D18, %fd1;
	fma.rn.f64 	%fd46, %fd44, 0dBC91A62633145C00, %fd45;
	fma.rn.f64 	%fd75, %fd44, 0dB97B839A252049C0, %fd46;
	setp.ltu.f64 	%p9, %fd2, 0d41E0000000000000;
	@%p9 bra 	$L__BB19_9;
	{ // callseq 3, 0
	.param .b64 param0;
	st.param.f64 	[param0], %fd1;
	.param .align 16 .b8 retval0[16];
	call.uni (retval0), 
	__internal_trig_reduction_slowpathd, 
	(
	param0
	);
	ld.param.f64 	%fd75, [retval0];
	ld.param.b32 	%r35, [retval0+8];
	} // callseq 3
$L__BB19_9:
	add.s32 	%r36, %r35, 1;
$L__BB19_10:
	shl.b32 	%r30, %r36, 6;
	cvt.u64.u32 	%rd14, %r30;
	and.b64  	%rd15, %rd14, 64;
	add.s64 	%rd17, %rd12, %rd15;
	mul.rn.f64 	%fd49, %fd75, %fd75;
	and.b32  	%r31, %r36, 1;
	setp.eq.b32 	%p10, %r31, 1;
	selp.f64 	%fd50, 0dBDA8FF8320FD8164, 0d3DE5DB65F9785EBA, %p10;
	ld.global.nc.v2.f64 	{%fd51, %fd52}, [%rd17];
	fma.rn.f64 	%fd53, %fd50, %fd49, %fd51;
	fma.rn.f64 	%fd54, %fd53, %fd49, %fd52;
	ld.global.nc.v2.f64 	{%fd55, %fd56}, [%rd17+16];
	fma.rn.f64 	%fd57, %fd54, %fd49, %fd55;
	fma.rn.f64 	%fd58, %fd57, %fd49, %fd56;
	ld.global.nc.v2.f64 	{%fd59, %fd60}, [%rd17+32];
	fma.rn.f64 	%fd61, %fd58, %fd49, %fd59;
	fma.rn.f64 	%fd62, %fd61, %fd49, %fd60;
	fma.rn.f64 	%fd63, %fd62, %fd75, %fd75;
	fma.rn.f64 	%fd64, %fd62, %fd49, 0d3FF0000000000000;
	selp.f64 	%fd65, %fd64, %fd63, %p10;
	and.b32  	%r32, %r36, 2;
	setp.eq.s32 	%p11, %r32, 0;
	mov.f64 	%fd66, 0d0000000000000000;
	sub.f64 	%fd67, %fd66, %fd65;
	selp.f64 	%fd68, %fd65, %fd67, %p11;
	cvt.f64.f32 	%fd69, %f1;
	mul.f64 	%fd70, %fd68, %fd69;
	sub.f64 	%fd71, %fd7, %fd70;
	setp.leu.f64 	%p12, %fd71, 0dBFE0000000000000;
	@%p12 bra 	$L__BB19_13;
	cvta.to.global.u64 	%rd18, %rd3;
	add.s64 	%rd20, %rd18, %rd7;
	ld.global.f32 	%f5, [%rd20];
	cvt.f64.f32 	%fd72, %f5;
	setp.leu.f64 	%p13, %fd72, 0d3F1A36E2EB1C432D;
	@%p13 bra 	$L__BB19_13;
	mov.b32 	%r33, 1065353216;
	st.global.u32 	[%rd1], %r33;
$L__BB19_13:
	ret;

}
	// .globl	_Z9rhoa_osciPfS_S_fffffS_S_fii
.visible .entry _Z9rhoa_osciPfS_S_fffffS_S_fii(
	.param .u64 .ptr .align 1 _Z9rhoa_osciPfS_S_fffffS_S_fii_param_0,
	.param .u64 .ptr .align 1 _Z9rhoa_osciPfS_S_fffffS_S_fii_param_1,
	.param .u64 .ptr .align 1 _Z9rhoa_osciPfS_S_fffffS_S_fii_param_2,
	.param .f32 _Z9rhoa_osciPfS_S_fffffS_S_fii_param_3,
	.param .f32 _Z9rhoa_osciPfS_S_fffffS_S_fii_param_4,
	.param .f32 _Z9rhoa_osciPfS_S_fffffS_S_fii_param_5,
	.param .f32 _Z9rhoa_osciPfS_S_fffffS_S_fii_param_6,
	.param .f32 _Z9rhoa_osciPfS_S_fffffS_S_fii_param_7,
	.param .u64 .ptr .align 1 _Z9rhoa_osciPfS_S_fffffS_S_fii_param_8,
	.param .u64 .ptr .align 1 _Z9rhoa_osciPfS_S_fffffS_S_fii_param_9,
	.param .f32 _Z9rhoa_osciPfS_S_fffffS_S_fii_param_10,
	.param .u32 _Z9rhoa_osciPfS_S_fffffS_S_fii_param_11,
	.param .u32 _Z9rhoa_osciPfS_S_fffffS_S_fii_param_12
)
{
	.reg .pred 	%p<13>;
	.reg .b32 	%r<25>;
	.reg .b32 	%f<39>;
	.reg .b64 	%rd<23>;
	.reg .b64 	%fd<38>;

	ld.param.u64 	%rd3, [_Z9rhoa_osciPfS_S_fffffS_S_fii_param_0];
	ld.param.u64 	%rd4, [_Z9rhoa_osciPfS_S_fffffS_S_fii_param_1];
	ld.param.u64 	%rd5, [_Z9rhoa_osciPfS_S_fffffS_S_fii_param_2];
	ld.param.f32 	%f4, [_Z9rhoa_osciPfS_S_fffffS_S_fii_param_5];
	ld.param.f32 	%f5, [_Z9rhoa_osciPfS_S_fffffS_S_fii_param_6];
	ld.param.f32 	%f6, [_Z9rhoa_osciPfS_S_fffffS_S_fii_param_7];
	ld.param.u64 	%rd6, [_Z9rhoa_osciPfS_S_fffffS_S_fii_param_8];
	ld.param.u64 	%rd7, [_Z9rhoa_osciPfS_S_fffffS_S_fii_param_9];
	ld.param.u32 	%r7, [_Z9rhoa_osciPfS_S_fffffS_S_fii_param_11];
	ld.param.u32 	%r8, [_Z9rhoa_osciPfS_S_fffffS_S_fii_param_12];
	mov.u32 	%r10, %tid.x;
	mov.u32 	%r11, %ctaid.x;
	mov.u32 	%r12, %ntid.x;
	mad.lo.s32 	%r1, %r11, %r12, %r10;
	mov.u32 	%r13, %tid.y;
	mov.u32 	%r14, %ctaid.y;
	mov.u32 	%r15, %ntid.y;
	mad.lo.s32 	%r16, %r14, %r15, %r13;
	mul.lo.s32 	%r3, %r7, %r16;
	setp.ge.s32 	%p1, %r1, %r7;
	setp.ge.s32 	%p2, %r16, %r8;
	or.pred  	%p3, %p1, %p2;
	@%p3 bra 	$L__BB20_10;
	cvta.to.global.u64 	%rd8, %rd3;
	cvta.to.global.u64 	%rd9, %rd4;
	cvta.to.global.u64 	%rd10, %rd5;
	add.s32 	%r17, %r3, %r1;
	mul.wide.s32 	%rd11, %r17, 4;
	add.s64 	%rd1, %rd8, %rd11;
	mov.b32 	%r18, 0;
	st.global.u32 	[%rd1], %r18;
	add.s64 	%rd2, %rd9, %rd11;
	st.global.u32 	[%rd2], %r18;
	add.s64 	%rd12, %rd10, %rd11;
	ld.global.f32 	%f1, [%rd12];
	cvt.f64.f32 	%fd7, %f1;
	setp.leu.f64 	%p4, %fd7, 0d3F1A36E2EB1C432D;
	@%p4 bra 	$L__BB20_10;
	cvta.to.global.u64 	%rd13, %rd6;
	mul.wide.s32 	%rd14, %r1, 4;
	add.s64 	%rd15, %rd13, %rd14;
	ld.global.f32 	%f7, [%rd15];
	cvta.to.global.u64 	%rd16, %rd7;
	mul.wide.u32 	%rd17, %r16, 4;
	add.s64 	%rd18, %rd16, %rd17;
	ld.global.f32 	%f8, [%rd18];
	mul.f32 	%f9, %f8, %f8;
	fma.rn.f32 	%f10, %f7, %f7, %f9;
	sqrt.rn.f32 	%f11, %f10;
	sub.f32 	%f12, %f6, %f11;
	mul.f32 	%f13, %f12, 0f40400000;
	ld.const.f32 	%f14, [d_epsilon];
	div.rn.f32 	%f15, %f13, %f14;
	abs.f32 	%f16, %f15;
	mul.f32 	%f17, %f16, 0f4038AA3B;
	ex2.approx.ftz.f32 	%f18, %f17;
	add.f32 	%f19, %f18, 0f3F800000;
	rcp.approx.ftz.f32 	%f20, %f19;
	fma.rn.f32 	%f21, %f20, 0fC0000000, 0f3F800000;
	setp.ge.f32 	%p5, %f16, 0f41102CB4;
	selp.f32 	%f22, 0f3F800000, %f21, %p5;
	copysign.f32 	%f23, %f15, %f22;
	mul.f32 	%f24, %f15, %f15;
	fma.rn.f32 	%f25, %f24, 0f3C80F082, 0fBD563CAE;
	fma.rn.f32 	%f26, %f25, %f24, 0f3E085941;
	fma.rn.f32 	%f27, %f26, %f24, 0fBEAAA9ED;
	fma.rn.f32 	%f28, %f27, %f24, 0f00000000;
	fma.rn.f32 	%f29, %f28, %f15, %f15;
	setp.ge.f32 	%p6, %f16, 0f3F19999A;
	selp.f32 	%f30, %f23, %f29, %p6;
	fma.rn.f32 	%f31, %f30, 0f3F000000, 0f3F000000;
	sub.f32 	%f2, %f1, %f31;
	cvt.f64.f32 	%fd8, %f4;
	mul.f64 	%fd9, %fd8, 0d401921FB54442D18;
	cvt.f64.f32 	%fd10, %f5;
	div.rn.f64 	%fd1, %fd9, %fd10;
	abs.f64 	%fd2, %fd1;
	setp.neu.f64 	%p7, %fd2, 0d7FF0000000000000;
	@%p7 bra 	$L__BB20_4;
	mov.f64 	%fd16, 0d0000000000000000;
	mul.rn.f64 	%fd37, %fd1, %fd16;
	mov.b32 	%r24, 0;
	bra.uni 	$L__BB20_6;
$L__BB20_4:
	mul.f64 	%fd11, %fd1, 0d3FE45F306DC9C883;
	cvt.rni.s32.f64 	%r24, %fd11;
	cvt.rn.f64.s32 	%fd12, %r24;
	fma.rn.f64 	%fd13, %fd12, 0dBFF921FB54442D18, %fd1;
	fma.rn.f64 	%fd14, %fd12, 0dBC91A62633145C00, %fd13;
	fma.rn.f64 	%fd37, %fd12, 0dB97B839A252049C0, %fd14;
	setp.ltu.f64 	%p8, %fd2, 0d41E0000000000000;
	@%p8 bra 	$L__BB20_6;
	{ // callseq 4, 0
	.param .b64 param0;
	st.param.f64 	[param0], %fd1;
	.param .align 16 .b8 retval0[16];
	call.uni (retval0), 
	__internal_trig_reduction_slowpathd, 
	(
	param0
	);
	ld.param.f64 	%fd37, [retval0];
	ld.param.b32 	%r24, [retval0+8];
	} // callseq 4
$L__BB20_6:
	shl.b32 	%r21, %r24, 6;
	cvt.u64.u32 	%rd19, %r21;
	and.b64  	%rd20, %rd19, 64;
	mov.u64 	%rd21, __cudart_sin_cos_coeffs;
	add.s64 	%rd22, %rd21, %rd20;
	mul.rn.f64 	%fd17, %fd37, %fd37;
	and.b32  	%r22, %r24, 1;
	setp.eq.b32 	%p9, %r22, 1;
	selp.f64 	%fd18, 0dBDA8FF8320FD8164, 0d3DE5DB65F9785EBA, %p9;
	ld.global.nc.v2.f64 	{%fd19, %fd20}, [%rd22];
	fma.rn.f64 	%fd21, %fd18, %fd17, %fd19;
	fma.rn.f64 	%fd22, %fd21, %fd17, %fd20;
	ld.global.nc.v2.f64 	{%fd23, %fd24}, [%rd22+16];
	fma.rn.f64 	%fd25, %fd22, %fd17, %fd23;
	fma.rn.f64 	%fd26, %fd25, %fd17, %fd24;
	ld.global.nc.v2.f64 	{%fd27, %fd28}, [%rd22+32];
	fma.rn.f64 	%fd29, %fd26, %fd17, %fd27;
	fma.rn.f64 	%fd30, %fd29, %fd17, %fd28;
	fma.rn.f64 	%fd31, %fd30, %fd37, %fd37;
	fma.rn.f64 	%fd32, %fd30, %fd17, 0d3FF0000000000000;
	selp.f64 	%fd33, %fd32, %fd31, %p9;
	and.b32  	%r23, %r24, 2;
	setp.eq.s32 	%p10, %r23, 0;
	mov.f64 	%fd34, 0d0000000000000000;
	sub.f64 	%fd35, %fd34, %fd33;
	selp.f64 	%fd36, %fd33, %fd35, %p10;
	cvt.rn.f32.f64 	%f3, %fd36;
	setp.leu.f32 	%p11, %f3, 0f00000000;
	@%p11 bra 	$L__BB20_8;
	add.f32 	%f32, %f3, 0f3F800000;
	mul.f32 	%f33, %f32, 0f3F000000;
	mul.f32 	%f34, %f2, %f33;
	st.global.f32 	[%rd1], %f34;
$L__BB20_8:
	setp.gtu.f32 	%p12, %f3, 0f00000000;
	@%p12 bra 	$L__BB20_10;
	mov.f32 	%f35, 0f3F800000;
	sub.f32 	%f36, %f35, %f3;
	mul.f32 	%f37, %f36, 0f3F000000;
	mul.f32 	%f38, %f2, %f37;
	st.global.f32 	[%rd2], %f38;
$L__BB20_10:
	ret;

}
	// .globl	_Z4curvPfS_S_S_iiff
.visible .entry _Z4curvPfS_S_S_iiff(
	.param .u64 .ptr .align 1 _Z4curvPfS_S_S_iiff_param_0,
	.param .u64 .ptr .align 1 _Z4curvPfS_S_S_iiff_param_1,
	.param .u64 .ptr .align 1 _Z4curvPfS_S_S_iiff_param_2,
	.param .u64 .ptr .align 1 _Z4curvPfS_S_S_iiff_param_3,
	.param .u32 _Z4curvPfS_S_S_iiff_param_4,
	.param .u32 _Z4curvPfS_S_S_iiff_param_5,
	.param .f32 _Z4curvPfS_S_S_iiff_param_6,
	.param .f32 _Z4curvPfS_S_S_iiff_param_7
)
{
	.reg .pred 	%p<10>;
	.reg .b32 	%r<26>;
	.reg .b32 	%f<23>;
	.reg .b64 	%rd<31>;
	.reg .b64 	%fd<6>;

	ld.param.u64 	%rd6, [_Z4curvPfS_S_S_iiff_param_0];
	ld.param.u64 	%rd4, [_Z4curvPfS_S_S_iiff_param_1];
	ld.param.u64 	%rd5, [_Z4curvPfS_S_S_iiff_param_2];
	ld.param.u64 	%rd7, [_Z4curvPfS_S_S_iiff_param_3];
	ld.param.u32 	%r6, [_Z4curvPfS_S_S_iiff_param_4];
	ld.param.u32 	%r7, [_Z4curvPfS_S_S_iiff_param_5];
	ld.param.f32 	%f5, [_Z4curvPfS_S_S_iiff_param_6];
	ld.param.f32 	%f6, [_Z4curvPfS_S_S_iiff_param_7];
	cvta.to.global.u64 	%rd1, %rd7;
	cvta.to.global.u64 	%rd8, %rd6;
	mov.u32 	%r8, %tid.x;
	mov.u32 	%r9, %ctaid.x;
	mov.u32 	%r10, %ntid.x;
	mad.lo.s32 	%r11, %r9, %r10, %r8;
	mov.u32 	%r12, %tid.y;
	mov.u32 	%r13, %ctaid.y;
	mov.u32 	%r14, %ntid.y;
	mad.lo.s32 	%r15, %r13, %r14, %r12;
	mul.lo.s32 	%r1, %r6, %r15;
	add.s32 	%r16, %r1, %r11;
	add.s32 	%r17, %r11, 1;
	add.s32 	%r18, %r6, -1;
	setp.eq.s32 	%p1, %r11, %r18;
	selp.b32 	%r19, 0, %r17, %p1;
	add.s32 	%r2, %r19, %r1;
	setp.eq.s32 	%p2, %r11, 0;
	selp.b32 	%r3, %r6, %r11, %p2;
	add.s32 	%r20, %r15, 1;
	add.s32 	%r21, %r7, -1;
	setp.eq.s32 	%p3, %r15, %r21;
	selp.b32 	%r22, 0, %r20, %p3;
	mad.lo.s32 	%r4, %r22, %r6, %r11;
	setp.eq.s32 	%p4, %r15, 0;
	selp.b32 	%r23, %r7, %r15, %p4;
	add.s32 	%r24, %r23, -1;
	mad.lo.s32 	%r5, %r24, %r6, %r11;
	mul.wide.s32 	%rd9, %r16, 4;
	add.s64 	%rd2, %rd8, %rd9;
	mov.b32 	%r25, 0;
	st.global.u32 	[%rd2], %r25;
	add.s64 	%rd10, %rd1, %rd9;
	ld.global.f32 	%f7, [%rd10];
	cvt.f64.f32 	%fd1, %f7;
	setp.ltu.f64 	%p5, %fd1, 0d3F847AE147AE147B;
	@%p5 bra 	$L__BB21_6;
	mul.wide.s32 	%rd11, %r2, 4;
	add.s64 	%rd12, %rd1, %rd11;
	ld.global.f32 	%f1, [%rd12];
	cvt.f64.f32 	%fd2, %f1;
	setp.ltu.f64 	%p6, %fd2, 0d3F847AE147AE147B;
	@%p6 bra 	$L__BB21_6;
	cvt.s64.s32 	%rd13, %r1;
	cvt.s64.s32 	%rd14, %r3;
	add.s64 	%rd3, %rd14, %rd13;
	shl.b64 	%rd15, %rd3, 2;
	add.s64 	%rd16, %rd1, %rd15;
	ld.global.f32 	%f2, [%rd16+-4];
	cvt.f64.f32 	%fd3, %f2;
	setp.ltu.f64 	%p7, %fd3, 0d3F847AE147AE147B;
	@%p7 bra 	$L__BB21_6;
	mul.wide.s32 	%rd17, %r4, 4;
	add.s64 	%rd18, %rd1, %rd17;
	ld.global.f32 	%f3, [%rd18];
	cvt.f64.f32 	%fd4, %f3;
	setp.ltu.f64 	%p8, %fd4, 0d3F847AE147AE147B;
	@%p8 bra 	$L__BB21_6;
	mul.wide.s32 	%rd19, %r5, 4;
	add.s64 	%rd20, %rd1, %rd19;
	ld.global.f32 	%f4, [%rd20];
	cvt.f64.f32 	%fd5, %f4;
	setp.ltu.f64 	%p9, %fd5, 0d3F847AE147AE147B;
	@%p9 bra 	$L__BB21_6;
	cvta.to.global.u64 	%rd21, %rd5;
	cvta.to.global.u64 	%rd22, %rd4;
	add.s64 	%rd24, %rd22, %rd11;
	ld.global.f32 	%f8, [%rd24];
	div.rn.f32 	%f9, %f8, %f1;
	add.s64 	%rd26, %rd22, %rd15;
	ld.global.f32 	%f10, [%rd26+-4];
	div.rn.f32 	%f11, %f10, %f2;
	sub.f32 	%f12, %f9, %f11;
	mul.f32 	%f13, %f12, 0fBF000000;
	div.rn.f32 	%f14, %f13, %f5;
	add.s64 	%rd28, %rd21, %rd17;
	ld.global.f32 	%f15, [%rd28];
	div.rn.f32 	%f16, %f15, %f3;
	add.s64 	%rd30, %rd21, %rd19;
	ld.global.f32 	%f17, [%rd30];
	div.rn.f32 	%f18, %f17, %f4;
	sub.f32 	%f19, %f16, %f18;
	mul.f32 	%f20, %f19, 0fBF000000;
	div.rn.f32 	%f21, %f20, %f6;
	add.f32 	%f22, %f14, %f21;
	st.global.f32 	[%rd2], %f22;
$L__BB21_6:
	ret;

}
	// .globl	_Z4curvPfS_S_iiff
.visible .entry _Z4curvPfS_S_iiff(
	.param .u64 .ptr .align 1 _Z4curvPfS_S_iiff_param_0,
	.param .u64 .ptr .align 1 _Z4curvPfS_S_iiff_param_1,
	.param .u64 .ptr .align 1 _Z4curvPfS_S_iiff_param_2,
	.param .u32 _Z4curvPfS_S_iiff_param_3,
	.param .u32 _Z4curvPfS_S_iiff_param_4,
	.param .f32 _Z4curvPfS_S_iiff_param_5,
	.param .f32 _Z4curvPfS_S_iiff_param_6
)
{
	.reg .pred 	%p<9>;
	.reg .b32 	%r<32>;
	.reg .b32 	%f<61>;
	.reg .b64 	%rd<35>;

	ld.param.u64 	%rd2, [_Z4curvPfS_S_iiff_param_0];
	ld.param.u64 	%rd3, [_Z4curvPfS_S_iiff_param_1];
	ld.param.u64 	%rd4, [_Z4curvPfS_S_iiff_param_2];
	ld.param.u32 	%r5, [_Z4curvPfS_S_iiff_param_3];
	ld.param.u32 	%r7, [_Z4curvPfS_S_iiff_param_4];
	ld.param.f32 	%f1, [_Z4curvPfS_S_iiff_param_5];
	ld.param.f32 	%f2, [_Z4curvPfS_S_iiff_param_6];
	mov.u32 	%r8, %tid.x;
	mov.u32 	%r9, %ctaid.x;
	mov.u32 	%r10, %ntid.x;
	mad.lo.s32 	%r1, %r9, %r10, %r8;
	mov.u32 	%r11, %tid.y;
	mov.u32 	%r12, %ctaid.y;
	mov.u32 	%r13, %ntid.y;
	mad.lo.s32 	%r14, %r12, %r13, %r11;
	mul.lo.s32 	%r3, %r5, %r14;
	add.s32 	%r4, %r3, %r1;
	setp.ge.s32 	%p1, %r1, %r5;
	setp.ge.s32 	%p2, %r14, %r7;
	or.pred  	%p3, %p1, %p2;
	@%p3 bra 	$L__BB22_3;
	cvta.to.global.u64 	%rd5, %rd2;
	cvta.to.global.u64 	%rd6, %rd4;
	mul.wide.s32 	%rd7, %r4, 4;
	add.s64 	%rd1, %rd5, %rd7;
	mov.b32 	%r15, 0;
	st.global.u32 	[%rd1], %r15;
	add.s64 	%rd8, %rd6, %rd7;
	ld.global.f32 	%f3, [%rd8];
	setp.leu.f32 	%p4, %f3, 0f3A83126F;
	@%p4 bra 	$L__BB22_3;
	cvta.to.global.u64 	%rd9, %rd3;
	add.s32 	%r16, %r1, 1;
	add.s32 	%r17, %r5, -1;
	setp.eq.s32 	%p5, %r1, %r17;
	selp.b32 	%r18, 0, %r16, %p5;
	setp.eq.s32 	%p6, %r1, 0;
	selp.b32 	%r19, %r5, %r1, %p6;
	add.s32 	%r20, %r14, 1;
	add.s32 	%r21, %r7, -1;
	setp.eq.s32 	%p7, %r14, %r21;
	selp.b32 	%r22, 0, %r20, %p7;
	setp.eq.s32 	%p8, %r14, 0;
	selp.b32 	%r23, %r7, %r14, %p8;
	add.s32 	%r24, %r23, -1;
	add.s64 	%rd11, %rd9, %rd7;
	ld.global.f32 	%f4, [%rd11];
	add.s32 	%r25, %r18, %r3;
	mul.wide.s32 	%rd12, %r25, 4;
	add.s64 	%rd13, %rd9, %rd12;
	ld.global.f32 	%f5, [%rd13];
	cvt.s64.s32 	%rd14, %r3;
	cvt.s64.s32 	%rd15, %r19;
	add.s64 	%rd16, %rd15, %rd14;
	shl.b64 	%rd17, %rd16, 2;
	add.s64 	%rd18, %rd9, %rd17;
	ld.global.f32 	%f6, [%rd18+-4];
	mul.lo.s32 	%r26, %r22, %r5;
	add.s32 	%r27, %r26, %r1;
	mul.wide.s32 	%rd19, %r27, 4;
	add.s64 	%rd20, %rd9, %rd19;
	ld.global.f32 	%f7, [%rd20];
	mul.lo.s32 	%r28, %r24, %r5;
	add.s32 	%r29, %r28, %r1;
	mul.wide.s32 	%rd21, %r29, 4;
	add.s64 	%rd22, %rd9, %rd21;
	ld.global.f32 	%f8, [%rd22];
	add.s32 	%r30, %r26, %r18;
	mul.wide.s32 	%rd23, %r30, 4;
	add.s64 	%rd24, %rd9, %rd23;
	ld.global.f32 	%f9, [%rd24];
	add.s32 	%r31, %r28, %r18;
	mul.wide.s32 	%rd25, %r31, 4;
	add.s64 	%rd26, %rd9, %rd25;
	ld.global.f32 	%f10, [%rd26];
	cvt.s64.s32 	%rd27, %r26;
	add.s64 	%rd28, %rd27, %rd15;
	shl.b64 	%rd29, %rd28, 2;
	add.s64 	%rd30, %rd9, %rd29;
	ld.global.f32 	%f11, [%rd30+-4];
	cvt.s64.s32 	%rd31, %r28;
	add.s64 	%rd32, %rd31, %rd15;
	shl.b64 	%rd33, %rd32, 2;
	add.s64 	%rd34, %rd9, %rd33;
	ld.global.f32 	%f12, [%rd34+-4];
	sub.f32 	%f13, %f5, %f4;
	div.rn.f32 	%f14, %f13, %f1;
	sub.f32 	%f15, %f4, %f6;
	div.rn.f32 	%f16, %f15, %f1;
	sub.f32 	%f17, %f7, %f4;
	div.rn.f32 	%f18, %f17, %f2;
	sub.f32 	%f19, %f4, %f8;
	div.rn.f32 	%f20, %f19, %f2;
	add.f32 	%f21, %f7, %f9;
	sub.f32 	%f22, %f21, %f10;
	sub.f32 	%f23, %f22, %f8;
	mul.f32 	%f24, %f2, 0f40800000;
	div.rn.f32 	%f25, %f23, %f24;
	add.f32 	%f26, %f7, %f11;
	sub.f32 	%f27, %f26, %f8;
	sub.f32 	%f28, %f27, %f12;
	div.rn.f32 	%f29, %f28, %f24;
	add.f32 	%f30, %f5, %f9;
	sub.f32 	%f31, %f30, %f11;
	sub.f32 	%f32, %f31, %f6;
	mul.f32 	%f33, %f1, 0f40800000;
	div.rn.f32 	%f34, %f32, %f33;
	add.f32 	%f35, %f5, %f10;
	sub.f32 	%f36, %f35, %f6;
	sub.f32 	%f37, %f36, %f12;
	div.rn.f32 	%f38, %f37, %f33;
	mul.f32 	%f39, %f25, %f25;
	fma.rn.f32 	%f40, %f14, %f14, %f39;
	sqrt.rn.f32 	%f41, %f40;
	mul.f32 	%f42, %f29, %f29;
	fma.rn.f32 	%f43, %f16, %f16, %f42;
	sqrt.rn.f32 	%f44, %f43;
	mul.f32 	%f45, %f34, %f34;
	fma.rn.f32 	%f46, %f18, %f18, %f45;
	sqrt.rn.f32 	%f47, %f46;
	mul.f32 	%f48, %f38, %f38;
	fma.rn.f32 	%f49, %f20, %f20, %f48;
	sqrt.rn.f32 	%f50, %f49;
	div.rn.f32 	%f51, %f14, %f41;
	div.rn.f32 	%f52, %f16, %f44;
	sub.f32 	%f53, %f51, %f52;
	neg.f32 	%f54, %f53;
	div.rn.f32 	%f55, %f54, %f1;
	div.rn.f32 	%f56, %f18, %f47;
	div.rn.f32 	%f57, %f20, %f50;
	sub.f32 	%f58, %f56, %f57;
	div.rn.f32 	%f59, %f58, %f2;
	sub.f32 	%f60, %f55, %f59;
	st.global.f32 	[%rd1], %f60;
$L__BB22_3:
	ret;

}
	// .globl	_Z13fftR2C_deriv1P6float2S0_iPfii
.visible .entry _Z13fftR2C_deriv1P6float2S0_iPfii(
	.param .u64 .ptr .align 1 _Z13fftR2C_deriv1P6float2S0_iPfii_param_0,
	.param .u64 .ptr .align 1 _Z13fftR2C_deriv1P6float2S0_iPfii_param_1,
	.param .u32 _Z13fftR2C_deriv1P6float2S0_iPfii_param_2,
	.param .u64 .ptr .align 1 _Z13fftR2C_deriv1P6float2S0_iPfii_param_3,
	.param .u32 _Z13fftR2C_deriv1P6float2S0_iPfii_param_4,
	.param .u32 _Z13fftR2C_deriv1P6float2S0_iPfii_param_5
)
{
	.local .align 8 .b8 	__local_depot23[8];
	.reg .b64 	%SP;
	.reg .b64 	%SPL;
	.reg .pred 	%p<4>;
	.reg .b32 	%r<20>;
	.reg .b32 	%f<14>;
	.reg .b64 	%rd<16>;

	mov.u64 	%SPL, __local_depot23;
	ld.param.u64 	%rd2, [_Z13fftR2C_deriv1P6float2S0_iPfii_param_0];
	ld.param.u64 	%rd3, [_Z13fftR2C_deriv1P6float2S0_iPfii_param_1];
	ld.param.u32 	%r2, [_Z13fftR2C_deriv1P6float2S0_iPfii_param_2];
	ld.param.u64 	%rd4, [_Z13fftR2C_deriv1P6float2S0_iPfii_param_3];
	ld.param.u32 	%r3, [_Z13fftR2C_deriv1P6float2S0_iPfii_param_4];
	ld.param.u32 	%r5, [_Z13fftR2C_deriv1P6float2S0_iPfii_param_5];
	add.u64 	%rd1, %SPL, 0;
	mov.u32 	%r6, %tid.x;
	mov.u32 	%r7, %ctaid.x;
	mov.u32 	%r8, %ntid.x;
	mad.lo.s32 	%r9, %r7, %r8, %r6;
	mov.u32 	%r10, %tid.y;
	mov.u32 	%r11, %ctaid.y;
	mov.u32 	%r12, %ntid.y;
	mad.lo.s32 	%r13, %r11, %r12, %r10;
	shr.u32 	%r15, %r3, 31;
	add.s32 	%r16, %r3, %r15;
	shr.s32 	%r17, %r16, 1;
	mad.lo.s32 	%r18, %r13, %r17, %r13;
	add.s32 	%r1, %r18, %r9;
	st.local.v2.u32 	[%rd1], {%r9, %r13};
	setp.gt.s32 	%p1, %r9, %r17;
	setp.ge.s32 	%p2, %r13, %r5;
	or.pred  	%p3, %p1, %p2;
	@%p3 bra 	$L__BB23_2;
	cvta.to.global.u64 	%rd6, %rd2;
	cvta.to.global.u64 	%rd7, %rd4;
	cvta.to.global.u64 	%rd8, %rd3;
	mul.wide.s32 	%rd9, %r1, 8;
	add.s64 	%rd10, %rd6, %rd9;
	ld.global.v2.f32 	{%f1, %f2}, [%rd10];
	neg.f32 	%f3, %f2;
	mul.wide.s32 	%rd11, %r2, 4;
	add.s64 	%rd12, %rd1, %rd11;
	ld.local.u32 	%r19, [%rd12+-4];
	mul.wide.s32 	%rd13, %r19, 4;
	add.s64 	%rd14, %rd7, %rd13;
	ld.global.f32 	%f4, [%rd14];
	mul.f32 	%f5, %f4, %f3;
	cvt.rn.f32.s32 	%f6, %r3;
	div.rn.f32 	%f7, %f5, %f6;
	cvt.rn.f32.u32 	%f8, %r5;
	div.rn.f32 	%f9, %f7, %f8;
	add.s64 	%rd15, %rd8, %rd9;
	st.global.f32 	[%rd15], %f9;
	ld.global.f32 	%f10, [%rd14];
	mul.f32 	%f11, %f1, %f10;
	div.rn.f32 	%f12, %f11, %f6;
	div.rn.f32 	%f13, %f12, %f8;
	st.global.f32 	[%rd15+4], %f13;
$L__BB23_2:
	ret;

}
	// .globl	_Z10fftR2C_lapP6float2S0_PfS1_ii
.visible .entry _Z10fftR2C_lapP6float2S0_PfS1_ii(
	.param .u64 .ptr .align 1 _Z10fftR2C_lapP6float2S0_PfS1_ii_param_0,
	.param .u64 .ptr .align 1 _Z10fftR2C_lapP6float2S0_PfS1_ii_param_1,
	.param .u64 .ptr .align 1 _Z10fftR2C_lapP6float2S0_PfS1_ii_param_2,
	.param .u64 .ptr .align 1 _Z10fftR2C_lapP6float2S0_PfS1_ii_param_3,
	.param .u32 _Z10fftR2C_lapP6float2S0_PfS1_ii_param_4,
	.param .u32 _Z10fftR2C_lapP6float2S0_PfS1_ii_param_5
)
{
	.reg .pred 	%p<4>;
	.reg .b32 	%r<18>;
	.reg .b32 	%f<17>;
	.reg .b64 	%rd<16>;

	ld.param.u64 	%rd1, [_Z10fftR2C_lapP6float2S0_PfS1_ii_param_0];
	ld.param.u64 	%rd2, [_Z10fftR2C_lapP6float2S0_PfS1_ii_param_1];
	ld.param.u64 	%rd3, [_Z10fftR2C_lapP6float2S0_PfS1_ii_param_2];
	ld.param.u64 	%rd4, [_Z10fftR2C_lapP6float2S0_PfS1_ii_param_3];
	ld.param.u32 	%r4, [_Z10fftR2C_lapP6float2S0_PfS1_ii_param_4];
	ld.param.u32 	%r6, [_Z10fftR2C_lapP6float2S0_PfS1_ii_param_5];
	mov.u32 	%r7, %tid.x;
	mov.u32 	%r8, %ctaid.x;
	mov.u32 	%r9, %ntid.x;
	mad.lo.s32 	%r1, %r8, %r9, %r7;
	mov.u32 	%r10, %tid.y;
	mov.u32 	%r11, %ctaid.y;
	mov.u32 	%r12, %ntid.y;
	mad.lo.s32 	%r13, %r11, %r12, %r10;
	shr.u32 	%r14, %r4, 31;
	add.s32 	%r15, %r4, %r14;
	shr.s32 	%r16, %r15, 1;
	mad.lo.s32 	%r3, %r13, %r16, %r13;
	setp.gt.s32 	%p1, %r1, %r16;
	setp.ge.s32 	%p2, %r13, %r6;
	or.pred  	%p3, %p1, %p2;
	@%p3 bra 	$L__BB24_2;
	cvta.to.global.u64 	%rd5, %rd1;
	cvta.to.global.u64 	%rd6, %rd3;
	cvta.to.global.u64 	%rd7, %rd4;
	cvta.to.global.u64 	%rd8, %rd2;
	add.s32 	%r17, %r3, %r1;
	mul.wide.s32 	%rd9, %r17, 8;
	add.s64 	%rd10, %rd5, %rd9;
	ld.global.v2.f32 	{%f1, %f2}, [%rd10];
	mul.wide.s32 	%rd11, %r1, 4;
	add.s64 	%rd12, %rd6, %rd11;
	ld.global.f32 	%f3, [%rd12];
	mul.wide.u32 	%rd13, %r13, 4;
	add.s64 	%rd14, %rd7, %rd13;
	ld.global.f32 	%f4, [%rd14];
	mul.f32 	%f5, %f4, %f4;
	fma.rn.f32 	%f6, %f3, %f3, %f5;
	neg.f32 	%f7, %f1;
	mul.f32 	%f8, %f6, %f7;
	cvt.rn.f32.s32 	%f9, %r4;
	div.rn.f32 	%f10, %f8, %f9;
	cvt.rn.f32.u32 	%f11, %r6;
	div.rn.f32 	%f12, %f10, %f11;
	add.s64 	%rd15, %rd8, %rd9;
	neg.f32 	%f13, %f2;
	mul.f32 	%f14, %f6, %f13;
	div.rn.f32 	%f15, %f14, %f9;
	div.rn.f32 	%f16, %f15, %f11;
	st.global.v2.f32 	[%rd15], {%f12, %f16};
$L__BB24_2:
	ret;

}
	// .globl	_Z10div_pst_fdPfS_S_fffii
.visible .entry _Z10div_pst_fdPfS_S_fffii(
	.param .u64 .ptr .align 1 _Z10div_pst_fdPfS_S_fffii_param_0,
	.param .u64 .ptr .align 1 _Z10div_pst_fdPfS_S_fffii_param_1,
	.param .u64 .ptr .align 1 _Z10div_pst_fdPfS_S_fffii_param_2,
	.param .f32 _Z10div_pst_fdPfS_S_fffii_param_3,
	.param .f32 _Z10div_pst_fdPfS_S_fffii_param_4,
	.param .f32 _Z10div_pst_fdPfS_S_fffii_param_5,
	.param .u32 _Z10div_pst_fdPfS_S_fffii_param_6,
	.param .u32 _Z10div_pst_fdPfS_S_fffii_param_7
)
{
	.reg .pred 	%p<5>;
	.reg .b32 	%r<25>;
	.reg .b32 	%f<41>;
	.reg .b64 	%rd<26>;

	ld.param.u64 	%rd1, [_Z10div_pst_fdPfS_S_fffii_param_0];
	ld.param.u64 	%rd2, [_Z10div_pst_fdPfS_S_fffii_param_1];
	ld.param.u64 	%rd3, [_Z10div_pst_fdPfS_S_fffii_param_2];
	ld.param.f32 	%f1, [_Z10div_pst_fdPfS_S_fffii_param_3];
	ld.param.f32 	%f2, [_Z10div_pst_fdPfS_S_fffii_param_4];
	ld.param.f32 	%f3, [_Z10div_pst_fdPfS_S_fffii_param_5];
	ld.param.u32 	%r1, [_Z10div_pst_fdPfS_S_fffii_param_6];
	ld.param.u32 	%r2, [_Z10div_pst_fdPfS_S_fffii_param_7];
	cvta.to.global.u64 	%rd4, %rd1;
	cvta.to.global.u64 	%rd5, %rd3;
	cvta.to.global.u64 	%rd6, %rd2;
	mov.u32 	%r3, %tid.x;
	mov.u32 	%r4, %ctaid.x;
	mov.u32 	%r5, %ntid.x;
	mad.lo.s32 	%r6, %r4, %r5, %r3;
	mov.u32 	%r7, %tid.y;
	mov.u32 	%r8, %ctaid.y;
	mov.u32 	%r9, %ntid.y;
	mad.lo.s32 	%r10, %r8, %r9, %r7;
	mul.lo.s32 	%r11, %r1, %r10;
	add.s32 	%r12, %r11, %r6;
	add.s32 	%r13, %r6, 1;
	add.s32 	%r14, %r1, -1;
	setp.eq.s32 	%p1, %r6, %r14;
	selp.b32 	%r15, 0, %r13, %p1;
	add.s32 	%r16, %r15, %r11;
	setp.eq.s32 	%p2, %r6, 0;
	selp.b32 	%r17, %r1, %r6, %p2;
	add.s32 	%r18, %r10, 1;
	add.s32 	%r19, %r2, -1;
	setp.eq.s32 	%p3, %r10, %r19;
	selp.b32 	%r20, 0, %r18, %p3;
	mad.lo.s32 	%r21, %r20, %r1, %r6;
	setp.eq.s32 	%p4, %r10, 0;
	selp.b32 	%r22, %r2, %r10, %p4;
	add.s32 	%r23, %r22, -1;
	mad.lo.s32 	%r24, %r23, %r1, %r6;
	mul.wide.s32 	%rd7, %r16, 4;
	add.s64 	%rd8, %rd6, %rd7;
	ld.global.f32 	%f4, [%rd8];
	mul.wide.s32 	%rd9, %r12, 4;
	add.s64 	%rd10, %rd6, %rd9;
	ld.global.f32 	%f5, [%rd10];
	add.f32 	%f6, %f4, %f5;
	mul.f32 	%f7, %f6, 0f3F000000;
	add.s64 	%rd11, %rd5, %rd7;
	ld.global.f32 	%f8, [%rd11];
	add.s64 	%rd12, %rd5, %rd9;
	ld.global.f32 	%f9, [%rd12];
	sub.f32 	%f10, %f8, %f9;
	mul.f32 	%f11, %f7, %f10;
	div.rn.f32 	%f12, %f11, %f2;
	cvt.s64.s32 	%rd13, %r11;
	cvt.s64.s32 	%rd14, %r17;
	add.s64 	%rd15, %rd14, %rd13;
	shl.b64 	%rd16, %rd15, 2;
	add.s64 	%rd17, %rd6, %rd16;
	ld.global.f32 	%f13, [%rd17+-4];
	add.f32 	%f14, %f13, %f5;
	mul.f32 	%f15, %f14, 0f3F000000;
	add.s64 	%rd18, %rd5, %rd16;
	ld.global.f32 	%f16, [%rd18+-4];
	sub.f32 	%f17, %f9, %f16;
	mul.f32 	%f18, %f15, %f17;
	div.rn.f32 	%f19, %f18, %f2;
	sub.f32 	%f20, %f12, %f19;
	mul.f32 	%f21, %f1, %f20;
	div.rn.f32 	%f22, %f21, %f2;
	mul.wide.s32 	%rd19, %r21, 4;
	add.s64 	%rd20, %rd6, %rd19;
	ld.global.f32 	%f23, [%rd20];
	add.f32 	%f24, %f23, %f5;
	mul.f32 	%f25, %f24, 0f3F000000;
	add.s64 	%rd21, %rd5, %rd19;
	ld.global.f32 	%f26, [%rd21];
	sub.f32 	%f27, %f26, %f9;
	mul.f32 	%f28, %f25, %f27;
	div.rn.f32 	%f29, %f28, %f3;
	mul.wide.s32 	%rd22, %r24, 4;
	add.s64 	%rd23, %rd6, %rd22;
	ld.global.f32 	%f30, [%rd23];
	add.f32 	%f31, %f30, %f5;
	mul.f32 	%f32, %f31, 0f3F000000;
	add.s64 	%rd24, %rd5, %rd22;
	ld.global.f32 	%f33, [%rd24];
	sub.f32 	%f34, %f9, %f33;
	mul.f32 	%f35, %f32, %f34;
	div.rn.f32 	%f36, %f35, %f3;
	sub.f32 	%f37, %f29, %f36;
	mul.f32 	%f38, %f1, %f37;
	div.rn.f32 	%f39, %f38, %f3;
	add.f32 	%f40, %f22, %f39;
	add.s64 	%rd25, %rd4, %rd9;
	st.global.f32 	[%rd25], %f40;
	ret;

}
	// .globl	_Z10poissonR2CP6float2S0_PfS1_ffii
.visible .entry _Z10poissonR2CP6float2S0_PfS1_ffii(
	.param .u64 .ptr .align 1 _Z10poissonR2CP6float2S0_PfS1_ffii_param_0,
	.param .u64 .ptr .align 1 _Z10poissonR2CP6float2S0_PfS1_ffii_param_1,
	.param .u64 .ptr .align 1 _Z10poissonR2CP6float2S0_PfS1_ffii_param_2,
	.param .u64 .ptr .align 1 _Z10poissonR2CP6float2S0_PfS1_ffii_param_3,
	.param .f32 _Z10poissonR2CP6float2S0_PfS1_ffii_param_4,
	.param .f32 _Z10poissonR2CP6float2S0_PfS1_ffii_param_5,
	.param .u32 _Z10poissonR2CP6float2S0_PfS1_ffii_param_6,
	.param .u32 _Z10poissonR2CP6float2S0_PfS1_ffii_param_7
)
{
	.reg .pred 	%p<4>;
	.reg .b32 	%r<18>;
	.reg .b32 	%f<18>;
	.reg .b64 	%rd<16>;

	ld.param.u64 	%rd1, [_Z10poissonR2CP6float2S0_PfS1_ffii_param_0];
	ld.param.u64 	%rd2, [_Z10poissonR2CP6float2S0_PfS1_ffii_param_1];
	ld.param.u64 	%rd3, [_Z10poissonR2CP6float2S0_PfS1_ffii_param_2];
	ld.param.u64 	%rd4, [_Z10poissonR2CP6float2S0_PfS1_ffii_param_3];
	ld.param.f32 	%f1, [_Z10poissonR2CP6float2S0_PfS1_ffii_param_4];
	ld.param.f32 	%f2, [_Z10poissonR2CP6float2S0_PfS1_ffii_param_5];
	ld.param.u32 	%r4, [_Z10poissonR2CP6float2S0_PfS1_ffii_param_6];
	ld.param.u32 	%r6, [_Z10poissonR2CP6float2S0_PfS1_ffii_param_7];
	mov.u32 	%r7, %tid.x;
	mov.u32 	%r8, %ctaid.x;
	mov.u32 	%r9, %ntid.x;
	mad.lo.s32 	%r1, %r8, %r9, %r7;
	mov.u32 	%r10, %tid.y;
	mov.u32 	%r11, %ctaid.y;
	mov.u32 	%r12, %ntid.y;
	mad.lo.s32 	%r13, %r11, %r12, %r10;
	shr.u32 	%r14, %r4, 31;
	add.s32 	%r15, %r4, %r14;
	shr.s32 	%r16, %r15, 1;
	mad.lo.s32 	%r3, %r13, %r16, %r13;
	setp.gt.s32 	%p1, %r1, %r16;
	setp.ge.s32 	%p2, %r13, %r6;
	or.pred  	%p3, %p1, %p2;
	@%p3 bra 	$L__BB26_2;
	cvta.to.global.u64 	%rd5, %rd3;
	cvta.to.global.u64 	%rd6, %rd4;
	cvta.to.global.u64 	%rd7, %rd1;
	cvta.to.global.u64 	%rd8, %rd2;
	mul.wide.s32 	%rd9, %r1, 4;
	add.s64 	%rd10, %rd5, %rd9;
	ld.global.f32 	%f3, [%rd10];
	mul.wide.u32 	%rd11, %r13, 4;
	add.s64 	%rd12, %rd6, %rd11;
	ld.global.f32 	%f4, [%rd12];
	mul.f32 	%f5, %f4, %f4;
	fma.rn.f32 	%f6, %f3, %f3, %f5;
	add.s32 	%r17, %r3, %r1;
	mul.wide.s32 	%rd13, %r17, 8;
	add.s64 	%rd14, %rd7, %rd13;
	ld.global.v2.f32 	{%f7, %f8}, [%rd14];
	fma.rn.f32 	%f9, %f2, %f6, %f1;
	div.rn.f32 	%f10, %f7, %f9;
	cvt.rn.f32.s32 	%f11, %r4;
	div.rn.f32 	%f12, %f10, %f11;
	cvt.rn.f32.u32 	%f13, %r6;
	div.rn.f32 	%f14, %f12, %f13;
	add.s64 	%rd15, %rd8, %rd13;
	div.rn.f32 	%f15, %f8, %f9;
	div.rn.f32 	%f16, %f15, %f11;
	div.rn.f32 	%f17, %f16, %f13;
	st.global.v2.f32 	[%rd15], {%f14, %f17};
$L__BB26_2:
	ret;

}
	// .globl	_ZN3cub18CUB_300001_SM_10006detail11EmptyKernelIvEEvv
.visible .entry _ZN3cub18CUB_300001_SM_10006detail11EmptyKernelIvEEvv()
{


	ret;

}
	// .globl	_ZN3cub18CUB_300001_SM_10006detail6reduce28DeviceReduceSingleTileKernelINS2_10policy_hubIfjN4cuda3std3__44plusIfEEE10Policy1000EN6thrust24THRUST_300001_SM_1000_NS10device_ptrIfEEPfjS9_ffNS7_10__identityEEEvT0_T1_T2_T3_T4_T6_
.visible .entry _ZN3cub18CUB_300001_SM_10006detail6reduce28DeviceReduceSingleTileKernelINS2_10policy_hubIfjN4cuda3std3__44plusIfEEE10Policy1000EN6thrust24THRUST_300001_SM_1000_NS10device_ptrIfEEPfjS9_ffNS7_10__identityEEEvT0_T1_T2_T3_T4_T6_(
	.param .align 8 .b8 _ZN3cub18CUB_300001_SM_10006detail6reduce28DeviceReduceSingleTileKernelINS2_10policy_hubIfjN4cuda3std3__44plusIfEEE10Policy1000EN6thrust24THRUST_300001_SM_1000_NS10device_ptrIfEEPfjS9_ffNS7_10__identityEEEvT0_T1_T2_T3_T4_T6__param_0[8],
	.param .u64 .ptr .align 1 _ZN3cub18CUB_300001_SM_10006detail6reduce28DeviceReduceSingleTileKernelINS2_10policy_hubIfjN4cuda3std3__44plusIfEEE10Policy1000EN6thrust24THRUST_300001_SM_1000_NS10device_ptrIfEEPfjS9_ffNS7_10__identityEEEvT0_T1_T2_T3_T4_T6__param_1,
	.param .u32 _ZN3cub18CUB_300001_SM_10006detail6reduce28DeviceReduceSingleTileKernelINS2_10policy_hubIfjN4cuda3std3__44plusIfEEE10Policy1000EN6thrust24THRUST_300001_SM_1000_NS10device_ptrIfEEPfjS9_ffNS7_10__identityEEEvT0_T1_T2_T3_T4_T6__param_2,
	.param .align 1 .b8 _ZN3cub18CUB_300001_SM_10006detail6reduce28DeviceReduceSingleTileKernelINS2_10policy_hubIfjN4cuda3std3__44plusIfEEE10Policy1000EN6thrust24THRUST_300001_SM_1000_NS10device_ptrIfEEPfjS9_ffNS7_10__identityEEEvT0_T1_T2_T3_T4_T6__param_3[1],
	.param .f32 _ZN3cub18CUB_300001_SM_10006detail6reduce28DeviceReduceSingleTileKernelINS2_10policy_hubIfjN4cuda3std3__44plusIfEEE10Policy1000EN6thrust24THRUST_300001_SM_1000_NS10device_ptrIfEEPfjS9_ffNS7_10__identityEEEvT0_T1_T2_T3_T4_T6__param_4,
	.param .align 1 .b8 _ZN3cub18CUB_300001_SM_10006detail6reduce28DeviceReduceSingleTileKernelINS2_10policy_hubIfjN4cuda3std3__44plusIfEEE10Policy1000EN6thrust24THRUST_300001_SM_1000_NS10device_ptrIfEEPfjS9_ffNS7_10__identityEEEvT0_T1_T2_T3_T4_T6__param_5[1]
)
.maxntid 512
.minnctapersm 1
{
	.reg .pred 	%p<67>;
	.reg .b32 	%r<211>;
	.reg .b32 	%f<384>;
	.reg .b64 	%rd<84>;
	// demoted variable
	.shared .align 4 .b8 _ZZN3cub18CUB_300001_SM_10006detail6reduce28DeviceReduceSingleTileKernelINS2_10policy_hubIfjN4cuda3std3__44plusIfEEE10Policy1000EN6thrust24THRUST_300001_SM_1000_NS10device_ptrIfEEPfjS9_ffNS7_10__identityEEEvT0_T1_T2_T3_T4_T6_E12temp_storage[84];
	ld.param.u64 	%rd9, [_ZN3cub18CUB_300001_SM_10006detail6reduce28DeviceReduceSingleTileKernelINS2_10policy_hubIfjN4cuda3std3__44plusIfEEE10Policy1000EN6thrust24THRUST_300001_SM_1000_NS10device_ptrIfEEPfjS9_ffNS7_10__identityEEEvT0_T1_T2_T3_T4_T6__param_0];
	ld.param.u64 	%rd10, [_ZN3cub18CUB_300001_SM_10006detail6reduce28DeviceReduceSingleTileKernelINS2_10policy_hubIfjN4cuda3std3__44plusIfEEE10Policy1000EN6thrust24THRUST_300001_SM_1000_NS10device_ptrIfEEPfjS9_ffNS7_10__identityEEEvT0_T1_T2_T3_T4_T6__param_1];
	ld.param.u32 	%r51, [_ZN3cub18CUB_300001_SM_10006detail6reduce28DeviceReduceSingleTileKernelINS2_10policy_hubIfjN4cuda3std3__44plusIfEEE10Policy1000EN6thrust24THRUST_300001_SM_1000_NS10device_ptrIfEEPfjS9_ffNS7_10__identityEEEvT0_T1_T2_T3_T4_T6__param_2];
	ld.param.f32 	%f42, [_ZN3cub18CUB_300001_SM_10006detail6reduce28DeviceReduceSingleTileKernelINS2_10policy_hubIfjN4cuda3std3__44plusIfEEE10Policy1000EN6thrust24THRUST_300001_SM_1000_NS10device_ptrIfEEPfjS9_ffNS7_10__identityEEEvT0_T1_T2_T3_T4_T6__param_4];
	cvta.to.global.u64 	%rd1, %rd10;
	setp.ne.s32 	%p1, %r51, 0;
	@%p1 bra 	$L__BB28_3;
	mov.u32 	%r193, %tid.x;
	setp.ne.s32 	%p66, %r193, 0;
	@%p66 bra 	$L__BB28_52;
	st.global.f32 	[%rd1], %f42;
	bra.uni 	$L__BB28_52;
$L__BB28_3:
	cvta.to.global.u64 	%rd2, %rd9;
	setp.gt.u32 	%p2, %r51, 8191;
	@%p2 bra 	$L__BB28_28;
	mov.u32 	%r1, %tid.x;
	setp.ge.u32 	%p24, %r1, %r51;
	mov.f32 	%f371, 0f00000000;
	mov.u32 	%r197, %r1;
	@%p24 bra 	$L__BB28_6;
	mul.wide.u32 	%rd73, %r1, 4;
	add.s64 	%rd74, %rd2, %rd73;
	ld.global.f32 	%f371, [%rd74];
	add.s32 	%r197, %r1, 512;
$L__BB28_6:
	setp.ge.u32 	%p25, %r197, %r51;
	@%p25 bra 	$L__BB28_19;
	not.b32 	%r120, %r197;
	add.s32 	%r121, %r51, %r120;
	shr.u32 	%r122, %r121, 9;
	add.s32 	%r4, %r122, 1;
	and.b32  	%r5, %r4, 15;
	setp.lt.u32 	%p26, %r121, 7680;
	@%p26 bra 	$L__BB28_10;
	and.b32  	%r123, %r4, 16777200;
	neg.s32 	%r195, %r123;
	mul.wide.u32 	%rd75, %r197, 4;
	add.s64 	%rd76, %rd75, %rd2;
	add.s64 	%rd82, %rd76, 16384;
$L__BB28_9:
	.pragma "nounroll";
	ld.global.f32 	%f205, [%rd82+-16384];
	add.f32 	%f206, %f371, %f205;
	ld.global.f32 	%f207, [%rd82+-14336];
	add.f32 	%f208, %f206, %f207;
	ld.global.f32 	%f209, [%rd82+-12288];
	add.f32 	%f210, %f208, %f209;
	ld.global.f32 	%f211, [%rd82+-10240];
	add.f32 	%f212, %f210, %f211;
	ld.global.f32 	%f213, [%rd82+-8192];
	add.f32 	%f214, %f212, %f213;
	ld.global.f32 	%f215, [%rd82+-6144];
	add.f32 	%f216, %f214, %f215;
	ld.global.f32 	%f217, [%rd82+-4096];
	add.f32 	%f218, %f216, %f217;
	ld.global.f32 	%f219, [%rd82+-2048];
	add.f32 	%f220, %f218, %f219;
	ld.global.f32 	%f221, [%rd82];
	add.f32 	%f222, %f220, %f221;
	ld.global.f32 	%f223, [%rd82+2048];
	add.f32 	%f224, %f222, %f223;
	ld.global.f32 	%f225, [%rd82+4096];
	add.f32 	%f226, %f224, %f225;
	ld.global.f32 	%f227, [%rd82+6144];
	add.f32 	%f228, %f226, %f227;
	ld.global.f32 	%f229, [%rd82+8192];
	add.f32 	%f230, %f228, %f229;
	ld.global.f32 	%f231, [%rd82+10240];
	add.f32 	%f232, %f230, %f231;
	ld.global.f32 	%f233, [%rd82+12288];
	add.f32 	%f234, %f232, %f233;
	ld.global.f32 	%f235, [%rd82+14336];
	add.f32 	%f371, %f234, %f235;
	add.s32 	%r197, %r197, 8192;
	add.s32 	%r195, %r195, 16;
	add.s64 	%rd82, %rd82, 32768;
	setp.ne.s32 	%p27, %r195, 0;
	@%p27 bra 	$L__BB28_9;
$L__BB28_10:
	setp.eq.s32 	%p28, %r5, 0;
	@%p28 bra 	$L__BB28_19;
	and.b32  	%r12, %r4, 7;
	setp.lt.u32 	%p29, %r5, 8;
	@%p29 bra 	$L__BB28_13;
	mul.wide.u32 	%rd77, %r197, 4;
	add.s64 	%rd78, %rd2, %rd77;
	ld.global.f32 	%f237, [%rd78];
	add.f32 	%f238, %f371, %f237;
	ld.global.f32 	%f239, [%rd78+2048];
	add.f32 	%f240, %f238, %f239;
	ld.global.f32 	%f241, [%rd78+4096];
	add.f32 	%f242, %f240, %f241;
	ld.global.f32 	%f243, [%rd78+6144];
	add.f32 	%f244, %f242, %f243;
	ld.global.f32 	%f245, [%rd78+8192];
	add.f32 	%f246, %f244, %f245;
	ld.global.f32 	%f247, [%rd78+10240];
	add.f32 	%f248, %f246, %f247;
	ld.global.f32 	%f249, [%rd78+12288];
	add.f32 	%f250, %f248, %f249;
	ld.global.f32 	%f251, [%rd78+14336];
	add.f32 	%f371, %f250, %f251;
	add.s32 	%r197, %r197, 4096;
$L__BB28_13:
	setp.eq.s32 	%p30, %r12, 0;
	@%p30 bra 	$L__BB28_19;
	and.b32  	%r15, %r4, 3;
	setp.lt.u32 	%p31, %r12, 4;
	@%p31 bra 	$L__BB28_16;
	mul.wide.u32 	%rd79, %r197, 4;
	add.s64 	%rd80, %rd2, %rd79;
	ld.global.f32 	%f253, [%rd80];
	add.f32 	%f254, %f371, %f253;
	ld.global.f32 	%f255, [%rd80+2048];
	add.f32 	%f256, %f254, %f255;
	ld.global.f32 	%f257, [%rd80+4096];
	add.f32 	%f258, %f256, %f257;
	ld.global.f32 	%f259, [%rd80+6144];
	add.f32 	%f371, %f258, %f259;
	add.s32 	%r197, %r197, 2048;
$L__BB28_16:
	setp.eq.s32 	%p32, %r15, 0;
	@%p32 bra 	$L__BB28_19;
	mul.wide.u32 	%rd81, %r197, 4;
	add.s64 	%rd83, %rd2, %rd81;
	neg.s32 	%r200, %r15;
$L__BB28_18:
	.pragma "nounroll";
	ld.global.f32 	%f260, [%rd83];
	add.f32 	%f371, %f371, %f260;
	add.s64 	%rd83, %rd83, 2048;
	add.s32 	%r200, %r200, 1;
	setp.ne.s32 	%p33, %r200, 0;
	@%p33 bra 	$L__BB28_18;
$L__BB28_19:
	setp.lt.u32 	%p34, %r51, 512;
	@%p34 bra 	$L__BB28_24;
	// begin inline asm
	mov.u32 %r162, %laneid;
	// end inline asm
	mov.b32 	%r164, %f371;
	mov.b32 	%r165, 1;
	mov.b32 	%r186, 31;
	mov.b32 	%r187, -1;
	// begin inline asm
	shfl.sync.down.b32 %r163, %r164, %r165, %r186, %r187;
	// end inline asm
	setp.gt.s32 	%p58, %r162, 30;
	mov.b32 	%f319, %r163;
	add.f32 	%f320, %f371, %f319;
	selp.f32 	%f321, %f371, %f320, %p58;
	mov.b32 	%r169, %f321;
	mov.b32 	%r170, 2;
	// begin inline asm
	shfl.sync.down.b32 %r168, %r169, %r170, %r186, %r187;
	// end inline asm
	setp.gt.s32 	%p59, %r162, 29;
	mov.b32 	%f322, %r168;
	add.f32 	%f323, %f321, %f322;
	selp.f32 	%f324, %f321, %f323, %p59;
	mov.b32 	%r174, %f324;
	mov.b32 	%r175, 4;
	// begin inline asm
	shfl.sync.down.b32 %r173, %r174, %r175, %r186, %r187;
	// end inline asm
	setp.gt.s32 	%p60, %r162, 27;
	mov.b32 	%f325, %r173;
	add.f32 	%f326, %f324, %f325;
	selp.f32 	%f327, %f324, %f326, %p60;
	mov.b32 	%r179, %f327;
	mov.b32 	%r180, 8;
	// begin inline asm
	shfl.sync.down.b32 %r178, %r179, %r180, %r186, %r187;
	// end inline asm
	setp.gt.s32 	%p61, %r162, 23;
	mov.b32 	%f328, %r178;
	add.f32 	%f329, %f327, %f328;
	selp.f32 	%f330, %f327, %f329, %p61;
	mov.b32 	%r184, %f330;
	mov.b32 	%r185, 16;
	// begin inline asm
	shfl.sync.down.b32 %r183, %r184, %r185, %r186, %r187;
	// end inline asm
	setp.gt.s32 	%p62, %r162, 15;
	mov.b32 	%f331, %r183;
	add.f32 	%f16, %f330, %f331;
	selp.f32 	%f383, %f330, %f16, %p62;
	setp.ne.s32 	%p63, %r162, 0;
	@%p63 bra 	$L__BB28_22;
	shr.u32 	%r188, %r1, 3;
	and.b32  	%r189, %r188, 124;
	mov.u32 	%r190, _ZZN3cub18CUB_300001_SM_10006detail6reduce28DeviceReduceSingleTileKernelINS2_10policy_hubIfjN4cuda3std3__44plusIfEEE10Policy1000EN6thrust24THRUST_300001_SM_1000_NS10device_ptrIfEEPfjS9_ffNS7_10__identityEEEvT0_T1_T2_T3_T4_T6_E12temp_storage;
	add.s32 	%r191, %r190, %r189;
	st.shared.f32 	[%r191+16], %f16;
$L__BB28_22:
	bar.sync 	0;
	setp.ne.s32 	%p64, %r1, 0;
	@%p64 bra 	$L__BB28_50;
	ld.shared.f32 	%f332, [_ZZN3cub18CUB_300001_SM_10006detail6reduce28DeviceReduceSingleTileKernelINS2_10policy_hubIfjN4cuda3std3__44plusIfEEE10Policy1000EN6thrust24THRUST_300001_SM_1000_NS10device_ptrIfEEPfjS9_ffNS7_10__identityEEEvT0_T1_T2_T3_T4_T6_E12temp_storage+20];
	add.f32 	%f333, %f383, %f332;
	ld.shared.f32 	%f334, [_ZZN3cub18CUB_300001_SM_10006detail6reduce28DeviceReduceSingleTileKernelINS2_10policy_hubIfjN4cuda3std3__44plusIfEEE10Policy1000EN6thrust24THRUST_300001_SM_1000_NS10device_ptrIfEEPfjS9_ffNS7_10__identityEEEvT0_T1_T2_T3_T4_T6_E12temp_storage+24];
	add.f32 	%f335, %f333, %f334;
	ld.shared.f32 	%f336, [_ZZN3cub18CUB_300001_SM_10006detail6reduce28DeviceReduceSingleTileKernelINS2_10policy_hubIfjN4cuda3std3__44plusIfEEE10Policy1000EN6thrust24THRUST_300001_SM_1000_NS10device_ptrIfEEPfjS9_ffNS7_10__identityEEEvT0_T1_T2_T3_T4_T6_E12temp_storage+28];
	add.f32 	%f337, %f335, %f336;
	ld.shared.f32 	%f338, [_ZZN3cub18CUB_300001_SM_10006detail6reduce28DeviceReduceSingleTileKernelINS2_10policy_hubIfjN4cuda3std3__44plusIfEEE10Policy1000EN6thrust24THRUST_300001_SM_1000_NS10device_ptrIfEEPfjS9_ffNS7_10__identityEEEvT0_T1_T2_T3_T4_T6_E12temp_storage+32];
	add.f32 	%f339, %f337, %f338;
	ld.shared.f32 	%f340, [_ZZN3cub18CUB_300001_SM_10006detail6reduce28DeviceReduceSingleTileKernelINS2_10policy_hubIfjN4cuda3std3__44plusIfEEE10Policy1000EN6thrust24THRUST_300001_SM_1000_NS10device_ptrIfEEPfjS9_ffNS7_10__identityEEEvT0_T1_T2_T3_T4_T6_E12temp_storage+36];
	add.f32 	%f341, %f339, %f340;
	ld.shared.f32 	%f342, [_ZZN3cub18CUB_300001_SM_10006detail6reduce28DeviceReduceSingleTileKernelINS2_10policy_hubIfjN4cuda3std3__44plusIfEEE10Policy1000EN6thrust24THRUST_300001_SM_1000_NS10device_ptrIfEEPfjS9_ffNS7_10__identityEEEvT0_T1_T2_T3_T4_T6_E12temp_storage+40];
	add.f32 	%f343, %f341, %f342;
	ld.shared.f32 	%f344, [_ZZN3cub18CUB_300001_SM_10006detail6reduce28DeviceReduceSingleTileKernelINS2_10policy_hubIfjN4cuda3std3__44plusIfEEE10Policy1000EN6thrust24THRUST_300001_SM_1000_NS10device_ptrIfEEPfjS9_ffNS7_10__identityEEEvT0_T1_T2_T3_T4_T6_E12temp_storage+44];
	add.f32 	%f345, %f343, %f344;
	ld.shared.f32 	%f346, [_ZZN3cub18CUB_300001_SM_10006detail6reduce28DeviceReduceSingleTileKernelINS2_10policy_hubIfjN4cuda3std3__44plusIfEEE10Policy1000EN6thrust24THRUST_300001_SM_1000_NS10device_ptrIfEEPfjS9_ffNS7_10__identityEEEvT0_T1_T2_T3_T4_T6_E12temp_storage+48];
	add.f32 	%f347, %f345, %f346;
	ld.shared.f32 	%f348, [_ZZN3cub18CUB_300001_SM_10006detail6reduce28DeviceReduceSingleTileKernelINS2_10policy_hubIfjN4cuda3std3__44plusIfEEE10Policy1000EN6thrust24THRUST_300001_SM_1000_NS10device_ptrIfEEPfjS9_ffNS7_10__identityEEEvT0_T1_T2_T3_T4_T6_E12temp_storage+52];
	add.f32 	%f349, %f347, %f348;
	ld.shared.f32 	%f350, [_ZZN3cub18CUB_300001_SM_10006detail6reduce28DeviceReduceSingleTileKernelINS2_10policy_hubIfjN4cuda3std3__44plusIfEEE10Policy1000EN6thrust24THRUST_300001_SM_1000_NS10device_ptrIfEEPfjS9_ffNS7_10__identityEEEvT0_T1_T2_T3_T4_T6_E12temp_storage+56];
	add.f32 	%f351, %f349, %f350;
	ld.shared.f32 	%f352, [_ZZN3cub18CUB_300001_SM_10006detail6reduce28DeviceReduceSingleTileKernelINS2_10policy_hubIfjN4cuda3std3__44plusIfEEE10Policy1000EN6thrust24THRUST_300001_SM_1000_NS10device_ptrIfEEPfjS9_ffNS7_10__identityEEEvT0_T1_T2_T3_T4_T6_E12temp_storage+60];
	add.f32 	%f353, %f351, %f352;
	ld.shared.f32 	%f354, [_ZZN3cub18CUB_300001_SM_10006detail6reduce28DeviceReduceSingleTileKernelINS2_10policy_hubIfjN4cuda3std3__44plusIfEEE10Policy1000EN6thrust24THRUST_300001_SM_1000_NS10device_ptrIfEEPfjS9_ffNS7_10__identityEEEvT0_T1_T2_T3_T4_T6_E12temp_storage+64];
	add.f32 	%f355, %f353, %f354;
	ld.shared.f32 	%f356, [_ZZN3cub18CUB_300001_SM_10006detail6reduce28DeviceReduceSingleTileKernelINS2_10policy_hubIfjN4cuda3std3__44plusIfEEE10Policy1000EN6thrust24THRUST_300001_SM_1000_NS10device_ptrIfEEPfjS9_ffNS7_10__identityEEEvT0_T1_T2_T3_T4_T6_E12temp_storage+68];
	add.f32 	%f357, %f355, %f356;
	ld.shared.f32 	%f358, [_ZZN3cub18CUB_300001_SM_10006detail6reduce28DeviceReduceSingleTileKernelINS2_10policy_hubIfjN4cuda3std3__44plusIfEEE10Policy1000EN6thrust24THRUST_300001_SM_1000_NS10device_ptrIfEEPfjS9_ffNS7_10__identityEEEvT0_T1_T2_T3_T4_T6_E12temp_storage+72];
	add.f32 	%f359, %f357, %f358;
	ld.shared.f32 	%f360, [_ZZN3cub18CUB_300001_SM_10006detail6reduce28DeviceReduceSingleTileKernelINS2_10policy_hubIfjN4cuda3std3__44plusIfEEE10Policy1000EN6thrust24THRUST_300001_SM_1000_NS10device_ptrIfEEPfjS9_ffNS7_10__identityEEEvT0_T1_T2_T3_T4_T6_E12temp_storage+76];
	add.f32 	%f383, %f359, %f360;
	bra.uni 	$L__BB28_50;
$L__BB28_24:
	// begin inline asm
	mov.u32 %r124, %laneid;
	// end inline asm
	and.b32  	%r150, %r1, 992;
	add.s32 	%r151, %r150, 32;
	setp.gt.u32 	%p35, %r151, %r51;
	not.b32 	%r152, %r150;
	add.s32 	%r153, %r51, %r152;
	selp.b32 	%r148, %r153, 31, %p35;
	mov.b32 	%r126, %f371;
	mov.b32 	%r127, 1;
	mov.b32 	%r149, -1;
	// begin inline asm
	shfl.sync.down.b32 %r125, %r126, %r127, %r148, %r149;
	// end inline asm
	setp.lt.s32 	%p36, %r124, %r148;
	mov.b32 	%f261, %r125;
	add.f32 	%f262, %f371, %f261;
	selp.f32 	%f263, %f262, %f371, %p36;
	mov.b32 	%r131, %f263;
	mov.b32 	%r132, 2;
	// begin inline asm
	shfl.sync.down.b32 %r130, %r131, %r132, %r148, %r149;
	// end inline asm
	add.s32 	%r154, %r124, 2;
	setp.gt.s32 	%p37, %r154, %r148;
	mov.b32 	%f264, %r130;
	add.f32 	%f265, %f263, %f264;
	selp.f32 	%f266, %f263, %f265, %p37;
	mov.b32 	%r136, %f266;
	mov.b32 	%r137, 4;
	// begin inline asm
	shfl.sync.down.b32 %r135, %r136, %r137, %r148, %r149;
	// end inline asm
	add.s32 	%r155, %r124, 4;
	setp.gt.s32 	%p38, %r155, %r148;
	mov.b32 	%f267, %r135;
	add.f32 	%f268, %f266, %f267;
	selp.f32 	%f269, %f266, %f268, %p38;
	mov.b32 	%r141, %f269;
	mov.b32 	%r142, 8;
	// begin inline asm
	shfl.sync.down.b32 %r140, %r141, %r142, %r148, %r149;
	// end inline asm
	add.s32 	%r156, %r124, 8;
	setp.gt.s32 	%p39, %r156, %r148;
	mov.b32 	%f270, %r140;
	add.f32 	%f271, %f269, %f270;
	selp.f32 	%f272, %f269, %f271, %p39;
	mov.b32 	%r146, %f272;
	mov.b32 	%r147, 16;
	// begin inline asm
	shfl.sync.down.b32 %r145, %r146, %r147, %r148, %r149;
	// end inline asm
	add.s32 	%r157, %r124, 16;
	setp.gt.s32 	%p40, %r157, %r148;
	mov.b32 	%f273, %r145;
	add.f32 	%f274, %f272, %f273;
	selp.f32 	%f383, %f272, %f274, %p40;
	setp.ne.s32 	%p41, %r124, 0;
	@%p41 bra 	$L__BB28_26;
	shr.u32 	%r158, %r1, 3;
	and.b32  	%r159, %r158, 124;
	mov.u32 	%r160, _ZZN3cub18CUB_300001_SM_10006detail6reduce28DeviceReduceSingleTileKernelINS2_10policy_hubIfjN4cuda3std3__44plusIfEEE10Policy1000EN6thrust24THRUST_300001_SM_1000_NS10device_ptrIfEEPfjS9_ffNS7_10__identityEEEvT0_T1_T2_T3_T4_T6_E12temp_storage;
	add.s32 	%r161, %r160, %r159;
	st.shared.f32 	[%r161+16], %f383;
$L__BB28_26:
	bar.sync 	0;
	setp.ne.s32 	%p42, %r1, 0;
	@%p42 bra 	$L__BB28_50;
	setp.gt.u32 	%p43, %r51, 32;
	ld.shared.f32 	%f275, [_ZZN3cub18CUB_300001_SM_10006detail6reduce28DeviceReduceSingleTileKernelINS2_10policy_hubIfjN4cuda3std3__44plusIfEEE10Policy1000EN6thrust24THRUST_300001_SM_1000_NS10device_ptrIfEEPfjS9_ffNS7_10__identityEEEvT0_T1_T2_T3_T4_T6_E12temp_storage+20];
	add.f32 	%f276, %f383, %f275;
	selp.f32 	%f277, %f276, %f383, %p43;
	setp.gt.u32 	%p44, %r51, 64;
	ld.shared.f32 	%f278, [_ZZN3cub18CUB_300001_SM_10006detail6reduce28DeviceReduceSingleTileKernelINS2_10policy_hubIfjN4cuda3std3__44plusIfEEE10Policy1000EN6thrust24THRUST_300001_SM_1000_NS10device_ptrIfEEPfjS9_ffNS7_10__identityEEEvT0_T1_T2_T3_T4_T6_E12temp_storage+24];
	add.f32 	%f279, %f278, %f277;
	selp.f32 	%f280, %f279, %f277, %p44;
	setp.gt.u32 	%p45, %r51, 96;
	ld.shared.f32 	%f281, [_ZZN3cub18CUB_300001_SM_10006detail6reduce28DeviceReduceSingleTileKernelINS2_10policy_hubIfjN4cuda3std3__44plusIfEEE10Policy1000EN6thrust24THRUST_300001_SM_1000_NS10device_ptrIfEEPfjS9_ffNS7_10__identityEEEvT0_T1_T2_T3_T4_T6_E12temp_storage+28];
	add.f32 	%f282, %f281, %f280;
	selp.f32 	%f283, %f282, %f280, %p45;
	setp.gt.u32 	%p46, %r51, 128;
	ld.shared.f32 	%f284, [_ZZN3cub18CUB_300001_SM_10006detail6reduce28DeviceReduceSingleTileKernelINS2_10policy_hubIfjN4cuda3std3__44plusIfEEE10Policy1000EN6thrust24THRUST_300001_SM_1000_NS10device_ptrIfEEPfjS9_ffNS7_10__identityEEEvT0_T1_T2_T3_T4_T6_E12temp_storage+32];
	add.f32 	%f285, %f284, %f283;
	selp.f32 	%f286, %f285, %f283, %p46;
	setp.gt.u32 	%p47, %r51, 160;
	ld.shared.f32 	%f287, [_ZZN3cub18CUB_300001_SM_10006detail6reduce28DeviceReduceSingleTileKernelINS2_10policy_hubIfjN4cuda3std3__44plusIfEEE10Policy1000EN6thrust24THRUST_300001_SM_1000_NS10device_ptrIfEEPfjS9_ffNS7_10__identityEEEvT0_T1_T2_T3_T4_T6_E12temp_storage+36];
	add.f32 	%f288, %f287, %f286;
	selp.f32 	%f289, %f288, %f286, %p47;
	setp.gt.u32 	%p48, %r51, 192;
	ld.shared.f32 	%f290, [_ZZN3cub18CUB_300001_SM_10006detail6reduce28DeviceReduceSingleTileKernelINS2_10policy_hubIfjN4cuda3std3__44plusIfEEE10Policy1000EN6thrust24THRUST_300001_SM_1000_NS10device_ptrIfEEPfjS9_ffNS7_10__identityEEEvT0_T1_T2_T3_T4_T6_E12temp_storage+40];
	add.f32 	%f291, %f290, %f289;
	selp.f32 	%f292, %f291, %f289, %p48;
	setp.gt.u32 	%p49, %r51, 224;
	ld.shared.f32 	%f293, [_ZZN3cub18CUB_300001_SM_10006detail6reduce28DeviceReduceSingleTileKernelINS2_10policy_hubIfjN4cuda3std3__44plusIfEEE10Policy1000EN6thrust24THRUST_300001_SM_1000_NS10device_ptrIfEEPfjS9_ffNS7_10__identityEEEvT0_T1_T2_T3_T4_T6_E12temp_storage+44];
	add.f32 	%f294, %f293, %f292;
	selp.f32 	%f295, %f294, %f292, %p49;
	setp.gt.u32 	%p50, %r51, 256;
	ld.shared.f32 	%f296, [_ZZN3cub18CUB_300001_SM_10006detail6reduce28DeviceReduceSingleTileKernelINS2_10policy_hubIfjN4cuda3std3__44plusIfEEE10Policy1000EN6thrust24THRUST_300001_SM_1000_NS10device_ptrIfEEPfjS9_ffNS7_10__identityEEEvT0_T1_T2_T3_T4_T6_E12temp_storage+48];
	add.f32 	%f297, %f296, %f295;
	selp.f32 	%f298, %f297, %f295, %p50;
	setp.gt.u32 	%p51, %r51, 288;
	ld.shared.f32 	%f299, [_ZZN3cub18CUB_300001_SM_10006detail6reduce28DeviceReduceSingleTileKernelINS2_10policy_hubIfjN4cuda3std3__44plusIfEEE10Policy1000EN6thrust24THRUST_300001_SM_1000_NS10device_ptrIfEEPfjS9_ffNS7_10__identityEEEvT0_T1_T2_T3_T4_T6_E12temp_storage+52];
	add.f32 	%f300, %f299, %f298;
	selp.f32 	%f301, %f300, %f298, %p51;
	setp.gt.u32 	%p52, %r51, 320;
	ld.shared.f32 	%f302, [_ZZN3cub18CUB_300001_SM_10006detail6reduce28DeviceReduceSingleTileKernelINS2_10policy_hubIfjN4cuda3std3__44plusIfEEE10Policy1000EN6thrust24THRUST_300001_SM_1000_NS10device_ptrIfEEPfjS9_ffNS7_10__identityEEEvT0_T1_T2_T3_T4_T6_E12temp_storage+56];
	add.f32 	%f303, %f302, %f301;
	selp.f32 	%f304, %f303, %f301, %p52;
	setp.gt.u32 	%p53, %r51, 352;
	ld.shared.f32 	%f305, [_ZZN3cub18CUB_300001_SM_10006detail6reduce28DeviceReduceSingleTileKernelINS2_10policy_hubIfjN4cuda3std3__44plusIfEEE10Policy1000EN6thrust24THRUST_300001_SM_1000_NS10device_ptrIfEEPfjS9_ffNS7_10__identityEEEvT0_T1_T2_T3_T4_T6_E12temp_storage+60];
	add.f32 	%f306, %f305, %f304;
	selp.f32 	%f307, %f306, %f304, %p53;
	setp.gt.u32 	%p54, %r51, 384;
	ld.shared.f32 	%f308, [_ZZN3cub18CUB_300001_SM_10006detail6reduce28DeviceReduceSingleTileKernelINS2_10policy_hubIfjN4cuda3std3__44plusIfEEE10Policy1000EN6thrust24THRUST_300001_SM_1000_NS10device_ptrIfEEPfjS9_ffNS7_10__identityEEEvT0_T1_T2_T3_T4_T6_E12temp_storage+64];
	add.f32 	%f309, %f308, %f307;
	selp.f32 	%f310, %f309, %f307, %p54;
	setp.gt.u32 	%p55, %r51, 416;
	ld.shared.f32 	%f311, [_ZZN3cub18CUB_300001_SM_10006detail6reduce28DeviceReduceSingleTileKernelINS2_10policy_hubIfjN4cuda3std3__44plusIfEEE10Policy1000EN6thrust24THRUST_300001_SM_1000_NS10device_ptrIfEEPfjS9_ffNS7_10__identityEEEvT0_T1_T2_T3_T4_T6_E12temp_storage+68];
	add.f32 	%f312, %f311, %f310;
	selp.f32 	%f313, %f312, %f310, %p55;
	setp.gt.u32 	%p56, %r51, 448;
	ld.shared.f32 	%f314, [_ZZN3cub18CUB_300001_SM_10006detail6reduce28DeviceReduceSingleTileKernelINS2_10policy_hubIfjN4cuda3std3__44plusIfEEE10Policy1000EN6thrust24THRUST_300001_SM_1000_NS10device_ptrIfEEPfjS9_ffNS7_10__identityEEEvT0_T1_T2_T3_T4_T6_E12temp_storage+72];
	add.f32 	%f315, %f314, %f313;
	selp.f32 	%f316, %f315, %f313, %p56;
	setp.gt.u32 	%p57, %r51, 480;
	ld.shared.f32 	%f317, [_ZZN3cub18CUB_300001_SM_10006detail6reduce28DeviceReduceSingleTileKernelINS2_10policy_hubIfjN4cuda3std3__44plusIfEEE10Policy1000EN6thrust24THRUST_300001_SM_1000_NS10device_ptrIfEEPfjS9_ffNS7_10__identityEEEvT0_T1_T2_T3_T4_T6_E12temp_storage+76];
	add.f32 	%f318, %f317, %f316;
	selp.f32 	%f383, %f318, %f316, %p57;
	bra.uni 	$L__BB28_50;
$L__BB28_28:
	mov.u32 	%r21, %tid.x;
	mul.wide.u32 	%rd11, %r21, 4;
	add.s64 	%rd12, %rd2, %rd11;
	ld.global.f32 	%f43, [%rd12];
	ld.global.f32 	%f44, [%rd12+2048];
	ld.global.f32 	%f45, [%rd12+4096];
	ld.global.f32 	%f46, [%rd12+6144];
	ld.global.f32 	%f47, [%rd12+8192];
	ld.global.f32 	%f48, [%rd12+10240];
	ld.global.f32 	%f49, [%rd12+12288];
	ld.global.f32 	%f50, [%rd12+14336];
	ld.global.f32 	%f51, [%rd12+16384];
	ld.global.f32 	%f52, [%rd12+18432];
	ld.global.f32 	%f53, [%rd12+20480];
	ld.global.f32 	%f54, [%rd12+22528];
	ld.global.f32 	%f55, [%rd12+24576];
	ld.global.f32 	%f56, [%rd12+26624];
	ld.global.f32 	%f57, [%rd12+28672];
	ld.global.f32 	%f58, [%rd12+30720];
	add.f32 	%f59, %f43, %f44;
	add.f32 	%f60, %f45, %f46;
	add.f32 	%f61, %f47, %f48;
	add.f32 	%f62, %f49, %f50;
	add.f32 	%f63, %f51, %f52;
	add.f32 	%f64, %f53, %f54;
	add.f32 	%f65, %f55, %f56;
	add.f32 	%f66, %f57, %f58;
	add.f32 	%f67, %f59, %f60;
	add.f32 	%f68, %f61, %f62;
	add.f32 	%f69, %f63, %f64;
	add.f32 	%f70, %f65, %f66;
	add.f32 	%f71, %f67, %f68;
	add.f32 	%f72, %f69, %f70;
	add.f32 	%f382, %f71, %f72;
	add.s32 	%r22, %r51, -8192;
	setp.lt.u32 	%p3, %r22, 8192;
	mov.b32 	%r202, 8192;
	@%p3 bra 	$L__BB28_32;
	mov.b32 	%r202, 8192;
$L__BB28_30:
	add.s32 	%r54, %r21, %r202;
	mul.wide.u32 	%rd13, %r54, 4;
	add.s64 	%rd14, %rd2, %rd13;
	ld.global.f32 	%f73, [%rd14];
	ld.global.f32 	%f74, [%rd14+2048];
	ld.global.f32 	%f75, [%rd14+4096];
	ld.global.f32 	%f76, [%rd14+6144];
	ld.global.f32 	%f77, [%rd14+8192];
	ld.global.f32 	%f78, [%rd14+10240];
	ld.global.f32 	%f79, [%rd14+12288];
	ld.global.f32 	%f80, [%rd14+14336];
	ld.global.f32 	%f81, [%rd14+16384];
	ld.global.f32 	%f82, [%rd14+18432];
	ld.global.f32 	%f83, [%rd14+20480];
	ld.global.f32 	%f84, [%rd14+22528];
	ld.global.f32 	%f85, [%rd14+24576];
	ld.global.f32 	%f86, [%rd14+26624];
	ld.global.f32 	%f87, [%rd14+28672];
	ld.global.f32 	%f88, [%rd14+30720];
	add.f32 	%f89, %f382, %f73;
	add.f32 	%f90, %f74, %f75;
	add.f32 	%f91, %f76, %f77;
	add.f32 	%f92, %f78, %f79;
	add.f32 	%f93, %f80, %f81;
	add.f32 	%f94, %f82, %f83;
	add.f32 	%f95, %f84, %f85;
	add.f32 	%f96, %f86, %f87;
	add.f32 	%f97, %f89, %f90;
	add.f32 	%f98, %f91, %f92;
	add.f32 	%f99, %f93, %f94;
	add.f32 	%f100, %f95, %f96;
	add.f32 	%f101, %f97, %f98;
	add.f32 	%f102, %f99, %f100;
	add.f32 	%f103, %f101, %f102;
	add.f32 	%f382, %f103, %f88;
	sub.s32 	%r55, %r51, %r202;
	setp.lt.u32 	%p4, %r55, 8192;
	@%p4 bra 	$L__BB28_46;
	add.s32 	%r202, %r202, 8192;
	setp.le.u32 	%p5, %r202, %r22;
	@%p5 bra 	$L__BB28_30;
$L__BB28_32:
	setp.le.u32 	%p6, %r51, %r202;
	sub.s32 	%r56, %r51, %r202;
	setp.ge.s32 	%p7, %r21, %r56;
	or.pred  	%p8, %p6, %p7;
	@%p8 bra 	$L__BB28_46;
	not.b32 	%r58, %r21;
	add.s32 	%r59, %r51, %r58;
	sub.s32 	%r60, %r59, %r202;
	shr.u32 	%r61, %r60, 9;
	add.s32 	%r26, %r61, 1;
	and.b32  	%r27, %r26, 15;
	setp.lt.u32 	%p9, %r60, 7680;
	mov.u32 	%r207, %r21;
	@%p9 bra 	$L__BB28_37;
	or.b32  	%r205, %r21, 4096;
	add.s32 	%r204, %r21, %r202;
	and.b32  	%r62, %r26, 16777200;
	neg.s32 	%r203, %r62;
$L__BB28_35:
	.pragma "nounroll";
	mul.wide.u32 	%rd15, %r204, 4;
	add.s64 	%rd16, %rd2, %rd15;
	ld.global.f32 	%f105, [%rd16];
	add.f32 	%f106, %f382, %f105;
	add.s32 	%r63, %r204, 512;
	mul.wide.u32 	%rd17, %r63, 4;
	add.s64 	%rd18, %rd2, %rd17;
	ld.global.f32 	%f107, [%rd18];
	add.f32 	%f108, %f106, %f107;
	add.s32 	%r64, %r204, 1024;
	mul.wide.u32 	%rd19, %r64, 4;
	add.s64 	%rd20, %rd2, %rd19;
	ld.global.f32 	%f109, [%rd20];
	add.f32 	%f110, %f108, %f109;
	add.s32 	%r65, %r204, 1536;
	mul.wide.u32 	%rd21, %r65, 4;
	add.s64 	%rd22, %rd2, %rd21;
	ld.global.f32 	%f111, [%rd22];
	add.f32 	%f112, %f110, %f111;
	add.s32 	%r66, %r204, 2048;
	mul.wide.u32 	%rd23, %r66, 4;
	add.s64 	%rd24, %rd2, %rd23;
	ld.global.f32 	%f113, [%rd24];
	add.f32 	%f114, %f112, %f113;
	add.s32 	%r67, %r204, 2560;
	mul.wide.u32 	%rd25, %r67, 4;
	add.s64 	%rd26, %rd2, %rd25;
	ld.global.f32 	%f115, [%rd26];
	add.f32 	%f116, %f114, %f115;
	add.s32 	%r68, %r204, 3072;
	mul.wide.u32 	%rd27, %r68, 4;
	add.s64 	%rd28, %rd2, %rd27;
	ld.global.f32 	%f117, [%rd28];
	add.f32 	%f118, %f116, %f117;
	add.s32 	%r69, %r204, 3584;
	mul.wide.u32 	%rd29, %r69, 4;
	add.s64 	%rd30, %rd2, %rd29;
	ld.global.f32 	%f119, [%rd30];
	add.f32 	%f120, %f118, %f119;
	add.s32 	%r70, %r204, 4096;
	mul.wide.u32 	%rd31, %r70, 4;
	add.s64 	%rd32, %rd2, %rd31;
	ld.global.f32 	%f121, [%rd32];
	add.f32 	%f122, %f120, %f121;
	add.s32 	%r71, %r204, 4608;
	mul.wide.u32 	%rd33, %r71, 4;
	add.s64 	%rd34, %rd2, %rd33;
	ld.global.f32 	%f123, [%rd34];
	add.f32 	%f124, %f122, %f123;
	add.s32 	%r72, %r204, 5120;
	mul.wide.u32 	%rd35, %r72, 4;
	add.s64 	%rd36, %rd2, %rd35;
	ld.global.f32 	%f125, [%rd36];
	add.f32 	%f126, %f124, %f125;
	add.s32 	%r73, %r204, 5632;
	mul.wide.u32 	%rd37, %r73, 4;
	add.s64 	%rd38, %rd2, %rd37;
	ld.global.f32 	%f127, [%rd38];
	add.f32 	%f128, %f126, %f127;
	add.s32 	%r74, %r204, 6144;
	mul.wide.u32 	%rd39, %r74, 4;
	add.s64 	%rd40, %rd2, %rd39;
	ld.global.f32 	%f129, [%rd40];
	add.f32 	%f130, %f128, %f129;
	add.s32 	%r75, %r204, 6656;
	mul.wide.u32 	%rd41, %r75, 4;
	add.s64 	%rd42, %rd2, %rd41;
	ld.global.f32 	%f131, [%rd42];
	add.f32 	%f132, %f130, %f131;
	add.s32 	%r76, %r204, 7168;
	mul.wide.u32 	%rd43, %r76, 4;
	add.s64 	%rd44, %rd2, %rd43;
	ld.global.f32 	%f133, [%rd44];
	add.f32 	%f134, %f132, %f133;
	add.s32 	%r77, %r204, 7680;
	mul.wide.u32 	%rd45, %r77, 4;
	add.s64 	%rd46, %rd2, %rd45;
	ld.global.f32 	%f135, [%rd46];
	add.f32 	%f382, %f134, %f135;
	add.s32 	%r205, %r205, 8192;
	add.s32 	%r204, %r204, 8192;
	add.s32 	%r203, %r203, 16;
	setp.ne.s32 	%p10, %r203, 0;
	@%p10 bra 	$L__BB28_35;
	add.s32 	%r207, %r205, -4096;
$L__BB28_37:
	setp.eq.s32 	%p11, %r27, 0;
	@%p11 bra 	$L__BB28_46;
	and.b32  	%r39, %r26, 7;
	setp.lt.u32 	%p12, %r27, 8;
	@%p12 bra 	$L__BB28_40;
	add.s32 	%r78, %r207, %r202;
	mul.wide.u32 	%rd47, %r78, 4;
	add.s64 	%rd48, %rd2, %rd47;
	ld.global.f32 	%f137, [%rd48];
	add.f32 	%f138, %f382, %f137;
	add.s32 	%r79, %r78, 512;
	mul.wide.u32 	%rd49, %r79, 4;
	add.s64 	%rd50, %rd2, %rd49;
	ld.global.f32 	%f139, [%rd50];
	add.f32 	%f140, %f138, %f139;
	add.s32 	%r80, %r78, 1024;
	mul.wide.u32 	%rd51, %r80, 4;
	add.s64 	%rd52, %rd2, %rd51;
	ld.global.f32 	%f141, [%rd52];
	add.f32 	%f142, %f140, %f141;
	add.s32 	%r81, %r78, 1536;
	mul.wide.u32 	%rd53, %r81, 4;
	add.s64 	%rd54, %rd2, %rd53;
	ld.global.f32 	%f143, [%rd54];
	add.f32 	%f144, %f142, %f143;
	add.s32 	%r82, %r78, 2048;
	mul.wide.u32 	%rd55, %r82, 4;
	add.s64 	%rd56, %rd2, %rd55;
	ld.global.f32 	%f145, [%rd56];
	add.f32 	%f146, %f144, %f145;
	add.s32 	%r83, %r78, 2560;
	mul.wide.u32 	%rd57, %r83, 4;
	add.s64 	%rd58, %rd2, %rd57;
	ld.global.f32 	%f147, [%rd58];
	add.f32 	%f148, %f146, %f147;
	add.s32 	%r84, %r78, 3072;
	mul.wide.u32 	%rd59, %r84, 4;
	add.s64 	%rd60, %rd2, %rd59;
	ld.global.f32 	%f149, [%rd60];
	add.f32 	%f150, %f148, %f149;
	add.s32 	%r85, %r78, 3584;
	mul.wide.u32 	%rd61, %r85, 4;
	add.s64 	%rd62, %rd2, %rd61;
	ld.global.f32 	%f151, [%rd62];
	add.f32 	%f382, %f150, %f151;
	add.s32 	%r207, %r207, 4096;
$L__BB28_40:
	setp.eq.s32 	%p13, %r39, 0;
	@%p13 bra 	$L__BB28_46;
	and.b32  	%r42, %r26, 3;
	setp.lt.u32 	%p14, %r39, 4;
	@%p14 bra 	$L__BB28_43;
	add.s32 	%r86, %r207, %r202;
	mul.wide.u32 	%rd63, %r86, 4;
	add.s64 	%rd64, %rd2, %rd63;
	ld.global.f32 	%f153, [%rd64];
	add.f32 	%f154, %f382, %f153;
	add.s32 	%r87, %r86, 512;
	mul.wide.u32 	%rd65, %r87, 4;
	add.s64 	%rd66, %rd2, %rd65;
	ld.global.f32 	%f155, [%rd66];
	add.f32 	%f156, %f154, %f155;
	add.s32 	%r88, %r86, 1024;
	mul.wide.u32 	%rd67, %r88, 4;
	add.s64 	%rd68, %rd2, %rd67;
	ld.global.f32 	%f157, [%rd68];
	add.f32 	%f158, %f156, %f157;
	add.s32 	%r89, %r86, 1536;
	mul.wide.u32 	%rd69, %r89, 4;
	add.s64 	%rd70, %rd2, %rd69;
	ld.global.f32 	%f159, [%rd70];
	add.f32 	%f382, %f158, %f159;
	add.s32 	%r207, %r207, 2048;
$L__BB28_43:
	setp.eq.s32 	%p15, %r42, 0;
	@%p15 bra 	$L__BB28_46;
	add.s32 	%r210, %r207, %r202;
	neg.s32 	%r209, %r42;
$L__BB28_45:
	.pragma "nounroll";
	mul.wide.u32 	%rd71, %r210, 4;
	add.s64 	%rd72, %rd2, %rd71;
	ld.global.f32 	%f160, [%rd72];
	add.f32 	%f382, %f382, %f160;
	add.s32 	%r210, %r210, 512;
	add.s32 	%r209, %r209, 1;
	setp.ne.s32 	%p16, %r209, 0;
	@%p16 bra 	$L__BB28_45;
$L__BB28_46:
	// begin inline asm
	mov.u32 %r90, %laneid;
	// end inline asm
	mov.b32 	%r92, %f382;
	mov.b32 	%r93, 1;
	mov.b32 	%r114, 31;
	mov.b32 	%r115, -1;
	// begin inline asm
	shfl.sync.down.b32 %r91, %r92, %r93, %r114, %r115;
	// end inline asm
	setp.gt.s32 	%p17, %r90, 30;
	mov.b32 	%f161, %r91;
	add.f32 	%f162, %f382, %f161;
	selp.f32 	%f163, %f382, %f162, %p17;
	mov.b32 	%r97, %f163;
	mov.b32 	%r98, 2;
	// begin inline asm
	shfl.sync.down.b32 %r96, %r97, %r98, %r114, %r115;
	// end inline asm
	setp.gt.s32 	%p18, %r90, 29;
	mov.b32 	%f164, %r96;
	add.f32 	%f165, %f163, %f164;
	selp.f32 	%f166, %f163, %f165, %p18;
	mov.b32 	%r102, %f166;
	mov.b32 	%r103, 4;
	// begin inline asm
	shfl.sync.down.b32 %r101, %r102, %r103, %r114, %r115;
	// end inline asm
	setp.gt.s32 	%p19, %r90, 27;
	mov.b32 	%f167, %r101;
	add.f32 	%f168, %f166, %f167;
	selp.f32 	%f169, %f166, %f168, %p19;
	mov.b32 	%r107, %f169;
	mov.b32 	%r108, 8;
	// begin inline asm
	shfl.sync.down.b32 %r106, %r107, %r108, %r114, %r115;
	// end inline asm
	setp.gt.s32 	%p20, %r90, 23;
	mov.b32 	%f170, %r106;
	add.f32 	%f171, %f169, %f170;
	selp.f32 	%f172, %f169, %f171, %p20;
	mov.b32 	%r112, %f172;
	mov.b32 	%r113, 16;
	// begin inline asm
	shfl.sync.down.b32 %r111, %r112, %r113, %r114, %r115;
	// end inline asm
	setp.gt.s32 	%p21, %r90, 15;
	mov.b32 	%f173, %r111;
	add.f32 	%f38, %f172, %f173;
	selp.f32 	%f383, %f172, %f38, %p21;
	setp.ne.s32 	%p22, %r90, 0;
	@%p22 bra 	$L__BB28_48;
	shr.u32 	%r116, %r21, 3;
	and.b32  	%r117, %r116, 124;
	mov.u32 	%r118, _ZZN3cub18CUB_300001_SM_10006detail6reduce28DeviceReduceSingleTileKernelINS2_10policy_hubIfjN4cuda3std3__44plusIfEEE10Policy1000EN6thrust24THRUST_300001_SM_1000_NS10device_ptrIfEEPfjS9_ffNS7_10__identityEEEvT0_T1_T2_T3_T4_T6_E12temp_storage;
	add.s32 	%r119, %r118, %r117;
	st.shared.f32 	[%r119+16], %f38;
$L__BB28_48:
	bar.sync 	0;
	setp.ne.s32 	%p23, %r21, 0;
	@%p23 bra 	$L__BB28_50;
	ld.shared.f32 	%f174, [_ZZN3cub18CUB_300001_SM_10006detail6reduce28DeviceReduceSingleTileKernelINS2_10policy_hubIfjN4cuda3std3__44plusIfEEE10Policy1000EN6thrust24THRUST_300001_SM_1000_NS10device_ptrIfEEPfjS9_ffNS7_10__identityEEEvT0_T1_T2_T3_T4_T6_E12temp_storage+20];
	add.f32 	%f175, %f383, %f174;
	ld.shared.f32 	%f176, [_ZZN3cub18CUB_300001_SM_10006detail6reduce28DeviceReduceSingleTileKernelINS2_10policy_hubIfjN4cuda3std3__44plusIfEEE10Policy1000EN6thrust24THRUST_300001_SM_1000_NS10device_ptrIfEEPfjS9_ffNS7_10__identityEEEvT0_T1_T2_T3_T4_T6_E12temp_storage+24];
	add.f32 	%f177, %f175, %f176;
	ld.shared.f32 	%f178, [_ZZN3cub18CUB_300001_SM_10006detail6reduce28DeviceReduceSingleTileKernelINS2_10policy_hubIfjN4cuda3std3__44plusIfEEE10Policy1000EN6thrust24THRUST_300001_SM_1000_NS10device_ptrIfEEPfjS9_ffNS7_10__identityEEEvT0_T1_T2_T3_T4_T6_E12temp_storage+28];
	add.f32 	%f179, %f177, %f178;
	ld.shared.f32 	%f180, [_ZZN3cub18CUB_300001_SM_10006detail6reduce28DeviceReduceSingleTileKernelINS2_10policy_hubIfjN4cuda3std3__44plusIfEEE10Policy1000EN6thrust24THRUST_300001_SM_1000_NS10device_ptrIfEEPfjS9_ffNS7_10__identityEEEvT0_T1_T2_T3_T4_T6_E12temp_storage+32];
	add.f32 	%f181, %f179, %f180;
	ld.shared.f32 	%f182, [_ZZN3cub18CUB_300001_SM_10006detail6reduce28DeviceReduceSingleTileKernelINS2_10policy_hubIfjN4cuda3std3__44plusIfEEE10Policy1000EN6thrust24THRUST_300001_SM_1000_NS10device_ptrIfEEPfjS9_ffNS7_10__identityEEEvT0_T1_T2_T3_T4_T6_E12temp_storage+36];
	add.f32 	%f183, %f181, %f182;
	ld.shared.f32 	%f184, [_ZZN3cub18CUB_300001_SM_10006detail6reduce28DeviceReduceSingleTileKernelINS2_10policy_hubIfjN4cuda3std3__44plusIfEEE10Policy1000EN6thrust24THRUST_300001_SM_1000_NS10device_ptrIfEEPfjS9_ffNS7_10__identityEEEvT0_T1_T2_T3_T4_T6_E12temp_storage+40];
	add.f32 	%f185, %f183, %f184;
	ld.shared.f32 	%f186, [_ZZN3cub18CUB_300001_SM_10006detail6reduce28DeviceReduceSingleTileKernelINS2_10policy_hubIfjN4cuda3std3__44plusIfEEE10Policy1000EN6thrust24THRUST_300001_SM_1000_NS10device_ptrIfEEPfjS9_ffNS7_10__identityEEEvT0_T1_T2_T3_T4_T6_E12temp_storage+44];
	add.f32 	%f187, %f185, %f186;
	ld.shared.f32 	%f188, [_ZZN3cub18CUB_300001_SM_10006detail6reduce28DeviceReduceSingleTileKernelINS2_10policy_hubIfjN4cuda3std3__44plusIfEEE10Policy1000EN6thrust24THRUST_300001_SM_1000_NS10device_ptrIfEEPfjS9_ffNS7_10__identityEEEvT0_T1_T2_T3_T4_T6_E12temp_storage+48];
	add.f32 	%f189, %f187, %f188;
	ld.shared.f32 	%f190, [_ZZN3cub18CUB_300001_SM_10006detail6reduce28DeviceReduceSingleTileKernelINS2_10policy_hubIfjN4cuda3std3__44plusIfEEE10Policy1000EN6thrust24THRUST_300001_SM_1000_NS10device_ptrIfEEPfjS9_ffNS7_10__identityEEEvT0_T1_T2_T3_T4_T6_E12temp_storage+52];
	add.f32 	%f191, %f189, %f190;
	ld.shared.f32 	%f192, [_ZZN3cub18CUB_300001_SM_10006detail6reduce28DeviceReduceSingleTileKernelINS2_10policy_hubIfjN4cuda3std3__44plusIfEEE10Policy1000EN6thrust24THRUST_300001_SM_1000_NS10device_ptrIfEEPfjS9_ffNS7_10__identityEEEvT0_T1_T2_T3_T4_T6_E12temp_storage+56];
	add.f32 	%f193, %f191, %f192;
	ld.shared.f32 	%f194, [_ZZN3cub18CUB_300001_SM_10006detail6reduce28DeviceReduceSingleTileKernelINS2_10policy_hubIfjN4cuda3std3__44plusIfEEE10Policy1000EN6thrust24THRUST_300001_SM_1000_NS10device_ptrIfEEPfjS9_ffNS7_10__identityEEEvT0_T1_T2_T3_T4_T6_E12temp_storage+60];
	add.f32 	%f195, %f193, %f194;
	ld.shared.f32 	%f196, [_ZZN3cub18CUB_300001_SM_10006detail6reduce28DeviceReduceSingleTileKernelINS2_10policy_hubIfjN4cuda3std3__44plusIfEEE10Policy1000EN6thrust24THRUST_300001_SM_1000_NS10device_ptrIfEEPfjS9_ffNS7_10__identityEEEvT0_T1_T2_T3_T4_T6_E12temp_storage+64];
	add.f32 	%f197, %f195, %f196;
	ld.shared.f32 	%f198, [_ZZN3cub18CUB_300001_SM_10006detail6reduce28DeviceReduceSingleTileKernelINS2_10policy_hubIfjN4cuda3std3__44plusIfEEE10Policy1000EN6thrust24THRUST_300001_SM_1000_NS10device_ptrIfEEPfjS9_ffNS7_10__identityEEEvT0_T1_T2_T3_T4_T6_E12temp_storage+68];
	add.f32 	%f199, %f197, %f198;
	ld.shared.f32 	%f200, [_ZZN3cub18CUB_300001_SM_10006detail6reduce28DeviceReduceSingleTileKernelINS2_10policy_hubIfjN4cuda3std3__44plusIfEEE10Policy1000EN6thrust24THRUST_300001_SM_1000_NS10device_ptrIfEEPfjS9_ffNS7_10__identityEEEvT0_T1_T2_T3_T4_T6_E12temp_storage+72];
	add.f32 	%f201, %f199, %f200;
	ld.shared.f32 	%f202, [_ZZN3cub18CUB_300001_SM_10006detail6reduce28DeviceReduceSingleTileKernelINS2_10policy_hubIfjN4cuda3std3__44plusIfEEE10Policy1000EN6thrust24THRUST_300001_SM_1000_NS10device_ptrIfEEPfjS9_ffNS7_10__identityEEEvT0_T1_T2_T3_T4_T6_E12temp_storage+76];
	add.f32 	%f383, %f201, %f202;
$L__BB28_50:
	mov.u32 	%r192, %tid.x;
	setp.ne.s32 	%p65, %r192, 0;
	@%p65 bra 	$L__BB28_52;
	add.f32 	%f361, %f42, %f383;
	st.global.f32 	[%rd1], %f361;
$L__BB28_52:
	ret;

}
	// .globl	_ZN3cub18CUB_300001_SM_10006detail6reduce18DeviceReduceKernelINS2_10policy_hubIfjN4cuda3std3__44plusIfEEE10Policy1000EN6thrust24THRUST_300001_SM_1000_NS10device_ptrIfEEjS9_fNS7_10__identityEEEvT0_PT3_T1_NS0_13GridEvenShareISK_EET2_T4_
.visible .entry _ZN3cub18CUB_300001_SM_10006detail6reduce18DeviceReduceKernelINS2_10policy_hubIfjN4cuda3std3__44plusIfEEE10Policy1000EN6thrust24THRUST_300001_SM_1000_NS10device_ptrIfEEjS9_fNS7_10__identityEEEvT0_PT3_T1_NS0_13GridEvenShareISK_EET2_T4_(
	.param .align 8 .b8 _ZN3cub18CUB_300001_SM_10006detail6reduce18DeviceReduceKernelINS2_10policy_hubIfjN4cuda3std3__44plusIfEEE10Policy1000EN6thrust24THRUST_300001_SM_1000_NS10device_ptrIfEEjS9_fNS7_10__identityEEEvT0_PT3_T1_NS0_13GridEvenShareISK_EET2_T4__param_0[8],
	.param .u64 .ptr .align 1 _ZN3cub18CUB_300001_SM_10006detail6reduce18DeviceReduceKernelINS2_10policy_hubIfjN4cuda3std3__44plusIfEEE10Policy1000EN6thrust24THRUST_300001_SM_1000_NS10device_ptrIfEEjS9_fNS7_10__identityEEEvT0_PT3_T1_NS0_13GridEvenShareISK_EET2_T4__param_1,
	.param .u32 _ZN3cub18CUB_300001_SM_10006detail6reduce18DeviceReduceKernelINS2_10policy_hubIfjN4cuda3std3__44plusIfEEE10Policy1000EN6thrust24THRUST_300001_SM_1000_NS10device_ptrIfEEjS9_fNS7_10__identityEEEvT0_PT3_T1_NS0_13GridEvenShareISK_EET2_T4__param_2,
	.param .align 4 .b8 _ZN3cub18CUB_300001_SM_10006detail6reduce18DeviceReduceKernelINS2_10policy_hubIfjN4cuda3std3__44plusIfEEE10Policy1000EN6thrust24THRUST_300001_SM_1000_NS10device_ptrIfEEjS9_fNS7_10__identityEEEvT0_PT3_T1_NS0_13GridEvenShareISK_EET2_T4__param_3[40],
	.param .align 1 .b8 _ZN3cub18CUB_300001_SM_10006detail6reduce18DeviceReduceKernelINS2_10policy_hubIfjN4cuda3std3__44plusIfEEE10Policy1000EN6thrust24THRUST_300001_SM_1000_NS10device_ptrIfEEjS9_fNS7_10__identityEEEvT0_PT3_T1_NS0_13GridEvenShareISK_EET2_T4__param_4[1],
	.param .align 1 .b8 _ZN3cub18CUB_300001_SM_10006detail6reduce18DeviceReduceKernelINS2_10policy_hubIfjN4cuda3std3__44plusIfEEE10Policy1000EN6thrust24THRUST_300001_SM_1000_NS10device_ptrIfEEjS9_fNS7_10__identityEEEvT0_PT3_T1_NS0_13GridEvenShareISK_EET2_T4__param_5[1]
)
.maxntid 512
{
	.reg .pred 	%p<65>;
	.reg .b16 	%rs<4>;
	.reg .b32 	%r<279>;
	.reg .b32 	%f<380>;
	.reg .b64 	%rd<130>;
	// demoted variable
	.shared .align 4 .b8 _ZZN3cub18CUB_300001_SM_10006detail6reduce18DeviceReduceKernelINS2_10policy_hubIfjN4cuda3std3__44plusIfEEE10Policy1000EN6thrust24THRUST_300001_SM_1000_NS10device_ptrIfEEjS9_fNS7_10__identityEEEvT0_PT3_T1_NS0_13GridEvenShareISK_EET2_T4_E12temp_storage[84];
	ld.param.u32 	%r1, [_ZN3cub18CUB_300001_SM_10006detail6reduce18DeviceReduceKernelINS2_10policy_hubIfjN4cuda3std3__44plusIfEEE10Policy1000EN6thrust24THRUST_300001_SM_1000_NS10device_ptrIfEEjS9_fNS7_10__identityEEEvT0_PT3_T1_NS0_13GridEvenShareISK_EET2_T4__param_3+20];
	ld.param.u32 	%r2, [_ZN3cub18CUB_300001_SM_10006detail6reduce18DeviceReduceKernelINS2_10policy_hubIfjN4cuda3std3__44plusIfEEE10Policy1000EN6thrust24THRUST_300001_SM_1000_NS10device_ptrIfEEjS9_fNS7_10__identityEEEvT0_PT3_T1_NS0_13GridEvenShareISK_EET2_T4__param_3+24];
	ld.param.u64 	%rd3, [_ZN3cub18CUB_300001_SM_10006detail6reduce18DeviceReduceKernelINS2_10policy_hubIfjN4cuda3std3__44plusIfEEE10Policy1000EN6thrust24THRUST_300001_SM_1000_NS10device_ptrIfEEjS9_fNS7_10__identityEEEvT0_PT3_T1_NS0_13GridEvenShareISK_EET2_T4__param_0];
	cvta.to.global.u64 	%rd1, %rd3;
	mov.u32 	%r3, %ctaid.x;
	shl.b32 	%r4, %r2, 13;
	shl.b32 	%r270, %r3, 13;
	sub.s32 	%r6, %r1, %r270;
	setp.gt.u32 	%p1, %r6, 8191;
	@%p1 bra 	$L__BB29_26;
	mov.u32 	%r7, %tid.x;
	setp.ge.u32 	%p23, %r7, %r6;
	mov.f32 	%f368, 0f00000000;
	mov.u32 	%r261, %r7;
	@%p23 bra 	$L__BB29_3;
	add.s32 	%r155, %r270, %r7;
	mul.wide.u32 	%rd66, %r155, 4;
	add.s64 	%rd67, %rd1, %rd66;
	ld.global.f32 	%f368, [%rd67];
	add.s32 	%r261, %r7, 512;
$L__BB29_3:
	setp.ge.u32 	%p24, %r261, %r6;
	@%p24 bra 	$L__BB29_17;
	not.b32 	%r156, %r261;
	add.s32 	%r157, %r1, %r156;
	sub.s32 	%r158, %r157, %r270;
	shr.u32 	%r159, %r158, 9;
	add.s32 	%r10, %r159, 1;
	and.b32  	%r11, %r10, 15;
	setp.lt.u32 	%p25, %r158, 7680;
	@%p25 bra 	$L__BB29_8;
	or.b32  	%r260, %r261, 4096;
	add.s32 	%r259, %r261, %r270;
	and.b32  	%r160, %r10, 16777200;
	neg.s32 	%r258, %r160;
$L__BB29_6:
	.pragma "nounroll";
	mul.wide.u32 	%rd68, %r259, 4;
	add.s64 	%rd69, %rd1, %rd68;
	ld.global.f32 	%f203, [%rd69];
	add.f32 	%f204, %f368, %f203;
	add.s32 	%r161, %r259, 512;
	mul.wide.u32 	%rd70, %r161, 4;
	add.s64 	%rd71, %rd1, %rd70;
	ld.global.f32 	%f205, [%rd71];
	add.f32 	%f206, %f204, %f205;
	add.s32 	%r162, %r259, 1024;
	mul.wide.u32 	%rd72, %r162, 4;
	add.s64 	%rd73, %rd1, %rd72;
	ld.global.f32 	%f207, [%rd73];
	add.f32 	%f208, %f206, %f207;
	add.s32 	%r163, %r259, 1536;
	mul.wide.u32 	%rd74, %r163, 4;
	add.s64 	%rd75, %rd1, %rd74;
	ld.global.f32 	%f209, [%rd75];
	add.f32 	%f210, %f208, %f209;
	add.s32 	%r164, %r259, 2048;
	mul.wide.u32 	%rd76, %r164, 4;
	add.s64 	%rd77, %rd1, %rd76;
	ld.global.f32 	%f211, [%rd77];
	add.f32 	%f212, %f210, %f211;
	add.s32 	%r165, %r259, 2560;
	mul.wide.u32 	%rd78, %r165, 4;
	add.s64 	%rd79, %rd1, %rd78;
	ld.global.f32 	%f213, [%rd79];
	add.f32 	%f214, %f212, %f213;
	add.s32 	%r166, %r259, 3072;
	mul.wide.u32 	%rd80, %r166, 4;
	add.s64 	%rd81, %rd1, %rd80;
	ld.global.f32 	%f215, [%rd81];
	add.f32 	%f216, %f214, %f215;
	add.s32 	%r167, %r259, 3584;
	mul.wide.u32 	%rd82, %r167, 4;
	add.s64 	%rd83, %rd1, %rd82;
	ld.global.f32 	%f217, [%rd83];
	add.f32 	%f218, %f216, %f217;
	add.s32 	%r168, %r259, 4096;
	mul.wide.u32 	%rd84, %r168, 4;
	add.s64 	%rd85, %rd1, %rd84;
	ld.global.f32 	%f219, [%rd85];
	add.f32 	%f220, %f218, %f219;
	add.s32 	%r169, %r259, 4608;
	mul.wide.u32 	%rd86, %r169, 4;
	add.s64 	%rd87, %rd1, %rd86;
	ld.global.f32 	%f221, [%rd87];
	add.f32 	%f222, %f220, %f221;
	add.s32 	%r170, %r259, 5120;
	mul.wide.u32 	%rd88, %r170, 4;
	add.s64 	%rd89, %rd1, %rd88;
	ld.global.f32 	%f223, [%rd89];
	add.f32 	%f224, %f222, %f223;
	add.s32 	%r171, %r259, 5632;
	mul.wide.u32 	%rd90, %r171, 4;
	add.s64 	%rd91, %rd1, %rd90;
	ld.global.f32 	%f225, [%rd91];
	add.f32 	%f226, %f224, %f225;
	add.s32 	%r172, %r259, 6144;
	mul.wide.u32 	%rd92, %r172, 4;
	add.s64 	%rd93, %rd1, %rd92;
	ld.global.f32 	%f227, [%rd93];
	add.f32 	%f228, %f226, %f227;
	add.s32 	%r173, %r259, 6656;
	mul.wide.u32 	%rd94, %r173, 4;
	add.s64 	%rd95, %rd1, %rd94;
	ld.global.f32 	%f229, [%rd95];
	add.f32 	%f230, %f228, %f229;
	add.s32 	%r174, %r259, 7168;
	mul.wide.u32 	%rd96, %r174, 4;
	add.s64 	%rd97, %rd1, %rd96;
	ld.global.f32 	%f231, [%rd97];
	add.f32 	%f232, %f230, %f231;
	add.s32 	%r175, %r259, 7680;
	mul.wide.u32 	%rd98, %r175, 4;
	add.s64 	%rd99, %rd1, %rd98;
	ld.global.f32 	%f233, [%rd99];
	add.f32 	%f368, %f232, %f233;
	add.s32 	%r260, %r260, 8192;
	add.s32 	%r259, %r259, 8192;
	add.s32 	%r258, %r258, 16;
	setp.ne.s32 	%p26, %r258, 0;
	@%p26 bra 	$L__BB29_6;
	add.s32 	%r261, %r260, -4096;
$L__BB29_8:
	setp.eq.s32 	%p27, %r11, 0;
	@%p27 bra 	$L__BB29_17;
	and.b32  	%r23, %r10, 7;
	setp.lt.u32 	%p28, %r11, 8;
	@%p28 bra 	$L__BB29_11;
	add.s32 	%r176, %r270, %r261;
	mul.wide.u32 	%rd100, %r176, 4;
	add.s64 	%rd101, %rd1, %rd100;
	ld.global.f32 	%f235, [%rd101];
	add.f32 	%f236, %f368, %f235;
	add.s32 	%r177, %r176, 512;
	mul.wide.u32 	%rd102, %r177, 4;
	add.s64 	%rd103, %rd1, %rd102;
	ld.global.f32 	%f237, [%rd103];
	add.f32 	%f238, %f236, %f237;
	add.s32 	%r178, %r176, 1024;
	mul.wide.u32 	%rd104, %r178, 4;
	add.s64 	%rd105, %rd1, %rd104;
	ld.global.f32 	%f239, [%rd105];
	add.f32 	%f240, %f238, %f239;
	add.s32 	%r179, %r176, 1536;
	mul.wide.u32 	%rd106, %r179, 4;
	add.s64 	%rd107, %rd1, %rd106;
	ld.global.f32 	%f241, [%rd107];
	add.f32 	%f242, %f240, %f241;
	add.s32 	%r180, %r176, 2048;
	mul.wide.u32 	%rd108, %r180, 4;
	add.s64 	%rd109, %rd1, %rd108;
	ld.global.f32 	%f243, [%rd109];
	add.f32 	%f244, %f242, %f243;
	add.s32 	%r181, %r176, 2560;
	mul.wide.u32 	%rd110, %r181, 4;
	add.s64 	%rd111, %rd1, %rd110;
	ld.global.f32 	%f245, [%rd111];
	add.f32 	%f246, %f244, %f245;
	add.s32 	%r182, %r176, 3072;
	mul.wide.u32 	%rd112, %r182, 4;
	add.s64 	%rd113, %rd1, %rd112;
	ld.global.f32 	%f247, [%rd113];
	add.f32 	%f248, %f246, %f247;
	add.s32 	%r183, %r176, 3584;
	mul.wide.u32 	%rd114, %r183, 4;
	add.s64 	%rd115, %rd1, %rd114;
	ld.global.f32 	%f249, [%rd115];
	add.f32 	%f368, %f248, %f249;
	add.s32 	%r261, %r261, 4096;
$L__BB29_11:
	setp.eq.s32 	%p29, %r23, 0;
	@%p29 bra 	$L__BB29_17;
	and.b32  	%r26, %r10, 3;
	setp.lt.u32 	%p30, %r23, 4;
	@%p30 bra 	$L__BB29_14;
	add.s32 	%r184, %r270, %r261;
	mul.wide.u32 	%rd116, %r184, 4;
	add.s64 	%rd117, %rd1, %rd116;
	ld.global.f32 	%f251, [%rd117];
	add.f32 	%f252, %f368, %f251;
	add.s32 	%r185, %r184, 512;
	mul.wide.u32 	%rd118, %r185, 4;
	add.s64 	%rd119, %rd1, %rd118;
	ld.global.f32 	%f253, [%rd119];
	add.f32 	%f254, %f252, %f253;
	add.s32 	%r186, %r184, 1024;
	mul.wide.u32 	%rd120, %r186, 4;
	add.s64 	%rd121, %rd1, %rd120;
	ld.global.f32 	%f255, [%rd121];
	add.f32 	%f256, %f254, %f255;
	add.s32 	%r187, %r184, 1536;
	mul.wide.u32 	%rd122, %r187, 4;
	add.s64 	%rd123, %rd1, %rd122;
	ld.global.f32 	%f257, [%rd123];
	add.f32 	%f368, %f256, %f257;
	add.s32 	%r261, %r261, 2048;
$L__BB29_14:
	setp.eq.s32 	%p31, %r26, 0;
	@%p31 bra 	$L__BB29_17;
	add.s32 	%r265, %r261, %r270;
	neg.s32 	%r264, %r26;
$L__BB29_16:
	.pragma "nounroll";
	mul.wide.u32 	%rd124, %r265, 4;
	add.s64 	%rd125, %rd1, %rd124;
	ld.global.f32 	%f258, [%rd125];
	add.f32 	%f368, %f368, %f258;
	add.s32 	%r265, %r265, 512;
	add.s32 	%r264, %r264, 1;
	setp.ne.s32 	%p32, %r264, 0;
	@%p32 bra 	$L__BB29_16;
$L__BB29_17:
	setp.lt.u32 	%p33, %r6, 512;
	@%p33 bra 	$L__BB29_22;
	// begin inline asm
	mov.u32 %r226, %laneid;
	// end inline asm
	mov.b32 	%r228, %f368;
	mov.b32 	%r229, 1;
	mov.b32 	%r250, 31;
	mov.b32 	%r251, -1;
	// begin inline asm
	shfl.sync.down.b32 %r227, %r228, %r229, %r250, %r251;
	// end inline asm
	setp.gt.s32 	%p57, %r226, 30;
	mov.b32 	%f317, %r227;
	add.f32 	%f318, %f368, %f317;
	selp.f32 	%f319, %f368, %f318, %p57;
	mov.b32 	%r233, %f319;
	mov.b32 	%r234, 2;
	// begin inline asm
	shfl.sync.down.b32 %r232, %r233, %r234, %r250, %r251;
	// end inline asm
	setp.gt.s32 	%p58, %r226, 29;
	mov.b32 	%f320, %r232;
	add.f32 	%f321, %f319, %f320;
	selp.f32 	%f322, %f319, %f321, %p58;
	mov.b32 	%r238, %f322;
	mov.b32 	%r239, 4;
	// begin inline asm
	shfl.sync.down.b32 %r237, %r238, %r239, %r250, %r251;
	// end inline asm
	setp.gt.s32 	%p59, %r226, 27;
	mov.b32 	%f323, %r237;
	add.f32 	%f324, %f322, %f323;
	selp.f32 	%f325, %f322, %f324, %p59;
	mov.b32 	%r243, %f325;
	mov.b32 	%r244, 8;
	// begin inline asm
	shfl.sync.down.b32 %r242, %r243, %r244, %r250, %r251;
	// end inline asm
	setp.gt.s32 	%p60, %r226, 23;
	mov.b32 	%f326, %r242;
	add.f32 	%f327, %f325, %f326;
	selp.f32 	%f328, %f325, %f327, %p60;
	mov.b32 	%r248, %f328;
	mov.b32 	%r249, 16;
	// begin inline asm
	shfl.sync.down.b32 %r247, %r248, %r249, %r250, %r251;
	// end inline asm
	setp.gt.s32 	%p61, %r226, 15;
	mov.b32 	%f329, %r247;
	add.f32 	%f16, %f328, %f329;
	selp.f32 	%f379, %f328, %f16, %p61;
	setp.ne.s32 	%p62, %r226, 0;
	@%p62 bra 	$L__BB29_20;
	shr.u32 	%r252, %r7, 3;
	and.b32  	%r253, %r252, 124;
	mov.u32 	%r254, _ZZN3cub18CUB_300001_SM_10006detail6reduce18DeviceReduceKernelINS2_10policy_hubIfjN4cuda3std3__44plusIfEEE10Policy1000EN6thrust24THRUST_300001_SM_1000_NS10device_ptrIfEEjS9_fNS7_10__identityEEEvT0_PT3_T1_NS0_13GridEvenShareISK_EET2_T4_E12temp_storage;
	add.s32 	%r255, %r254, %r253;
	st.shared.f32 	[%r255+16], %f16;
$L__BB29_20:
	bar.sync 	0;
	setp.ne.s32 	%p63, %r7, 0;
	@%p63 bra 	$L__BB29_48;
	ld.shared.f32 	%f330, [_ZZN3cub18CUB_300001_SM_10006detail6reduce18DeviceReduceKernelINS2_10policy_hubIfjN4cuda3std3__44plusIfEEE10Policy1000EN6thrust24THRUST_300001_SM_1000_NS10device_ptrIfEEjS9_fNS7_10__identityEEEvT0_PT3_T1_NS0_13GridEvenShareISK_EET2_T4_E12temp_storage+20];
	add.f32 	%f331, %f379, %f330;
	ld.shared.f32 	%f332, [_ZZN3cub18CUB_300001_SM_10006detail6reduce18DeviceReduceKernelINS2_10policy_hubIfjN4cuda3std3__44plusIfEEE10Policy1000EN6thrust24THRUST_300001_SM_1000_NS10device_ptrIfEEjS9_fNS7_10__identityEEEvT0_PT3_T1_NS0_13GridEvenShareISK_EET2_T4_E12temp_storage+24];
	add.f32 	%f333, %f331, %f332;
	ld.shared.f32 	%f334, [_ZZN3cub18CUB_300001_SM_10006detail6reduce18DeviceReduceKernelINS2_10policy_hubIfjN4cuda3std3__44plusIfEEE10Policy1000EN6thrust24THRUST_300001_SM_1000_NS10device_ptrIfEEjS9_fNS7_10__identityEEEvT0_PT3_T1_NS0_13GridEvenShareISK_EET2_T4_E12temp_storage+28];
	add.f32 	%f335, %f333, %f334;
	ld.shared.f32 	%f336, [_ZZN3cub18CUB_300001_SM_10006detail6reduce18DeviceReduceKernelINS2_10policy_hubIfjN4cuda3std3__44plusIfEEE10Policy1000EN6thrust24THRUST_300001_SM_1000_NS10device_ptrIfEEjS9_fNS7_10__identityEEEvT0_PT3_T1_NS0_13GridEvenShareISK_EET2_T4_E12temp_storage+32];
	add.f32 	%f337, %f335, %f336;
	ld.shared.f32 	%f338, [_ZZN3cub18CUB_300001_SM_10006detail6reduce18DeviceReduceKernelINS2_10policy_hubIfjN4cuda3std3__44plusIfEEE10Policy1000EN6thrust24THRUST_300001_SM_1000_NS10device_ptrIfEEjS9_fNS7_10__identityEEEvT0_PT3_T1_NS0_13GridEvenShareISK_EET2_T4_E12temp_storage+36];
	add.f32 	%f339, %f337, %f338;
	ld.shared.f32 	%f340, [_ZZN3cub18CUB_300001_SM_10006detail6reduce18DeviceReduceKernelINS2_10policy_hubIfjN4cuda3std3__44plusIfEEE10Policy1000EN6thrust24THRUST_300001_SM_1000_NS10device_ptrIfEEjS9_fNS7_10__identityEEEvT0_PT3_T1_NS0_13GridEvenShareISK_EET2_T4_E12temp_storage+40];
	add.f32 	%f341, %f339, %f340;
	ld.shared.f32 	%f342, [_ZZN3cub18CUB_300001_SM_10006detail6reduce18DeviceReduceKernelINS2_10policy_hubIfjN4cuda3std3__44plusIfEEE10Policy1000EN6thrust24THRUST_300001_SM_1000_NS10device_ptrIfEEjS9_fNS7_10__identityEEEvT0_PT3_T1_NS0_13GridEvenShareISK_EET2_T4_E12temp_storage+44];
	add.f32 	%f343, %f341, %f342;
	ld.shared.f32 	%f344, [_ZZN3cub18CUB_300001_SM_10006detail6reduce18DeviceReduceKernelINS2_10policy_hubIfjN4cuda3std3__44plusIfEEE10Policy1000EN6thrust24THRUST_300001_SM_1000_NS10device_ptrIfEEjS9_fNS7_10__identityEEEvT0_PT3_T1_NS0_13GridEvenShareISK_EET2_T4_E12temp_storage+48];
	add.f32 	%f345, %f343, %f344;
	ld.shared.f32 	%f346, [_ZZN3cub18CUB_300001_SM_10006detail6reduce18DeviceReduceKernelINS2_10policy_hubIfjN4cuda3std3__44plusIfEEE10Policy1000EN6thrust24THRUST_300001_SM_1000_NS10device_ptrIfEEjS9_fNS7_10__identityEEEvT0_PT3_T1_NS0_13GridEvenShareISK_EET2_T4_E12temp_storage+52];
	add.f32 	%f347, %f345, %f346;
	ld.shared.f32 	%f348, [_ZZN3cub18CUB_300001_SM_10006detail6reduce18DeviceReduceKernelINS2_10policy_hubIfjN4cuda3std3__44plusIfEEE10Policy1000EN6thrust24THRUST_300001_SM_1000_NS10device_ptrIfEEjS9_fNS7_10__identityEEEvT0_PT3_T1_NS0_13GridEvenShareISK_EET2_T4_E12temp_storage+56];
	add.f32 	%f349, %f347, %f348;
	ld.shared.f32 	%f350, [_ZZN3cub18CUB_300001_SM_10006detail6reduce18DeviceReduceKernelINS2_10policy_hubIfjN4cuda3std3__44plusIfEEE10Policy1000EN6thrust24THRUST_300001_SM_1000_NS10device_ptrIfEEjS9_fNS7_10__identityEEEvT0_PT3_T1_NS0_13GridEvenShareISK_EET2_T4_E12temp_storage+60];
	add.f32 	%f351, %f349, %f350;
	ld.shared.f32 	%f352, [_ZZN3cub18CUB_300001_SM_10006detail6reduce18DeviceReduceKernelINS2_10policy_hubIfjN4cuda3std3__44plusIfEEE10Policy1000EN6thrust24THRUST_300001_SM_1000_NS10device_ptrIfEEjS9_fNS7_10__identityEEEvT0_PT3_T1_NS0_13GridEvenShareISK_EET2_T4_E12temp_storage+64];
	add.f32 	%f353, %f351, %f352;
	ld.shared.f32 	%f354, [_ZZN3cub18CUB_300001_SM_10006detail6reduce18DeviceReduceKernelINS2_10policy_hubIfjN4cuda3std3__44plusIfEEE10Policy1000EN6thrust24THRUST_300001_SM_1000_NS10device_ptrIfEEjS9_fNS7_10__identityEEEvT0_PT3_T1_NS0_13GridEvenShareISK_EET2_T4_E12temp_storage+68];
	add.f32 	%f355, %f353, %f354;
	ld.shared.f32 	%f356, [_ZZN3cub18CUB_300001_SM_10006detail6reduce18DeviceReduceKernelINS2_10policy_hubIfjN4cuda3std3__44plusIfEEE10Policy1000EN6thrust24THRUST_300001_SM_1000_NS10device_ptrIfEEjS9_fNS7_10__identityEEEvT0_PT3_T1_NS0_13GridEvenShareISK_EET2_T4_E12temp_storage+72];
	add.f32 	%f357, %f355, %f356;
	ld.shared.f32 	%f358, [_ZZN3cub18CUB_300001_SM_10006detail6reduce18DeviceReduceKernelINS2_10policy_hubIfjN4cuda3std3__44plusIfEEE10Policy1000EN6thrust24THRUST_300001_SM_1000_NS10device_ptrIfEEjS9_fNS7_10__identityEEEvT0_PT3_T1_NS0_13GridEvenShareISK_EET2_T4_E12temp_storage+76];
	add.f32 	%f379, %f357, %f358;
	bra.uni 	$L__BB29_48;
$L__BB29_22:
	// begin inline asm
	mov.u32 %r188, %laneid;
	// end inline asm
	and.b32  	%r214, %r7, 992;
	add.s32 	%r215, %r214, 32;
	setp.gt.u32 	%p34, %r215, %r6;
	not.b32 	%r216, %r214;
	add.s32 	%r217, %r6, %r216;
	selp.b32 	%r212, %r217, 31, %p34;
	mov.b32 	%r190, %f368;
	mov.b32 	%r191, 1;
	mov.b32 	%r213, -1;
	// begin inline asm
	shfl.sync.down.b32 %r189, %r190, %r191, %r212, %r213;
	// end inline asm
	setp.lt.s32 	%p35, %r188, %r212;
	mov.b32 	%f259, %r189;
	add.f32 	%f260, %f368, %f259;
	selp.f32 	%f261, %f260, %f368, %p35;
	mov.b32 	%r195, %f261;
	mov.b32 	%r196, 2;
	// begin inline asm
	shfl.sync.down.b32 %r194, %r195, %r196, %r212, %r213;
	// end inline asm
	add.s32 	%r218, %r188, 2;
	setp.gt.s32 	%p36, %r218, %r212;
	mov.b32 	%f262, %r194;
	add.f32 	%f263, %f261, %f262;
	selp.f32 	%f264, %f261, %f263, %p36;
	mov.b32 	%r200, %f264;
	mov.b32 	%r201, 4;
	// begin inline asm
	shfl.sync.down.b32 %r199, %r200, %r201, %r212, %r213;
	// end inline asm
	add.s32 	%r219, %r188, 4;
	setp.gt.s32 	%p37, %r219, %r212;
	mov.b32 	%f265, %r199;
	add.f32 	%f266, %f264, %f265;
	selp.f32 	%f267, %f264, %f266, %p37;
	mov.b32 	%r205, %f267;
	mov.b32 	%r206, 8;
	// begin inline asm
	shfl.sync.down.b32 %r204, %r205, %r206, %r212, %r213;
	// end inline asm
	add.s32 	%r220, %r188, 8;
	setp.gt.s32 	%p38, %r220, %r212;
	mov.b32 	%f268, %r204;
	add.f32 	%f269, %f267, %f268;
	selp.f32 	%f270, %f267, %f269, %p38;
	mov.b32 	%r210, %f270;
	mov.b32 	%r211, 16;
	// begin inline asm
	shfl.sync.down.b32 %r209, %r210, %r211, %r212, %r213;
	// end inline asm
	add.s32 	%r221, %r188, 16;
	setp.gt.s32 	%p39, %r221, %r212;
	mov.b32 	%f271, %r209;
	add.f32 	%f272, %f270, %f271;
	selp.f32 	%f379, %f270, %f272, %p39;
	setp.ne.s32 	%p40, %r188, 0;
	@%p40 bra 	$L__BB29_24;
	shr.u32 	%r222, %r7, 3;
	and.b32  	%r223, %r222, 124;
	mov.u32 	%r224, _ZZN3cub18CUB_300001_SM_10006detail6reduce18DeviceReduceKernelINS2_10policy_hubIfjN4cuda3std3__44plusIfEEE10Policy1000EN6thrust24THRUST_300001_SM_1000_NS10device_ptrIfEEjS9_fNS7_10__identityEEEvT0_PT3_T1_NS0_13GridEvenShareISK_EET2_T4_E12temp_storage;
	add.s32 	%r225, %r224, %r223;
	st.shared.f32 	[%r225+16], %f379;
$L__BB29_24:
	bar.sync 	0;
	setp.ne.s32 	%p41, %r7, 0;
	@%p41 bra 	$L__BB29_48;
	setp.gt.u32 	%p42, %r6, 32;
	ld.shared.f32 	%f273, [_ZZN3cub18CUB_300001_SM_10006detail6reduce18DeviceReduceKernelINS2_10policy_hubIfjN4cuda3std3__44plusIfEEE10Policy1000EN6thrust24THRUST_300001_SM_1000_NS10device_ptrIfEEjS9_fNS7_10__identityEEEvT0_PT3_T1_NS0_13GridEvenShareISK_EET2_T4_E12temp_storage+20];
	add.f32 	%f274, %f379, %f273;
	selp.f32 	%f275, %f274, %f379, %p42;
	setp.gt.u32 	%p43, %r6, 64;
	ld.shared.f32 	%f276, [_ZZN3cub18CUB_300001_SM_10006detail6reduce18DeviceReduceKernelINS2_10policy_hubIfjN4cuda3std3__44plusIfEEE10Policy1000EN6thrust24THRUST_300001_SM_1000_NS10device_ptrIfEEjS9_fNS7_10__identityEEEvT0_PT3_T1_NS0_13GridEvenShareISK_EET2_T4_E12temp_storage+24];
	add.f32 	%f277, %f276, %f275;
	selp.f32 	%f278, %f277, %f275, %p43;
	setp.gt.u32 	%p44, %r6, 96;
	ld.shared.f32 	%f279, [_ZZN3cub18CUB_300001_SM_10006detail6reduce18DeviceReduceKernelINS2_10policy_hubIfjN4cuda3std3__44plusIfEEE10Policy1000EN6thrust24THRUST_300001_SM_1000_NS10device_ptrIfEEjS9_fNS7_10__identityEEEvT0_PT3_T1_NS0_13GridEvenShareISK_EET2_T4_E12temp_storage+28];
	add.f32 	%f280, %f279, %f278;
	selp.f32 	%f281, %f280, %f278, %p44;
	setp.gt.u32 	%p45, %r6, 128;
	ld.shared.f32 	%f282, [_ZZN3cub18CUB_300001_SM_10006detail6reduce18DeviceReduceKernelINS2_10policy_hubIfjN4cuda3std3__44plusIfEEE10Policy1000EN6thrust24THRUST_300001_SM_1000_NS10device_ptrIfEEjS9_fNS7_10__identityEEEvT0_PT3_T1_NS0_13GridEvenShareISK_EET2_T4_E12temp_storage+32];
	add.f32 	%f283, %f282, %f281;
	selp.f32 	%f284, %f283, %f281, %p45;
	setp.gt.u32 	%p46, %r6, 160;
	ld.shared.f32 	%f285, [_ZZN3cub18CUB_300001_SM_10006detail6reduce18DeviceReduceKernelINS2_10policy_hubIfjN4cuda3std3__44plusIfEEE10Policy1000EN6thrust24THRUST_300001_SM_1000_NS10device_ptrIfEEjS9_fNS7_10__identityEEEvT0_PT3_T1_NS0_13GridEvenShareISK_EET2_T4_E12temp_storage+36];
	add.f32 	%f286, %f285, %f284;
	selp.f32 	%f287, %f286, %f284, %p46;
	setp.gt.u32 	%p47, %r6, 192;
	ld.shared.f32 	%f288, [_ZZN3cub18CUB_300001_SM_10006detail6reduce18DeviceReduceKernelINS2_10policy_hubIfjN4cuda3std3__44plusIfEEE10Policy1000EN6thrust24THRUST_300001_SM_1000_NS10device_ptrIfEEjS9_fNS7_10__identityEEEvT0_PT3_T1_NS0_13GridEvenShareISK_EET2_T4_E12temp_storage+40];
	add.f32 	%f289, %f288, %f287;
	selp.f32 	%f290, %f289, %f287, %p47;
	setp.gt.u32 	%p48, %r6, 224;
	ld.shared.f32 	%f291, [_ZZN3cub18CUB_300001_SM_10006detail6reduce18DeviceReduceKernelINS2_10policy_hubIfjN4cuda3std3__44plusIfEEE10Policy1000EN6thrust24THRUST_300001_SM_1000_NS10device_ptrIfEEjS9_fNS7_10__identityEEEvT0_PT3_T1_NS0_13GridEvenShareISK_EET2_T4_E12temp_storage+44];
	add.f32 	%f292, %f291, %f290;
	selp.f32 	%f293, %f292, %f290, %p48;
	setp.gt.u32 	%p49, %r6, 256;
	ld.shared.f32 	%f294, [_ZZN3cub18CUB_300001_SM_10006detail6reduce18DeviceReduceKernelINS2_10policy_hubIfjN4cuda3std3__44plusIfEEE10Policy1000EN6thrust24THRUST_300001_SM_1000_NS10device_ptrIfEEjS9_fNS7_10__identityEEEvT0_PT3_T1_NS0_13GridEvenShareISK_EET2_T4_E12temp_storage+48];
	add.f32 	%f295, %f294, %f293;
	selp.f32 	%f296, %f295, %f293, %p49;
	setp.gt.u32 	%p50, %r6, 288;
	ld.shared.f32 	%f297, [_ZZN3cub18CUB_300001_SM_10006detail6reduce18DeviceReduceKernelINS2_10policy_hubIfjN4cuda3std3__44plusIfEEE10Policy1000EN6thrust24THRUST_300001_SM_1000_NS10device_ptrIfEEjS9_fNS7_10__identityEEEvT0_PT3_T1_NS0_13GridEvenShareISK_EET2_T4_E12temp_storage+52];
	add.f32 	%f298, %f297, %f296;
	selp.f32 	%f299, %f298, %f296, %p50;
	setp.gt.u32 	%p51, %r6, 320;
	ld.shared.f32 	%f300, [_ZZN3cub18CUB_300001_SM_10006detail6reduce18DeviceReduceKernelINS2_10policy_hubIfjN4cuda3std3__44plusIfEEE10Policy1000EN6thrust24THRUST_300001_SM_1000_NS10device_ptrIfEEjS9_fNS7_10__identityEEEvT0_PT3_T1_NS0_13GridEvenShareISK_EET2_T4_E12temp_storage+56];
	add.f32 	%f301, %f300, %f299;
	selp.f32 	%f302, %f301, %f299, %p51;
	setp.gt.u32 	%p52, %r6, 352;
	ld.shared.f32 	%f303, [_ZZN3cub18CUB_300001_SM_10006detail6reduce18DeviceReduceKernelINS2_10policy_hubIfjN4cuda3std3__44plusIfEEE10Policy1000EN6thrust24THRUST_300001_SM_1000_NS10device_ptrIfEEjS9_fNS7_10__identityEEEvT0_PT3_T1_NS0_13GridEvenShareISK_EET2_T4_E12temp_storage+60];
	add.f32 	%f304, %f303, %f302;
	selp.f32 	%f305, %f304, %f302, %p52;
	setp.gt.u32 	%p53, %r6, 384;
	ld.shared.f32 	%f306, [_ZZN3cub18CUB_300001_SM_10006detail6reduce18DeviceReduceKernelINS2_10policy_hubIfjN4cuda3std3__44plusIfEEE10Policy1000EN6thrust24THRUST_300001_SM_1000_NS10device_ptrIfEEjS9_fNS7_10__identityEEEvT0_PT3_T1_NS0_13GridEvenShareISK_EET2_T4_E12temp_storage+64];
	add.f32 	%f307, %f306, %f305;
	selp.f32 	%f308, %f307, %f305, %p53;
	setp.gt.u32 	%p54, %r6, 416;
	ld.shared.f32 	%f309, [_ZZN3cub18CUB_300001_SM_10006detail6reduce18DeviceReduceKernelINS2_10policy_hubIfjN4cuda3std3__44plusIfEEE10Policy1000EN6thrust24THRUST_300001_SM_1000_NS10device_ptrIfEEjS9_fNS7_10__identityEEEvT0_PT3_T1_NS0_13GridEvenShareISK_EET2_T4_E12temp_storage+68];
	add.f32 	%f310, %f309, %f308;
	selp.f32 	%f311, %f310, %f308, %p54;
	setp.gt.u32 	%p55, %r6, 448;
	ld.shared.f32 	%f312, [_ZZN3cub18CUB_300001_SM_10006detail6reduce18DeviceReduceKernelINS2_10policy_hubIfjN4cuda3std3__44plusIfEEE10Policy1000EN6thrust24THRUST_300001_SM_1000_NS10device_ptrIfEEjS9_fNS7_10__identityEEEvT0_PT3_T1_NS0_13GridEvenShareISK_EET2_T4_E12temp_storage+72];
	add.f32 	%f313, %f312, %f311;
	selp.f32 	%f314, %f313, %f311, %p55;
	setp.gt.u32 	%p56, %r6, 480;
	ld.shared.f32 	%f315, [_ZZN3cub18CUB_300001_SM_10006detail6reduce18DeviceReduceKernelINS2_10policy_hubIfjN4cuda3std3__44plusIfEEE10Policy1000EN6thrust24THRUST_300001_SM_1000_NS10device_ptrIfEEjS9_fNS7_10__identityEEEvT0_PT3_T1_NS0_13GridEvenShareISK_EET2_T4_E12temp_storage+76];
	add.f32 	%f316, %f315, %f314;
	selp.f32 	%f379, %f316, %f314, %p56;
	bra.uni 	$L__BB29_48;
$L__BB29_26:
	mov.u32 	%r35, %tid.x;
	add.s32 	%r72, %r35, %r270;
	mul.wide.u32 	%rd4, %r72, 4;
	add.s64 	%rd5, %rd1, %rd4;
	ld.global.f32 	%f41, [%rd5];
	ld.global.f32 	%f42, [%rd5+2048];
	ld.global.f32 	%f43, [%rd5+4096];
	ld.global.f32 	%f44, [%rd5+6144];
	ld.global.f32 	%f45, [%rd5+8192];
	ld.global.f32 	%f46, [%rd5+10240];
	ld.global.f32 	%f47, [%rd5+12288];
	ld.global.f32 	%f48, [%rd5+14336];
	ld.global.f32 	%f49, [%rd5+16384];
	ld.global.f32 	%f50, [%rd5+18432];
	ld.global.f32 	%f51, [%rd5+20480];
	ld.global.f32 	%f52, [%rd5+22528];
	ld.global.f32 	%f53, [%rd5+24576];
	ld.global.f32 	%f54, [%rd5+26624];
	ld.global.f32 	%f55, [%rd5+28672];
	ld.global.f32 	%f56, [%rd5+30720];
	add.f32 	%f57, %f41, %f42;
	add.f32 	%f58, %f43, %f44;
	add.f32 	%f59, %f45, %f46;
	add.f32 	%f60, %f47, %f48;
	add.f32 	%f61, %f49, %f50;
	add.f32 	%f62, %f51, %f52;
	add.f32 	%f63, %f53, %f54;
	add.f32 	%f64, %f55, %f56;
	add.f32 	%f65, %f57, %f58;
	add.f32 	%f66, %f59, %f60;
	add.f32 	%f67, %f61, %f62;
	add.f32 	%f68, %f63, %f64;
	add.f32 	%f69, %f65, %f66;
	add.f32 	%f70, %f67, %f68;
	add.f32 	%f378, %f69, %f70;
	setp.lt.u32 	%p2, %r6, %r4;
	@%p2 bra 	$L__BB29_44;
	add.s32 	%r36, %r4, %r270;
	not.b32 	%r74, %r35;
	add.s32 	%r75, %r74, %r1;
	sub.s32 	%r76, %r75, %r4;
	sub.s32 	%r267, %r76, %r270;
	add.s32 	%r77, %r36, %r35;
	add.s32 	%r266, %r77, 4096;
	mov.b32 	%r269, 0;
	mov.u32 	%r268, %r36;
$L__BB29_28:
	add.s32 	%r270, %r270, %r4;
	add.s32 	%r79, %r1, -8192;
	setp.gt.u32 	%p3, %r270, %r79;
	@%p3 bra 	$L__BB29_30;
	add.s32 	%r80, %r35, %r270;
	mul.wide.u32 	%rd6, %r80, 4;
	add.s64 	%rd7, %rd1, %rd6;
	ld.global.f32 	%f71, [%rd7];
	ld.global.f32 	%f72, [%rd7+2048];
	ld.global.f32 	%f73, [%rd7+4096];
	ld.global.f32 	%f74, [%rd7+6144];
	ld.global.f32 	%f75, [%rd7+8192];
	ld.global.f32 	%f76, [%rd7+10240];
	ld.global.f32 	%f77, [%rd7+12288];
	ld.global.f32 	%f78, [%rd7+14336];
	ld.global.f32 	%f79, [%rd7+16384];
	ld.global.f32 	%f80, [%rd7+18432];
	ld.global.f32 	%f81, [%rd7+20480];
	ld.global.f32 	%f82, [%rd7+22528];
	ld.global.f32 	%f83, [%rd7+24576];
	ld.global.f32 	%f84, [%rd7+26624];
	ld.global.f32 	%f85, [%rd7+28672];
	ld.global.f32 	%f86, [%rd7+30720];
	add.f32 	%f87, %f378, %f71;
	add.f32 	%f88, %f72, %f73;
	add.f32 	%f89, %f74, %f75;
	add.f32 	%f90, %f76, %f77;
	add.f32 	%f91, %f78, %f79;
	add.f32 	%f92, %f80, %f81;
	add.f32 	%f93, %f82, %f83;
	add.f32 	%f94, %f84, %f85;
	add.f32 	%f95, %f87, %f88;
	add.f32 	%f96, %f89, %f90;
	add.f32 	%f97, %f91, %f92;
	add.f32 	%f98, %f93, %f94;
	add.f32 	%f99, %f95, %f96;
	add.f32 	%f100, %f97, %f98;
	add.f32 	%f101, %f99, %f100;
	add.f32 	%f378, %f101, %f86;
	sub.s32 	%r81, %r1, %r270;
	setp.lt.u32 	%p4, %r81, %r4;
	add.s32 	%r269, %r269, 1;
	add.s32 	%r268, %r268, %r4;
	sub.s32 	%r267, %r267, %r4;
	add.s32 	%r266, %r266, %r4;
	@%p4 bra 	$L__BB29_44;
	bra.uni 	$L__BB29_28;
$L__BB29_30:
	setp.le.u32 	%p5, %r1, %r270;
	sub.s32 	%r83, %r1, %r270;
	setp.ge.s32 	%p6, %r35, %r83;
	or.pred  	%p7, %p5, %p6;
	@%p7 bra 	$L__BB29_44;
	not.b32 	%r85, %r35;
	add.s32 	%r86, %r1, %r85;
	sub.s32 	%r87, %r86, %r36;
	mul.lo.s32 	%r88, %r2, %r269;
	shl.b32 	%r89, %r88, 13;
	sub.s32 	%r90, %r87, %r89;
	shr.u32 	%r91, %r90, 9;
	add.s32 	%r49, %r91, 1;
	and.b32  	%r50, %r49, 15;
	setp.lt.u32 	%p8, %r90, 7680;
	mov.u32 	%r275, %r35;
	@%p8 bra 	$L__BB29_35;
	or.b32  	%r273, %r35, 4096;
	shr.u32 	%r92, %r267, 9;
	add.s32 	%r93, %r92, 1;
	and.b32  	%r94, %r93, 16777200;
	neg.s32 	%r271, %r94;
$L__BB29_33:
	.pragma "nounroll";
	add.s32 	%r95, %r266, -4096;
	mul.wide.u32 	%rd8, %r95, 4;
	add.s64 	%rd9, %rd1, %rd8;
	ld.global.f32 	%f103, [%rd9];
	add.f32 	%f104, %f378, %f103;
	add.s32 	%r96, %r266, -3584;
	mul.wide.u32 	%rd10, %r96, 4;
	add.s64 	%rd11, %rd1, %rd10;
	ld.global.f32 	%f105, [%rd11];
	add.f32 	%f106, %f104, %f105;
	add.s32 	%r97, %r266, -3072;
	mul.wide.u32 	%rd12, %r97, 4;
	add.s64 	%rd13, %rd1, %rd12;
	ld.global.f32 	%f107, [%rd13];
	add.f32 	%f108, %f106, %f107;
	add.s32 	%r98, %r266, -2560;
	mul.wide.u32 	%rd14, %r98, 4;
	add.s64 	%rd15, %rd1, %rd14;
	ld.global.f32 	%f109, [%rd15];
	add.f32 	%f110, %f108, %f109;
	add.s32 	%r99, %r266, -2048;
	mul.wide.u32 	%rd16, %r99, 4;
	add.s64 	%rd17, %rd1, %rd16;
	ld.global.f32 	%f111, [%rd17];
	add.f32 	%f112, %f110, %f111;
	add.s32 	%r100, %r266, -1536;
	mul.wide.u32 	%rd18, %r100, 4;
	add.s64 	%rd19, %rd1, %rd18;
	ld.global.f32 	%f113, [%rd19];
	add.f32 	%f114, %f112, %f113;
	add.s32 	%r101, %r266, -1024;
	mul.wide.u32 	%rd20, %r101, 4;
	add.s64 	%rd21, %rd1, %rd20;
	ld.global.f32 	%f115, [%rd21];
	add.f32 	%f116, %f114, %f115;
	add.s32 	%r102, %r266, 3584;
	add.s32 	%r103, %r266, -512;
	mul.wide.u32 	%rd22, %r103, 4;
	add.s64 	%rd23, %rd1, %rd22;
	ld.global.f32 	%f117, [%rd23];
	add.f32 	%f118, %f116, %f117;
	mul.wide.u32 	%rd24, %r266, 4;
	add.s64 	%rd25, %rd1, %rd24;
	ld.global.f32 	%f119, [%rd25];
	add.f32 	%f120, %f118, %f119;
	add.s32 	%r104, %r266, 512;
	mul.wide.u32 	%rd26, %r104, 4;
	add.s64 	%rd27, %rd1, %rd26;
	ld.global.f32 	%f121, [%rd27];
	add.f32 	%f122, %f120, %f121;
	add.s32 	%r105, %r266, 1024;
	mul.wide.u32 	%rd28, %r105, 4;
	add.s64 	%rd29, %rd1, %rd28;
	ld.global.f32 	%f123, [%rd29];
	add.f32 	%f124, %f122, %f123;
	add.s32 	%r106, %r266, 1536;
	mul.wide.u32 	%rd30, %r106, 4;
	add.s64 	%rd31, %rd1, %rd30;
	ld.global.f32 	%f125, [%rd31];
	add.f32 	%f126, %f124, %f125;
	add.s32 	%r107, %r266, 2048;
	mul.wide.u32 	%rd32, %r107, 4;
	add.s64 	%rd33, %rd1, %rd32;
	ld.global.f32 	%f127, [%rd33];
	add.f32 	%f128, %f126, %f127;
	add.s32 	%r108, %r266, 2560;
	mul.wide.u32 	%rd34, %r108, 4;
	add.s64 	%rd35, %rd1, %rd34;
	ld.global.f32 	%f129, [%rd35];
	add.f32 	%f130, %f128, %f129;
	add.s32 	%r109, %r266, 3072;
	mul.wide.u32 	%rd36, %r109, 4;
	add.s64 	%rd37, %rd1, %rd36;
	ld.global.f32 	%f131, [%rd37];
	add.f32 	%f132, %f130, %f131;
	mul.wide.u32 	%rd38, %r102, 4;
	add.s64 	%rd39, %rd1, %rd38;
	ld.global.f32 	%f133, [%rd39];
	add.f32 	%f378, %f132, %f133;
	add.s32 	%r273, %r273, 8192;
	add.s32 	%r266, %r266, 8192;
	add.s32 	%r271, %r271, 16;
	setp.ne.s32 	%p9, %r271, 0;
	@%p9 bra 	$L__BB29_33;
	add.s32 	%r275, %r273, -4096;
$L__BB29_35:
	setp.eq.s32 	%p10, %r50, 0;
	@%p10 bra 	$L__BB29_44;
	and.b32  	%r61, %r49, 7;
	setp.lt.u32 	%p11, %r50, 8;
	@%p11 bra 	$L__BB29_38;
	add.s32 	%r110, %r275, %r270;
	mul.wide.u32 	%rd40, %r110, 4;
	add.s64 	%rd41, %rd1, %rd40;
	ld.global.f32 	%f135, [%rd41];
	add.f32 	%f136, %f378, %f135;
	add.s32 	%r111, %r110, 512;
	mul.wide.u32 	%rd42, %r111, 4;
	add.s64 	%rd43, %rd1, %rd42;
	ld.global.f32 	%f137, [%rd43];
	add.f32 	%f138, %f136, %f137;
	add.s32 	%r112, %r110, 1024;
	mul.wide.u32 	%rd44, %r112, 4;
	add.s64 	%rd45, %rd1, %rd44;
	ld.global.f32 	%f139, [%rd45];
	add.f32 	%f140, %f138, %f139;
	add.s32 	%r113, %r110, 1536;
	mul.wide.u32 	%rd46, %r113, 4;
	add.s64 	%rd47, %rd1, %rd46;
	ld.global.f32 	%f141, [%rd47];
	add.f32 	%f142, %f140, %f141;
	add.s32 	%r114, %r110, 2048;
	mul.wide.u32 	%rd48, %r114, 4;
	add.s64 	%rd49, %rd1, %rd48;
	ld.global.f32 	%f143, [%rd49];
	add.f32 	%f144, %f142, %f143;
	add.s32 	%r115, %r110, 2560;
	mul.wide.u32 	%rd50, %r115, 4;
	add.s64 	%rd51, %rd1, %rd50;
	ld.global.f32 	%f145, [%rd51];
	add.f32 	%f146, %f144, %f145;
	add.s32 	%r116, %r110, 3072;
	mul.wide.u32 	%rd52, %r116, 4;
	add.s64 	%rd53, %rd1, %rd52;
	ld.global.f32 	%f147, [%rd53];
	add.f32 	%f148, %f146, %f147;
	add.s32 	%r117, %r110, 3584;
	mul.wide.u32 	%rd54, %r117, 4;
	add.s64 	%rd55, %rd1, %rd54;
	ld.global.f32 	%f149, [%rd55];
	add.f32 	%f378, %f148, %f149;
	add.s32 	%r275, %r275, 4096;
$L__BB29_38:
	setp.eq.s32 	%p12, %r61, 0;
	@%p12 bra 	$L__BB29_44;
	setp.lt.u32 	%p13, %r61, 4;
	@%p13 bra 	$L__BB29_41;
	add.s32 	%r118, %r275, %r270;
	mul.wide.u32 	%rd56, %r118, 4;
	add.s64 	%rd57, %rd1, %rd56;
	ld.global.f32 	%f151, [%rd57];
	add.f32 	%f152, %f378, %f151;
	add.s32 	%r119, %r118, 512;
	mul.wide.u32 	%rd58, %r119, 4;
	add.s64 	%rd59, %rd1, %rd58;
	ld.global.f32 	%f153, [%rd59];
	add.f32 	%f154, %f152, %f153;
	add.s32 	%r120, %r118, 1024;
	mul.wide.u32 	%rd60, %r120, 4;
	add.s64 	%rd61, %rd1, %rd60;
	ld.global.f32 	%f155, [%rd61];
	add.f32 	%f156, %f154, %f155;
	add.s32 	%r121, %r118, 1536;
	mul.wide.u32 	%rd62, %r121, 4;
	add.s64 	%rd63, %rd1, %rd62;
	ld.global.f32 	%f157, [%rd63];
	add.f32 	%f378, %f156, %f157;
	add.s32 	%r275, %r275, 2048;
$L__BB29_41:
	and.b32  	%r122, %r49, 3;
	setp.eq.s32 	%p14, %r122, 0;
	@%p14 bra 	$L__BB29_44;
	add.s32 	%r278, %r275, %r268;
	cvt.u16.u32 	%rs1, %r267;
	shr.u16 	%rs2, %rs1, 9;
	add.s16 	%rs3, %rs2, 1;
	cvt.u32.u16 	%r123, %rs3;
	and.b32  	%r124, %r123, 3;
	neg.s32 	%r277, %r124;
$L__BB29_43:
	.pragma "nounroll";
	mul.wide.u32 	%rd64, %r278, 4;
	add.s64 	%rd65, %rd1, %rd64;
	ld.global.f32 	%f158, [%rd65];
	add.f32 	%f378, %f378, %f158;
	add.s32 	%r278, %r278, 512;
	add.s32 	%r277, %r277, 1;
	setp.ne.s32 	%p15, %r277, 0;
	@%p15 bra 	$L__BB29_43;
$L__BB29_44:
	// begin inline asm
	mov.u32 %r125, %laneid;
	// end inline asm
	mov.b32 	%r127, %f378;
	mov.b32 	%r128, 1;
	mov.b32 	%r149, 31;
	mov.b32 	%r150, -1;
	// begin inline asm
	shfl.sync.down.b32 %r126, %r127, %r128, %r149, %r150;
	// end inline asm
	setp.gt.s32 	%p16, %r125, 30;
	mov.b32 	%f159, %r126;
	add.f32 	%f160, %f378, %f159;
	selp.f32 	%f161, %f378, %f160, %p16;
	mov.b32 	%r132, %f161;
	mov.b32 	%r133, 2;
	// begin inline asm
	shfl.sync.down.b32 %r131, %r132, %r133, %r149, %r150;
	// end inline asm
	setp.gt.s32 	%p17, %r125, 29;
	mov.b32 	%f162, %r131;
	add.f32 	%f163, %f161, %f162;
	selp.f32 	%f164, %f161, %f163, %p17;
	mov.b32 	%r137, %f164;
	mov.b32 	%r138, 4;
	// begin inline asm
	shfl.sync.down.b32 %r136, %r137, %r138, %r149, %r150;
	// end inline asm
	setp.gt.s32 	%p18, %r125, 27;
	mov.b32 	%f165, %r136;
	add.f32 	%f166, %f164, %f165;
	selp.f32 	%f167, %f164, %f166, %p18;
	mov.b32 	%r142, %f167;
	mov.b32 	%r143, 8;
	// begin inline asm
	shfl.sync.down.b32 %r141, %r142, %r143, %r149, %r150;
	// end inline asm
	setp.gt.s32 	%p19, %r125, 23;
	mov.b32 	%f168, %r141;
	add.f32 	%f169, %f167, %f168;
	selp.f32 	%f170, %f167, %f169, %p19;
	mov.b32 	%r147, %f170;
	mov.b32 	%r148, 16;
	// begin inline asm
	shfl.sync.down.b32 %r146, %r147, %r148, %r149, %r150;
	// end inline asm
	setp.gt.s32 	%p20, %r125, 15;
	mov.b32 	%f171, %r146;
	add.f32 	%f37, %f170, %f171;
	selp.f32 	%f379, %f170, %f37, %p20;
	setp.ne.s32 	%p21, %r125, 0;
	@%p21 bra 	$L__BB29_46;
	shr.u32 	%r151, %r35, 3;
	and.b32  	%r152, %r151, 124;
	mov.u32 	%r153, _ZZN3cub18CUB_300001_SM_10006detail6reduce18DeviceReduceKernelINS2_10policy_hubIfjN4cuda3std3__44plusIfEEE10Policy1000EN6thrust24THRUST_300001_SM_1000_NS10device_ptrIfEEjS9_fNS7_10__identityEEEvT0_PT3_T1_NS0_13GridEvenShareISK_EET2_T4_E12temp_storage;
	add.s32 	%r154, %r153, %r152;
	st.shared.f32 	[%r154+16], %f37;
$L__BB29_46:
	bar.sync 	0;
	setp.ne.s32 	%p22, %r35, 0;
	@%p22 bra 	$L__BB29_48;
	ld.shared.f32 	%f172, [_ZZN3cub18CUB_300001_SM_10006detail6reduce18DeviceReduceKernelINS2_10policy_hubIfjN4cuda3std3__44plusIfEEE10Policy1000EN6thrust24THRUST_300001_SM_1000_NS10device_ptrIfEEjS9_fNS7_10__identityEEEvT0_PT3_T1_NS0_13GridEvenShareISK_EET2_T4_E12temp_storage+20];
	add.f32 	%f173, %f379, %f172;
	ld.shared.f32 	%f174, [_ZZN3cub18CUB_300001_SM_10006detail6reduce18DeviceReduceKernelINS2_10policy_hubIfjN4cuda3std3__44plusIfEEE10Policy1000EN6thrust24THRUST_300001_SM_1000_NS10device_ptrIfEEjS9_fNS7_10__identityEEEvT0_PT3_T1_NS0_13GridEvenShareISK_EET2_T4_E12temp_storage+24];
	add.f32 	%f175, %f173, %f174;
	ld.shared.f32 	%f176, [_ZZN3cub18CUB_300001_SM_10006detail6reduce18DeviceReduceKernelINS2_10policy_hubIfjN4cuda3std3__44plusIfEEE10Policy1000EN6thrust24THRUST_300001_SM_1000_NS10device_ptrIfEEjS9_fNS7_10__identityEEEvT0_PT3_T1_NS0_13GridEvenShareISK_EET2_T4_E12temp_storage+28];
	add.f32 	%f177, %f175, %f176;
	ld.shared.f32 	%f178, [_ZZN3cub18CUB_300001_SM_10006detail6reduce18DeviceReduceKernelINS2_10policy_hubIfjN4cuda3std3__44plusIfEEE10Policy1000EN6thrust24THRUST_300001_SM_1000_NS10device_ptrIfEEjS9_fNS7_10__identityEEEvT0_PT3_T1_NS0_13GridEvenShareISK_EET2_T4_E12temp_storage+32];
	add.f32 	%f179, %f177, %f178;
	ld.shared.f32 	%f180, [_ZZN3cub18CUB_300001_SM_10006detail6reduce18DeviceReduceKernelINS2_10policy_hubIfjN4cuda3std3__44plusIfEEE10Policy1000EN6thrust24THRUST_300001_SM_1000_NS10device_ptrIfEEjS9_fNS7_10__identityEEEvT0_PT3_T1_NS0_13GridEvenShareISK_EET2_T4_E12temp_storage+36];
	add.f32 	%f181, %f179, %f180;
	ld.shared.f32 	%f182, [_ZZN3cub18CUB_300001_SM_10006detail6reduce18DeviceReduceKernelINS2_10policy_hubIfjN4cuda3std3__44plusIfEEE10Policy1000EN6thrust24THRUST_300001_SM_1000_NS10device_ptrIfEEjS9_fNS7_10__identityEEEvT0_PT3_T1_NS0_13GridEvenShareISK_EET2_T4_E12temp_storage+40];
	add.f32 	%f183, %f181, %f182;
	ld.shared.f32 	%f184, [_ZZN3cub18CUB_300001_SM_10006detail6reduce18DeviceReduceKernelINS2_10policy_hubIfjN4cuda3std3__44plusIfEEE10Policy1000EN6thrust24THRUST_300001_SM_1000_NS10device_ptrIfEEjS9_fNS7_10__identityEEEvT0_PT3_T1_NS0_13GridEvenShareISK_EET2_T4_E12temp_storage+44];
	add.f32 	%f185, %f183, %f184;
	ld.shared.f32 	%f186, [_ZZN3cub18CUB_300001_SM_10006detail6reduce18DeviceReduceKernelINS2_10policy_hubIfjN4cuda3std3__44plusIfEEE10Policy1000EN6thrust24THRUST_300001_SM_1000_NS10device_ptrIfEEjS9_fNS7_10__identityEEEvT0_PT3_T1_NS0_13GridEvenShareISK_EET2_T4_E12temp_storage+48];
	add.f32 	%f187, %f185, %f186;
	ld.shared.f32 	%f188, [_ZZN3cub18CUB_300001_SM_10006detail6reduce18DeviceReduceKernelINS2_10policy_hubIfjN4cuda3std3__44plusIfEEE10Policy1000EN6thrust24THRUST_300001_SM_1000_NS10device_ptrIfEEjS9_fNS7_10__identityEEEvT0_PT3_T1_NS0_13GridEvenShareISK_EET2_T4_E12temp_storage+52];
	add.f32 	%f189, %f187, %f188;
	ld.shared.f32 	%f190, [_ZZN3cub18CUB_300001_SM_10006detail6reduce18DeviceReduceKernelINS2_10policy_hubIfjN4cuda3std3__44plusIfEEE10Policy1000EN6thrust24THRUST_300001_SM_1000_NS10device_ptrIfEEjS9_fNS7_10__identityEEEvT0_PT3_T1_NS0_13GridEvenShareISK_EET2_T4_E12temp_storage+56];
	add.f32 	%f191, %f189, %f190;
	ld.shared.f32 	%f192, [_ZZN3cub18CUB_300001_SM_10006detail6reduce18DeviceReduceKernelINS2_10policy_hubIfjN4cuda3std3__44plusIfEEE10Policy1000EN6thrust24THRUST_300001_SM_1000_NS10device_ptrIfEEjS9_fNS7_10__identityEEEvT0_PT3_T1_NS0_13GridEvenShareISK_EET2_T4_E12temp_storage+60];
	add.f32 	%f193, %f191, %f192;
	ld.shared.f32 	%f194, [_ZZN3cub18CUB_300001_SM_10006detail6reduce18DeviceReduceKernelINS2_10policy_hubIfjN4cuda3std3__44plusIfEEE10Policy1000EN6thrust24THRUST_300001_SM_1000_NS10device_ptrIfEEjS9_fNS7_10__identityEEEvT0_PT3_T1_NS0_13GridEvenShareISK_EET2_T4_E12temp_storage+64];
	add.f32 	%f195, %f193, %f194;
	ld.shared.f32 	%f196, [_ZZN3cub18CUB_300001_SM_10006detail6reduce18DeviceReduceKernelINS2_10policy_hubIfjN4cuda3std3__44plusIfEEE10Policy1000EN6thrust24THRUST_300001_SM_1000_NS10device_ptrIfEEjS9_fNS7_10__identityEEEvT0_PT3_T1_NS0_13GridEvenShareISK_EET2_T4_E12temp_storage+68];
	add.f32 	%f197, %f195, %f196;
	ld.shared.f32 	%f198, [_ZZN3cub18CUB_300001_SM_10006detail6reduce18DeviceReduceKernelINS2_10policy_hubIfjN4cuda3std3__44plusIfEEE10Policy1000EN6thrust24THRUST_300001_SM_1000_NS10device_ptrIfEEjS9_fNS7_10__identityEEEvT0_PT3_T1_NS0_13GridEvenShareISK_EET2_T4_E12temp_storage+72];
	add.f32 	%f199, %f197, %f198;
	ld.shared.f32 	%f200, [_ZZN3cub18CUB_300001_SM_10006detail6reduce18DeviceReduceKernelINS2_10policy_hubIfjN4cuda3std3__44plusIfEEE10Policy1000EN6thrust24THRUST_300001_SM_1000_NS10device_ptrIfEEjS9_fNS7_10__identityEEEvT0_PT3_T1_NS0_13GridEvenShareISK_EET2_T4_E12temp_storage+76];
	add.f32 	%f379, %f199, %f200;
$L__BB29_48:
	mov.u32 	%r256, %tid.x;
	setp.ne.s32 	%p64, %r256, 0;
	@%p64 bra 	$L__BB29_50;
	ld.param.u64 	%rd129, [_ZN3cub18CUB_300001_SM_10006detail6reduce18DeviceReduceKernelINS2_10policy_hubIfjN4cuda3std3__44plusIfEEE10Policy1000EN6thrust24THRUST_300001_SM_1000_NS10device_ptrIfEEjS9_fNS7_10__identityEEEvT0_PT3_T1_NS0_13GridEvenShareISK_EET2_T4__param_1];
	cvta.to.global.u64 	%rd126, %rd129;
	mul.wide.u32 	%rd127, %r3, 4;
	add.s64 	%rd128, %rd126, %rd127;
	st.global.f32 	[%rd128], %f379;
$L__BB29_50:
	ret;

}
	// .globl	_ZN3cub18CUB_300001_SM_10006detail6reduce28DeviceReduceSingleTileKernelINS2_10policy_hubIfjN4cuda3std3__44plusIfEEE10Policy1000EPfSC_iS9_ffNS7_10__identityEEEvT0_T1_T2_T3_T4_T6_
.visible .entry _ZN3cub18CUB_300001_SM_10006detail6reduce28DeviceReduceSingleTileKernelINS2_10policy_hubIfjN4cuda3std3__44plusIfEEE10Policy1000EPfSC_iS9_ffNS7_10__identityEEEvT0_T1_T2_T3_T4_T6_(
	.param .u64 .ptr .align 1 _ZN3cub18CUB_300001_SM_10006detail6reduce28DeviceReduceSingleTileKernelINS2_10policy_hubIfjN4cuda3std3__44plusIfEEE10Policy1000EPfSC_iS9_ffNS7_10__identityEEEvT0_T1_T2_T3_T4_T6__param_0,
	.param .u64 .ptr .align 1 _ZN3cub18CUB_300001_SM_10006detail6reduce28DeviceReduceSingleTileKernelINS2_10policy_hubIfjN4cuda3std3__44plusIfEEE10Policy1000EPfSC_iS9_ffNS7_10__identityEEEvT0_T1_T2_T3_T4_T6__param_1,
	.param .u32 _ZN3cub18CUB_300001_SM_10006detail6reduce28DeviceReduceSingleTileKernelINS2_10policy_hubIfjN4cuda3std3__44plusIfEEE10Policy1000EPfSC_iS9_ffNS7_10__identityEEEvT0_T1_T2_T3_T4_T6__param_2,
	.param .align 1 .b8 _ZN3cub18CUB_300001_SM_10006detail6reduce28DeviceReduceSingleTileKernelINS2_10policy_hubIfjN4cuda3std3__44plusIfEEE10Policy1000EPfSC_iS9_ffNS7_10__identityEEEvT0_T1_T2_T3_T4_T6__param_3[1],
	.param .f32 _ZN3cub18CUB_300001_SM_10006detail6reduce28DeviceReduceSingleTileKernelINS2_10policy_hubIfjN4cuda3std3__44plusIfEEE10Policy1000EPfSC_iS9_ffNS7_10__identityEEEvT0_T1_T2_T3_T4_T6__param_4,
	.param .align 1 .b8 _ZN3cub18CUB_300001_SM_10006detail6reduce28DeviceReduceSingleTileKernelINS2_10policy_hubIfjN4cuda3std3__44plusIfEEE10Policy1000EPfSC_iS9_ffNS7_10__identityEEEvT0_T1_T2_T3_T4_T6__param_5[1]
)
.maxntid 512
.minnctapersm 1
{
	.reg .pred 	%p<113>;
	.reg .b32 	%r<407>;
	.reg .b32 	%f<531>;
	.reg .b64 	%rd<133>;
	// demoted variable
	.shared .align 4 .b8 _ZZN3cub18CUB_300001_SM_10006detail6reduce28DeviceReduceSingleTileKernelINS2_10policy_hubIfjN4cuda3std3__44plusIfEEE10Policy1000EPfSC_iS9_ffNS7_10__identityEEEvT0_T1_T2_T3_T4_T6_E12temp_storage[84];
	ld.param.u64 	%rd16, [_ZN3cub18CUB_300001_SM_10006detail6reduce28DeviceReduceSingleTileKernelINS2_10policy_hubIfjN4cuda3std3__44plusIfEEE10Policy1000EPfSC_iS9_ffNS7_10__identityEEEvT0_T1_T2_T3_T4_T6__param_0];
	ld.param.u64 	%rd17, [_ZN3cub18CUB_300001_SM_10006detail6reduce28DeviceReduceSingleTileKernelINS2_10policy_hubIfjN4cuda3std3__44plusIfEEE10Policy1000EPfSC_iS9_ffNS7_10__identityEEEvT0_T1_T2_T3_T4_T6__param_1];
	ld.param.u32 	%r67, [_ZN3cub18CUB_300001_SM_10006detail6reduce28DeviceReduceSingleTileKernelINS2_10policy_hubIfjN4cuda3std3__44plusIfEEE10Policy1000EPfSC_iS9_ffNS7_10__identityEEEvT0_T1_T2_T3_T4_T6__param_2];
	ld.param.f32 	%f58, [_ZN3cub18CUB_300001_SM_10006detail6reduce28DeviceReduceSingleTileKernelINS2_10policy_hubIfjN4cuda3std3__44plusIfEEE10Policy1000EPfSC_iS9_ffNS7_10__identityEEEvT0_T1_T2_T3_T4_T6__param_4];
	cvta.to.global.u64 	%rd1, %rd17;
	setp.ne.s32 	%p1, %r67, 0;
	@%p1 bra 	$L__BB30_3;
	mov.u32 	%r380, %tid.x;
	setp.ne.s32 	%p112, %r380, 0;
	@%p112 bra 	$L__BB30_74;
	st.global.f32 	[%rd1], %f58;
	bra.uni 	$L__BB30_74;
$L__BB30_3:
	and.b64  	%rd18, %rd16, 7;
	setp.ne.s64 	%p2, %rd18, 0;
	@%p2 bra 	$L__BB30_38;
	setp.gt.s32 	%p57, %r67, 8191;
	@%p57 bra 	$L__BB30_22;
	mov.u32 	%r1, %tid.x;
	setp.ge.s32 	%p74, %r1, %r67;
	mov.f32 	%f509, 0f00000000;
	mov.u32 	%r384, %r1;
	@%p74 bra 	$L__BB30_7;
	mul.wide.u32 	%rd121, %r1, 4;
	add.s64 	%rd120, %rd16, %rd121;
	// begin inline asm
	ld.global.nc.u32 %r300, [%rd120];
	// end inline asm
	mov.b32 	%f509, %r300;
	add.s32 	%r384, %r1, 512;
$L__BB30_7:
	setp.ge.s32 	%p75, %r384, %r67;
	@%p75 bra 	$L__BB30_13;
	not.b32 	%r301, %r384;
	add.s32 	%r4, %r67, %r301;
	and.b32  	%r302, %r4, 1536;
	setp.eq.s32 	%p76, %r302, 1536;
	@%p76 bra 	$L__BB30_11;
	mul.wide.u32 	%rd122, %r384, 4;
	add.s64 	%rd129, %rd16, %rd122;
	shr.u32 	%r303, %r4, 9;
	add.s32 	%r304, %r303, 1;
	and.b32  	%r305, %r304, 3;
	neg.s32 	%r382, %r305;
$L__BB30_10:
	.pragma "nounroll";
	// begin inline asm
	ld.global.nc.u32 %r306, [%rd129];
	// end inline asm
	mov.b32 	%f395, %r306;
	add.f32 	%f509, %f509, %f395;
	add.s32 	%r384, %r384, 512;
	add.s64 	%rd129, %rd129, 2048;
	add.s32 	%r382, %r382, 1;
	setp.ne.s32 	%p77, %r382, 0;
	@%p77 bra 	$L__BB30_10;
$L__BB30_11:
	setp.lt.u32 	%p78, %r4, 1536;
	@%p78 bra 	$L__BB30_13;
$L__BB30_12:
	mul.wide.s32 	%rd128, %r384, 4;
	add.s64 	%rd124, %rd16, %rd128;
	// begin inline asm
	ld.global.nc.u32 %r307, [%rd124];
	// end inline asm
	mov.b32 	%f396, %r307;
	add.f32 	%f397, %f509, %f396;
	add.s64 	%rd125, %rd124, 2048;
	// begin inline asm
	ld.global.nc.u32 %r308, [%rd125];
	// end inline asm
	mov.b32 	%f398, %r308;
	add.f32 	%f399, %f397, %f398;
	add.s64 	%rd126, %rd124, 4096;
	// begin inline asm
	ld.global.nc.u32 %r309, [%rd126];
	// end inline asm
	mov.b32 	%f400, %r309;
	add.f32 	%f401, %f399, %f400;
	add.s64 	%rd127, %rd124, 6144;
	// begin inline asm
	ld.global.nc.u32 %r310, [%rd127];
	// end inline asm
	mov.b32 	%f402, %r310;
	add.f32 	%f509, %f401, %f402;
	add.s32 	%r384, %r384, 2048;
	setp.lt.s32 	%p79, %r384, %r67;
	@%p79 bra 	$L__BB30_12;
$L__BB30_13:
	setp.lt.s32 	%p80, %r67, 512;
	@%p80 bra 	$L__BB30_18;
	// begin inline asm
	mov.u32 %r349, %laneid;
	// end inline asm
	mov.b32 	%r351, %f509;
	mov.b32 	%r352, 1;
	mov.b32 	%r373, 31;
	mov.b32 	%r374, -1;
	// begin inline asm
	shfl.sync.down.b32 %r350, %r351, %r352, %r373, %r374;
	// end inline asm
	setp.gt.s32 	%p104, %r349, 30;
	mov.b32 	%f461, %r350;
	add.f32 	%f462, %f509, %f461;
	selp.f32 	%f463, %f509, %f462, %p104;
	mov.b32 	%r356, %f463;
	mov.b32 	%r357, 2;
	// begin inline asm
	shfl.sync.down.b32 %r355, %r356, %r357, %r373, %r374;
	// end inline asm
	setp.gt.s32 	%p105, %r349, 29;
	mov.b32 	%f464, %r355;
	add.f32 	%f465, %f463, %f464;
	selp.f32 	%f466, %f463, %f465, %p105;
	mov.b32 	%r361, %f466;
	mov.b32 	%r362, 4;
	// begin inline asm
	shfl.sync.down.b32 %r360, %r361, %r362, %r373, %r374;
	// end inline asm
	setp.gt.s32 	%p106, %r349, 27;
	mov.b32 	%f467, %r360;
	add.f32 	%f468, %f466, %f467;
	selp.f32 	%f469, %f466, %f468, %p106;
	mov.b32 	%r366, %f469;
	mov.b32 	%r367, 8;
	// begin inline asm
	shfl.sync.down.b32 %r365, %r366, %r367, %r373, %r374;
	// end inline asm
	setp.gt.s32 	%p107, %r349, 23;
	mov.b32 	%f470, %r365;
	add.f32 	%f471, %f469, %f470;
	selp.f32 	%f472, %f469, %f471, %p107;
	mov.b32 	%r371, %f472;
	mov.b32 	%r372, 16;
	// begin inline asm
	shfl.sync.down.b32 %r370, %r371, %r372, %r373, %r374;
	// end inline asm
	setp.gt.s32 	%p108, %r349, 15;
	mov.b32 	%f473, %r370;
	add.f32 	%f10, %f472, %f473;
	selp.f32 	%f530, %f472, %f10, %p108;
	setp.ne.s32 	%p109, %r349, 0;
	@%p109 bra 	$L__BB30_16;
	shr.u32 	%r375, %r1, 3;
	and.b32  	%r376, %r375, 124;
	mov.u32 	%r377, _ZZN3cub18CUB_300001_SM_10006detail6reduce28DeviceReduceSingleTileKernelINS2_10policy_hubIfjN4cuda3std3__44plusIfEEE10Policy1000EPfSC_iS9_ffNS7_10__identityEEEvT0_T1_T2_T3_T4_T6_E12temp_storage;
	add.s32 	%r378, %r377, %r376;
	st.shared.f32 	[%r378+16], %f10;
$L__BB30_16:
	bar.sync 	0;
	setp.ne.s32 	%p110, %r1, 0;
	@%p110 bra 	$L__BB30_72;
	ld.shared.f32 	%f474, [_ZZN3cub18CUB_300001_SM_10006detail6reduce28DeviceReduceSingleTileKernelINS2_10policy_hubIfjN4cuda3std3__44plusIfEEE10Policy1000EPfSC_iS9_ffNS7_10__identityEEEvT0_T1_T2_T3_T4_T6_E12temp_storage+20];
	add.f32 	%f475, %f530, %f474;
	ld.shared.f32 	%f476, [_ZZN3cub18CUB_300001_SM_10006detail6reduce28DeviceReduceSingleTileKernelINS2_10policy_hubIfjN4cuda3std3__44plusIfEEE10Policy1000EPfSC_iS9_ffNS7_10__identityEEEvT0_T1_T2_T3_T4_T6_E12temp_storage+24];
	add.f32 	%f477, %f475, %f476;
	ld.shared.f32 	%f478, [_ZZN3cub18CUB_300001_SM_10006detail6reduce28DeviceReduceSingleTileKernelINS2_10policy_hubIfjN4cuda3std3__44plusIfEEE10Policy1000EPfSC_iS9_ffNS7_10__identityEEEvT0_T1_T2_T3_T4_T6_E12temp_storage+28];
	add.f32 	%f479, %f477, %f478;
	ld.shared.f32 	%f480, [_ZZN3cub18CUB_300001_SM_10006detail6reduce28DeviceReduceSingleTileKernelINS2_10policy_hubIfjN4cuda3std3__44plusIfEEE10Policy1000EPfSC_iS9_ffNS7_10__identityEEEvT0_T1_T2_T3_T4_T6_E12temp_storage+32];
	add.f32 	%f481, %f479, %f480;
	ld.shared.f32 	%f482, [_ZZN3cub18CUB_300001_SM_10006detail6reduce28DeviceReduceSingleTileKernelINS2_10policy_hubIfjN4cuda3std3__44plusIfEEE10Policy1000EPfSC_iS9_ffNS7_10__identityEEEvT0_T1_T2_T3_T4_T6_E12temp_storage+36];
	add.f32 	%f483, %f481, %f482;
	ld.shared.f32 	%f484, [_ZZN3cub18CUB_300001_SM_10006detail6reduce28DeviceReduceSingleTileKernelINS2_10policy_hubIfjN4cuda3std3__44plusIfEEE10Policy1000EPfSC_iS9_ffNS7_10__identityEEEvT0_T1_T2_T3_T4_T6_E12temp_storage+40];
	add.f32 	%f485, %f483, %f484;
	ld.shared.f32 	%f486, [_ZZN3cub18CUB_300001_SM_10006detail6reduce28DeviceReduceSingleTileKernelINS2_10policy_hubIfjN4cuda3std3__44plusIfEEE10Policy1000EPfSC_iS9_ffNS7_10__identityEEEvT0_T1_T2_T3_T4_T6_E12temp_storage+44];
	add.f32 	%f487, %f485, %f486;
	ld.shared.f32 	%f488, [_ZZN3cub18CUB_300001_SM_10006detail6reduce28DeviceReduceSingleTileKernelINS2_10policy_hubIfjN4cuda3std3__44plusIfEEE10Policy1000EPfSC_iS9_ffNS7_10__identityEEEvT0_T1_T2_T3_T4_T6_E12temp_storage+48];
	add.f32 	%f489, %f487, %f488;
	ld.shared.f32 	%f490, [_ZZN3cub18CUB_300001_SM_10006detail6reduce28DeviceReduceSingleTileKernelINS2_10policy_hubIfjN4cuda3std3__44plusIfEEE10Policy1000EPfSC_iS9_ffNS7_10__identityEEEvT0_T1_T2_T3_T4_T6_E12temp_storage+52];
	add.f32 	%f491, %f489, %f490;
	ld.shared.f32 	%f492, [_ZZN3cub18CUB_300001_SM_10006detail6reduce28DeviceReduceSingleTileKernelINS2_10policy_hubIfjN4cuda3std3__44plusIfEEE10Policy1000EPfSC_iS9_ffNS7_10__identityEEEvT0_T1_T2_T3_T4_T6_E12temp_storage+56];
	add.f32 	%f493, %f491, %f492;
	ld.shared.f32 	%f494, [_ZZN3cub18CUB_300001_SM_10006detail6reduce28DeviceReduceSingleTileKernelINS2_10policy_hubIfjN4cuda3std3__44plusIfEEE10Policy1000EPfSC_iS9_ffNS7_10__identityEEEvT0_T1_T2_T3_T4_T6_E12temp_storage+60];
	add.f32 	%f495, %f493, %f494;
	ld.shared.f32 	%f496, [_ZZN3cub18CUB_300001_SM_10006detail6reduce28DeviceReduceSingleTileKernelINS2_10policy_hubIfjN4cuda3std3__44plusIfEEE10Policy1000EPfSC_iS9_ffNS7_10__identityEEEvT0_T1_T2_T3_T4_T6_E12temp_storage+64];
	add.f32 	%f497, %f495, %f496;
	ld.shared.f32 	%f498, [_ZZN3cub18CUB_300001_SM_10006detail6reduce28DeviceReduceSingleTileKernelINS2_10policy_hubIfjN4cuda3std3__44plusIfEEE10Policy1000EPfSC_iS9_ffNS7_10__identityEEEvT0_T1_T2_T3_T4_T6_E12temp_storage+68];
	add.f32 	%f499, %f497, %f498;
	ld.shared.f32 	%f500, [_ZZN3cub18CUB_300001_SM_10006detail6reduce28DeviceReduceSingleTileKernelINS2_10policy_hubIfjN4cuda3std3__44plusIfEEE10Policy1000EPfSC_iS9_ffNS7_10__identityEEEvT0_T1_T2_T3_T4_T6_E12temp_storage+72];
	add.f32 	%f501, %f499, %f500;
	ld.shared.f32 	%f502, [_ZZN3cub18CUB_300001_SM_10006detail6reduce28DeviceReduceSingleTileKernelINS2_10policy_hubIfjN4cuda3std3__44plusIfEEE10Policy1000EPfSC_iS9_ffNS7_10__identityEEEvT0_T1_T2_T3_T4_T6_E12temp_storage+76];
	add.f32 	%f530, %f501, %f502;
	bra.uni 	$L__BB30_72;
$L__BB30_18:
	// begin inline asm
	mov.u32 %r311, %laneid;
	// end inline asm
	and.b32  	%r337, %r1, 992;
	add.s32 	%r338, %r337, 32;
	setp.gt.s32 	%p81, %r338, %r67;
	not.b32 	%r339, %r337;
	add.s32 	%r340, %r67, %r339;
	selp.b32 	%r335, %r340, 31, %p81;
	mov.b32 	%r313, %f509;
	mov.b32 	%r314, 1;
	mov.b32 	%r336, -1;
	// begin inline asm
	shfl.sync.down.b32 %r312, %r313, %r314, %r335, %r336;
	// end inline asm
	setp.lt.s32 	%p82, %r311, %r335;
	mov.b32 	%f403, %r312;
	add.f32 	%f404, %f509, %f403;
	selp.f32 	%f405, %f404, %f509, %p82;
	mov.b32 	%r318, %f405;
	mov.b32 	%r319, 2;
	// begin inline asm
	shfl.sync.down.b32 %r317, %r318, %r319, %r335, %r336;
	// end inline asm
	add.s32 	%r341, %r311, 2;
	setp.gt.s32 	%p83, %r341, %r335;
	mov.b32 	%f406, %r317;
	add.f32 	%f407, %f405, %f406;
	selp.f32 	%f408, %f405, %f407, %p83;
	mov.b32 	%r323, %f408;
	mov.b32 	%r324, 4;
	// begin inline asm
	shfl.sync.down.b32 %r322, %r323, %r324, %r335, %r336;
	// end inline asm
	add.s32 	%r342, %r311, 4;
	setp.gt.s32 	%p84, %r342, %r335;
	mov.b32 	%f409, %r322;
	add.f32 	%f410, %f408, %f409;
	selp.f32 	%f411, %f408, %f410, %p84;
	mov.b32 	%r328, %f411;
	mov.b32 	%r329, 8;
	// begin inline asm
	shfl.sync.down.b32 %r327, %r328, %r329, %r335, %r336;
	// end inline asm
	add.s32 	%r343, %r311, 8;
	setp.gt.s32 	%p85, %r343, %r335;
	mov.b32 	%f412, %r327;
	add.f32 	%f413, %f411, %f412;
	selp.f32 	%f414, %f411, %f413, %p85;
	mov.b32 	%r333, %f414;
	mov.b32 	%r334, 16;
	// begin inline asm
	shfl.sync.down.b32 %r332, %r333, %r334, %r335, %r336;
	// end inline asm
	add.s32 	%r344, %r311, 16;
	setp.gt.s32 	%p86, %r344, %r335;
	mov.b32 	%f415, %r332;
	add.f32 	%f416, %f414, %f415;
	selp.f32 	%f530, %f414, %f416, %p86;
	setp.ne.s32 	%p87, %r311, 0;
	@%p87 bra 	$L__BB30_20;
	shr.u32 	%r345, %r1, 3;
	and.b32  	%r346, %r345, 124;
	mov.u32 	%r347, _ZZN3cub18CUB_300001_SM_10006detail6reduce28DeviceReduceSingleTileKernelINS2_10policy_hubIfjN4cuda3std3__44plusIfEEE10Policy1000EPfSC_iS9_ffNS7_10__identityEEEvT0_T1_T2_T3_T4_T6_E12temp_storage;
	add.s32 	%r348, %r347, %r346;
	st.shared.f32 	[%r348+16], %f530;
$L__BB30_20:
	bar.sync 	0;
	setp.ne.s32 	%p88, %r1, 0;
	@%p88 bra 	$L__BB30_72;
	setp.gt.s32 	%p89, %r67, 32;
	ld.shared.f32 	%f417, [_ZZN3cub18CUB_300001_SM_10006detail6reduce28DeviceReduceSingleTileKernelINS2_10policy_hubIfjN4cuda3std3__44plusIfEEE10Policy1000EPfSC_iS9_ffNS7_10__identityEEEvT0_T1_T2_T3_T4_T6_E12temp_storage+20];
	add.f32 	%f418, %f530, %f417;
	selp.f32 	%f419, %f418, %f530, %p89;
	setp.gt.s32 	%p90, %r67, 64;
	ld.shared.f32 	%f420, [_ZZN3cub18CUB_300001_SM_10006detail6reduce28DeviceReduceSingleTileKernelINS2_10policy_hubIfjN4cuda3std3__44plusIfEEE10Policy1000EPfSC_iS9_ffNS7_10__identityEEEvT0_T1_T2_T3_T4_T6_E12temp_storage+24];
	add.f32 	%f421, %f420, %f419;
	selp.f32 	%f422, %f421, %f419, %p90;
	setp.gt.s32 	%p91, %r67, 96;
	ld.shared.f32 	%f423, [_ZZN3cub18CUB_300001_SM_10006detail6reduce28DeviceReduceSingleTileKernelINS2_10policy_hubIfjN4cuda3std3__44plusIfEEE10Policy1000EPfSC_iS9_ffNS7_10__identityEEEvT0_T1_T2_T3_T4_T6_E12temp_storage+28];
	add.f32 	%f424, %f423, %f422;
	selp.f32 	%f425, %f424, %f422, %p91;
	setp.gt.s32 	%p92, %r67, 128;
	ld.shared.f32 	%f426, [_ZZN3cub18CUB_300001_SM_10006detail6reduce28DeviceReduceSingleTileKernelINS2_10policy_hubIfjN4cuda3std3__44plusIfEEE10Policy1000EPfSC_iS9_ffNS7_10__identityEEEvT0_T1_T2_T3_T4_T6_E12temp_storage+32];
	add.f32 	%f427, %f426, %f425;
	selp.f32 	%f428, %f427, %f425, %p92;
	setp.gt.s32 	%p93, %r67, 160;
	ld.shared.f32 	%f429, [_ZZN3cub18CUB_300001_SM_10006detail6reduce28DeviceReduceSingleTileKernelINS2_10policy_hubIfjN4cuda3std3__44plusIfEEE10Policy1000EPfSC_iS9_ffNS7_10__identityEEEvT0_T1_T2_T3_T4_T6_E12temp_storage+36];
	add.f32 	%f430, %f429, %f428;
	selp.f32 	%f431, %f430, %f428, %p93;
	setp.gt.s32 	%p94, %r67, 192;
	ld.shared.f32 	%f432, [_ZZN3cub18CUB_300001_SM_10006detail6reduce28DeviceReduceSingleTileKernelINS2_10policy_hubIfjN4cuda3std3__44plusIfEEE10Policy1000EPfSC_iS9_ffNS7_10__identityEEEvT0_T1_T2_T3_T4_T6_E12temp_storage+40];
	add.f32 	%f433, %f432, %f431;
	selp.f32 	%f434, %f433, %f431, %p94;
	setp.gt.s32 	%p95, %r67, 224;
	ld.shared.f32 	%f435, [_ZZN3cub18CUB_300001_SM_10006detail6reduce28DeviceReduceSingleTileKernelINS2_10policy_hubIfjN4cuda3std3__44plusIfEEE10Policy1000EPfSC_iS9_ffNS7_10__identityEEEvT0_T1_T2_T3_T4_T6_E12temp_storage+44];
	add.f32 	%f436, %f435, %f434;
	selp.f32 	%f437, %f436, %f434, %p95;
	setp.gt.s32 	%p96, %r67, 256;
	ld.shared.f32 	%f438, [_ZZN3cub18CUB_300001_SM_10006detail6reduce28DeviceReduceSingleTileKernelINS2_10policy_hubIfjN4cuda3std3__44plusIfEEE10Policy1000EPfSC_iS9_ffNS7_10__identityEEEvT0_T1_T2_T3_T4_T6_E12temp_storage+48];
	add.f32 	%f439, %f438, %f437;
	selp.f32 	%f440, %f439, %f437, %p96;
	setp.gt.s32 	%p97, %r67, 288;
	ld.shared.f32 	%f441, [_ZZN3cub18CUB_300001_SM_10006detail6reduce28DeviceReduceSingleTileKernelINS2_10policy_hubIfjN4cuda3std3__44plusIfEEE10Policy1000EPfSC_iS9_ffNS7_10__identityEEEvT0_T1_T2_T3_T4_T6_E12temp_storage+52];
	add.f32 	%f442, %f441, %f440;
	selp.f32 	%f443, %f442, %f440, %p97;
	setp.gt.s32 	%p98, %r67, 320;
	ld.shared.f32 	%f444, [_ZZN3cub18CUB_300001_SM_10006detail6reduce28DeviceReduceSingleTileKernelINS2_10policy_hubIfjN4cuda3std3__44plusIfEEE10Policy1000EPfSC_iS9_ffNS7_10__identityEEEvT0_T1_T2_T3_T4_T6_E12temp_storage+56];
	add.f32 	%f445, %f444, %f443;
	selp.f32 	%f446, %f445, %f443, %p98;
	setp.gt.s32 	%p99, %r67, 352;
	ld.shared.f32 	%f447, [_ZZN3cub18CUB_300001_SM_10006detail6reduce28DeviceReduceSingleTileKernelINS2_10policy_hubIfjN4cuda3std3__44plusIfEEE10Policy1000EPfSC_iS9_ffNS7_10__identityEEEvT0_T1_T2_T3_T4_T6_E12temp_storage+60];
	add.f32 	%f448, %f447, %f446;
	selp.f32 	%f449, %f448, %f446, %p99;
	setp.gt.s32 	%p100, %r67, 384;
	ld.shared.f32 	%f450, [_ZZN3cub18CUB_300001_SM_10006detail6reduce28DeviceReduceSingleTileKernelINS2_10policy_hubIfjN4cuda3std3__44plusIfEEE10Policy1000EPfSC_iS9_ffNS7_10__identityEEEvT0_T1_T2_T3_T4_T6_E12temp_storage+64];
	add.f32 	%f451, %f450, %f449;
	selp.f32 	%f452, %f451, %f449, %p100;
	setp.gt.s32 	%p101, %r67, 416;
	ld.shared.f32 	%f453, [_ZZN3cub18CUB_300001_SM_10006detail6reduce28DeviceReduceSingleTileKernelINS2_10policy_hubIfjN4cuda3std3__44plusIfEEE10Policy1000EPfSC_iS9_ffNS7_10__identityEEEvT0_T1_T2_T3_T4_T6_E12temp_storage+68];
	add.f32 	%f454, %f453, %f452;
	selp.f32 	%f455, %f454, %f452, %p101;
	setp.gt.s32 	%p102, %r67, 448;
	ld.shared.f32 	%f456, [_ZZN3cub18CUB_300001_SM_10006detail6reduce28DeviceReduceSingleTileKernelINS2_10policy_hubIfjN4cuda3std3__44plusIfEEE10Policy1000EPfSC_iS9_ffNS7_10__identityEEEvT0_T1_T2_T3_T4_T6_E12temp_storage+72];
	add.f32 	%f457, %f456, %f455;
	selp.f32 	%f458, %f457, %f455, %p102;
	setp.gt.s32 	%p103, %r67, 480;
	ld.shared.f32 	%f459, [_ZZN3cub18CUB_300001_SM_10006detail6reduce28DeviceReduceSingleTileKernelINS2_10policy_hubIfjN4cuda3std3__44plusIfEEE10Policy1000EPfSC_iS9_ffNS7_10__identityEEEvT0_T1_T2_T3_T4_T6_E12temp_storage+76];
	add.f32 	%f460, %f459, %f458;
	selp.f32 	%f530, %f460, %f458, %p103;
	bra.uni 	$L__BB30_72;
$L__BB30_22:
	mov.u32 	%r13, %tid.x;
	shl.b32 	%r224, %r13, 1;
	mul.wide.u32 	%rd90, %r224, 4;
	add.s64 	%rd75, %rd16, %rd90;
	// begin inline asm
	ld.global.nc.u64 %rd74, [%rd75];
	// end inline asm
	mov.b64 	{%r225, %r226}, %rd74;
	mov.b32 	%f281, %r226;
	mov.b32 	%f282, %r225;
	add.s64 	%rd77, %rd75, 4096;
	// begin inline asm
	ld.global.nc.u64 %rd76, [%rd77];
	// end inline asm
	mov.b64 	{%r227, %r228}, %rd76;
	mov.b32 	%f283, %r228;
	mov.b32 	%f284, %r227;
	add.s64 	%rd79, %rd75, 8192;
	// begin inline asm
	ld.global.nc.u64 %rd78, [%rd79];
	// end inline asm
	mov.b64 	{%r229, %r230}, %rd78;
	mov.b32 	%f285, %r230;
	mov.b32 	%f286, %r229;
	add.s64 	%rd81, %rd75, 12288;
	// begin inline asm
	ld.global.nc.u64 %rd80, [%rd81];
	// end inline asm
	mov.b64 	{%r231, %r232}, %rd80;
	mov.b32 	%f287, %r232;
	mov.b32 	%f288, %r231;
	add.s64 	%rd83, %rd75, 16384;
	// begin inline asm
	ld.global.nc.u64 %rd82, [%rd83];
	// end inline asm
	mov.b64 	{%r233, %r234}, %rd82;
	mov.b32 	%f289, %r234;
	mov.b32 	%f290, %r233;
	add.s64 	%rd85, %rd75, 20480;
	// begin inline asm
	ld.global.nc.u64 %rd84, [%rd85];
	// end inline asm
	mov.b64 	{%r235, %r236}, %rd84;
	mov.b32 	%f291, %r236;
	mov.b32 	%f292, %r235;
	add.s64 	%rd87, %rd75, 24576;
	// begin inline asm
	ld.global.nc.u64 %rd86, [%rd87];
	// end inline asm
	mov.b64 	{%r237, %r238}, %rd86;
	mov.b32 	%f293, %r238;
	mov.b32 	%f294, %r237;
	add.s64 	%rd89, %rd75, 28672;
	// begin inline asm
	ld.global.nc.u64 %rd88, [%rd89];
	// end inline asm
	mov.b64 	{%r239, %r240}, %rd88;
	mov.b32 	%f295, %r240;
	mov.b32 	%f296, %r239;
	add.f32 	%f297, %f282, %f281;
	add.f32 	%f298, %f284, %f283;
	add.f32 	%f299, %f286, %f285;
	add.f32 	%f300, %f288, %f287;
	add.f32 	%f301, %f290, %f289;
	add.f32 	%f302, %f292, %f291;
	add.f32 	%f303, %f294, %f293;
	add.f32 	%f304, %f296, %f295;
	add.f32 	%f305, %f297, %f298;
	add.f32 	%f306, %f299, %f300;
	add.f32 	%f307, %f301, %f302;
	add.f32 	%f308, %f303, %f304;
	add.f32 	%f309, %f305, %f306;
	add.f32 	%f310, %f307, %f308;
	add.f32 	%f516, %f309, %f310;
	setp.lt.u32 	%p58, %r67, 16384;
	mov.b32 	%r387, 8192;
	@%p58 bra 	$L__BB30_26;
	add.s32 	%r14, %r67, -8192;
	mov.b32 	%r387, 8192;
$L__BB30_24:
	mul.wide.s32 	%rd107, %r387, 4;
	add.s64 	%rd92, %rd75, %rd107;
	// begin inline asm
	ld.global.nc.u64 %rd91, [%rd92];
	// end inline asm
	mov.b64 	{%r242, %r243}, %rd91;
	mov.b32 	%f311, %r243;
	mov.b32 	%f312, %r242;
	add.s64 	%rd94, %rd92, 4096;
	// begin inline asm
	ld.global.nc.u64 %rd93, [%rd94];
	// end inline asm
	mov.b64 	{%r244, %r245}, %rd93;
	mov.b32 	%f313, %r245;
	mov.b32 	%f314, %r244;
	add.s64 	%rd96, %rd92, 8192;
	// begin inline asm
	ld.global.nc.u64 %rd95, [%rd96];
	// end inline asm
	mov.b64 	{%r246, %r247}, %rd95;
	mov.b32 	%f315, %r247;
	mov.b32 	%f316, %r246;
	add.s64 	%rd98, %rd92, 12288;
	// begin inline asm
	ld.global.nc.u64 %rd97, [%rd98];
	// end inline asm
	mov.b64 	{%r248, %r249}, %rd97;
	mov.b32 	%f317, %r249;
	mov.b32 	%f318, %r248;
	add.s64 	%rd100, %rd92, 16384;
	// begin inline asm
	ld.global.nc.u64 %rd99, [%rd100];
	// end inline asm
	mov.b64 	{%r250, %r251}, %rd99;
	mov.b32 	%f319, %r251;
	mov.b32 	%f320, %r250;
	add.s64 	%rd102, %rd92, 20480;
	// begin inline asm
	ld.global.nc.u64 %rd101, [%rd102];
	// end inline asm
	mov.b64 	{%r252, %r253}, %rd101;
	mov.b32 	%f321, %r253;
	mov.b32 	%f322, %r252;
	add.s64 	%rd104, %rd92, 24576;
	// begin inline asm
	ld.global.nc.u64 %rd103, [%rd104];
	// end inline asm
	mov.b64 	{%r254, %r255}, %rd103;
	mov.b32 	%f323, %r255;
	mov.b32 	%f324, %r254;
	add.s64 	%rd106, %rd92, 28672;
	// begin inline asm
	ld.global.nc.u64 %rd105, [%rd106];
	// end inline asm
	mov.b64 	{%r256, %r257}, %rd105;
	mov.b32 	%f325, %r257;
	mov.b32 	%f326, %r256;
	add.f32 	%f327, %f516, %f312;
	add.f32 	%f328, %f311, %f314;
	add.f32 	%f329, %f313, %f316;
	add.f32 	%f330, %f315, %f318;
	add.f32 	%f331, %f317, %f320;
	add.f32 	%f332, %f319, %f322;
	add.f32 	%f333, %f321, %f324;
	add.f32 	%f334, %f323, %f326;
	add.f32 	%f335, %f327, %f328;
	add.f32 	%f336, %f329, %f330;
	add.f32 	%f337, %f331, %f332;
	add.f32 	%f338, %f333, %f334;
	add.f32 	%f339, %f335, %f336;
	add.f32 	%f340, %f337, %f338;
	add.f32 	%f341, %f339, %f340;
	add.f32 	%f516, %f341, %f325;
	sub.s32 	%r258, %r67, %r387;
	setp.lt.s32 	%p59, %r258, 8192;
	@%p59 bra 	$L__BB30_34;
	add.s32 	%r387, %r387, 8192;
	setp.le.s32 	%p60, %r387, %r14;
	@%p60 bra 	$L__BB30_24;
$L__BB30_26:
	setp.le.s32 	%p61, %r67, %r387;
	@%p61 bra 	$L__BB30_34;
	sub.s32 	%r18, %r67, %r387;
	setp.ge.s32 	%p62, %r13, %r18;
	@%p62 bra 	$L__BB30_34;
	not.b32 	%r259, %r13;
	add.s32 	%r260, %r67, %r259;
	sub.s32 	%r19, %r260, %r387;
	and.b32  	%r261, %r19, 1536;
	setp.eq.s32 	%p63, %r261, 1536;
	mov.u32 	%r391, %r13;
	@%p63 bra 	$L__BB30_31;
	add.s32 	%r389, %r13, %r387;
	shr.u32 	%r262, %r19, 9;
	add.s32 	%r263, %r262, 1;
	and.b32  	%r264, %r263, 3;
	neg.s32 	%r388, %r264;
	mov.u32 	%r391, %r13;
$L__BB30_30:
	.pragma "nounroll";
	mul.wide.u32 	%rd109, %r389, 4;
	add.s64 	%rd108, %rd16, %rd109;
	// begin inline asm
	ld.global.nc.u32 %r265, [%rd108];
	// end inline asm
	mov.b32 	%f343, %r265;
	add.f32 	%f516, %f516, %f343;
	add.s32 	%r391, %r391, 512;
	add.s32 	%r389, %r389, 512;
	add.s32 	%r388, %r388, 1;
	setp.ne.s32 	%p64, %r388, 0;
	@%p64 bra 	$L__BB30_30;
$L__BB30_31:
	setp.lt.u32 	%p65, %r19, 1536;
	@%p65 bra 	$L__BB30_34;
	cvt.u64.u32 	%rd110, %r391;
	cvt.u64.u32 	%rd111, %r387;
	add.s64 	%rd112, %rd110, %rd111;
	shl.b64 	%rd113, %rd112, 2;
	add.s64 	%rd114, %rd113, %rd16;
	add.s64 	%rd130, %rd114, 4096;
	add.s32 	%r392, %r391, %r387;
$L__BB30_33:
	mul.wide.u32 	%rd119, %r392, 4;
	add.s64 	%rd115, %rd16, %rd119;
	// begin inline asm
	ld.global.nc.u32 %r266, [%rd115];
	// end inline asm
	mov.b32 	%f344, %r266;
	add.f32 	%f345, %f516, %f344;
	add.s64 	%rd116, %rd130, -2048;
	// begin inline asm
	ld.global.nc.u32 %r267, [%rd116];
	// end inline asm
	mov.b32 	%f346, %r267;
	add.f32 	%f347, %f345, %f346;
	// begin inline asm
	ld.global.nc.u32 %r268, [%rd130];
	// end inline asm
	mov.b32 	%f348, %r268;
	add.f32 	%f349, %f347, %f348;
	add.s64 	%rd118, %rd130, 2048;
	// begin inline asm
	ld.global.nc.u32 %r269, [%rd118];
	// end inline asm
	mov.b32 	%f350, %r269;
	add.f32 	%f516, %f349, %f350;
	add.s32 	%r391, %r391, 2048;
	add.s64 	%rd130, %rd130, 8192;
	add.s32 	%r392, %r392, 2048;
	setp.lt.s32 	%p66, %r391, %r18;
	@%p66 bra 	$L__BB30_33;
$L__BB30_34:
	// begin inline asm
	mov.u32 %r270, %laneid;
	// end inline asm
	mov.b32 	%r272, %f516;
	mov.b32 	%r273, 1;
	mov.b32 	%r294, 31;
	mov.b32 	%r295, -1;
	// begin inline asm
	shfl.sync.down.b32 %r271, %r272, %r273, %r294, %r295;
	// end inline asm
	setp.gt.s32 	%p67, %r270, 30;
	mov.b32 	%f351, %r271;
	add.f32 	%f352, %f516, %f351;
	selp.f32 	%f353, %f516, %f352, %p67;
	mov.b32 	%r277, %f353;
	mov.b32 	%r278, 2;
	// begin inline asm
	shfl.sync.down.b32 %r276, %r277, %r278, %r294, %r295;
	// end inline asm
	setp.gt.s32 	%p68, %r270, 29;
	mov.b32 	%f354, %r276;
	add.f32 	%f355, %f353, %f354;
	selp.f32 	%f356, %f353, %f355, %p68;
	mov.b32 	%r282, %f356;
	mov.b32 	%r283, 4;
	// begin inline asm
	shfl.sync.down.b32 %r281, %r282, %r283, %r294, %r295;
	// end inline asm
	setp.gt.s32 	%p69, %r270, 27;
	mov.b32 	%f357, %r281;
	add.f32 	%f358, %f356, %f357;
	selp.f32 	%f359, %f356, %f358, %p69;
	mov.b32 	%r287, %f359;
	mov.b32 	%r288, 8;
	// begin inline asm
	shfl.sync.down.b32 %r286, %r287, %r288, %r294, %r295;
	// end inline asm
	setp.gt.s32 	%p70, %r270, 23;
	mov.b32 	%f360, %r286;
	add.f32 	%f361, %f359, %f360;
	selp.f32 	%f362, %f359, %f361, %p70;
	mov.b32 	%r292, %f362;
	mov.b32 	%r293, 16;
	// begin inline asm
	shfl.sync.down.b32 %r291, %r292, %r293, %r294, %r295;
	// end inline asm
	setp.gt.s32 	%p71, %r270, 15;
	mov.b32 	%f363, %r291;
	add.f32 	%f26, %f362, %f363;
	selp.f32 	%f530, %f362, %f26, %p71;
	setp.ne.s32 	%p72, %r270, 0;
	@%p72 bra 	$L__BB30_36;
	shr.u32 	%r296, %r13, 3;
	and.b32  	%r297, %r296, 124;
	mov.u32 	%r298, _ZZN3cub18CUB_300001_SM_10006detail6reduce28DeviceReduceSingleTileKernelINS2_10policy_hubIfjN4cuda3std3__44plusIfEEE10Policy1000EPfSC_iS9_ffNS7_10__identityEEEvT0_T1_T2_T3_T4_T6_E12temp_storage;
	add.s32 	%r299, %r298, %r297;
	st.shared.f32 	[%r299+16], %f26;
$L__BB30_36:
	bar.sync 	0;
	setp.ne.s32 	%p73, %r13, 0;
	@%p73 bra 	$L__BB30_72;
	ld.shared.f32 	%f364, [_ZZN3cub18CUB_300001_SM_10006detail6reduce28DeviceReduceSingleTileKernelINS2_10policy_hubIfjN4cuda3std3__44plusIfEEE10Policy1000EPfSC_iS9_ffNS7_10__identityEEEvT0_T1_T2_T3_T4_T6_E12temp_storage+20];
	add.f32 	%f365, %f530, %f364;
	ld.shared.f32 	%f366, [_ZZN3cub18CUB_300001_SM_10006detail6reduce28DeviceReduceSingleTileKernelINS2_10policy_hubIfjN4cuda3std3__44plusIfEEE10Policy1000EPfSC_iS9_ffNS7_10__identityEEEvT0_T1_T2_T3_T4_T6_E12temp_storage+24];
	add.f32 	%f367, %f365, %f366;
	ld.shared.f32 	%f368, [_ZZN3cub18CUB_300001_SM_10006detail6reduce28DeviceReduceSingleTileKernelINS2_10policy_hubIfjN4cuda3std3__44plusIfEEE10Policy1000EPfSC_iS9_ffNS7_10__identityEEEvT0_T1_T2_T3_T4_T6_E12temp_storage+28];
	add.f32 	%f369, %f367, %f368;
	ld.shared.f32 	%f370, [_ZZN3cub18CUB_300001_SM_10006detail6reduce28DeviceReduceSingleTileKernelINS2_10policy_hubIfjN4cuda3std3__44plusIfEEE10Policy1000EPfSC_iS9_ffNS7_10__identityEEEvT0_T1_T2_T3_T4_T6_E12temp_storage+32];
	add.f32 	%f371, %f369, %f370;
	ld.shared.f32 	%f372, [_ZZN3cub18CUB_300001_SM_10006detail6reduce28DeviceReduceSingleTileKernelINS2_10policy_hubIfjN4cuda3std3__44plusIfEEE10Policy1000EPfSC_iS9_ffNS7_10__identityEEEvT0_T1_T2_T3_T4_T6_E12temp_storage+36];
	add.f32 	%f373, %f371, %f372;
	ld.shared.f32 	%f374, [_ZZN3cub18CUB_300001_SM_10006detail6reduce28DeviceReduceSingleTileKernelINS2_10policy_hubIfjN4cuda3std3__44plusIfEEE10Policy1000EPfSC_iS9_ffNS7_10__identityEEEvT0_T1_T2_T3_T4_T6_E12temp_storage+40];
	add.f32 	%f375, %f373, %f374;
	ld.shared.f32 	%f376, [_ZZN3cub18CUB_300001_SM_10006detail6reduce28DeviceReduceSingleTileKernelINS2_10policy_hubIfjN4cuda3std3__44plusIfEEE10Policy1000EPfSC_iS9_ffNS7_10__identityEEEvT0_T1_T2_T3_T4_T6_E12temp_storage+44];
	add.f32 	%f377, %f375, %f376;
	ld.shared.f32 	%f378, [_ZZN3cub18CUB_300001_SM_10006detail6reduce28DeviceReduceSingleTileKernelINS2_10policy_hubIfjN4cuda3std3__44plusIfEEE10Policy1000EPfSC_iS9_ffNS7_10__identityEEEvT0_T1_T2_T3_T4_T6_E12temp_storage+48];
	add.f32 	%f379, %f377, %f378;
	ld.shared.f32 	%f380, [_ZZN3cub18CUB_300001_SM_10006detail6reduce28DeviceReduceSingleTileKernelINS2_10policy_hubIfjN4cuda3std3__44plusIfEEE10Policy1000EPfSC_iS9_ffNS7_10__identityEEEvT0_T1_T2_T3_T4_T6_E12temp_storage+52];
	add.f32 	%f381, %f379, %f380;
	ld.shared.f32 	%f382, [_ZZN3cub18CUB_300001_SM_10006detail6reduce28DeviceReduceSingleTileKernelINS2_10policy_hubIfjN4cuda3std3__44plusIfEEE10Policy1000EPfSC_iS9_ffNS7_10__identityEEEvT0_T1_T2_T3_T4_T6_E12temp_storage+56];
	add.f32 	%f383, %f381, %f382;
	ld.shared.f32 	%f384, [_ZZN3cub18CUB_300001_SM_10006detail6reduce28DeviceReduceSingleTileKernelINS2_10policy_hubIfjN4cuda3std3__44plusIfEEE10Policy1000EPfSC_iS9_ffNS7_10__identityEEEvT0_T1_T2_T3_T4_T6_E12temp_storage+60];
	add.f32 	%f385, %f383, %f384;
	ld.shared.f32 	%f386, [_ZZN3cub18CUB_300001_SM_10006detail6reduce28DeviceReduceSingleTileKernelINS2_10policy_hubIfjN4cuda3std3__44plusIfEEE10Policy1000EPfSC_iS9_ffNS7_10__identityEEEvT0_T1_T2_T3_T4_T6_E12temp_storage+64];
	add.f32 	%f387, %f385, %f386;
	ld.shared.f32 	%f388, [_ZZN3cub18CUB_300001_SM_10006detail6reduce28DeviceReduceSingleTileKernelINS2_10policy_hubIfjN4cuda3std3__44plusIfEEE10Policy1000EPfSC_iS9_ffNS7_10__identityEEEvT0_T1_T2_T3_T4_T6_E12temp_storage+68];
	add.f32 	%f389, %f387, %f388;
	ld.shared.f32 	%f390, [_ZZN3cub18CUB_300001_SM_10006detail6reduce28DeviceReduceSingleTileKernelINS2_10policy_hubIfjN4cuda3std3__44plusIfEEE10Policy1000EPfSC_iS9_ffNS7_10__identityEEEvT0_T1_T2_T3_T4_T6_E12temp_storage+72];
	add.f32 	%f391, %f389, %f390;
	ld.shared.f32 	%f392, [_ZZN3cub18CUB_300001_SM_10006detail6reduce28DeviceReduceSingleTileKernelINS2_10policy_hubIfjN4cuda3std3__44plusIfEEE10Policy1000EPfSC_iS9_ffNS7_10__identityEEEvT0_T1_T2_T3_T4_T6_E12temp_storage+76];
	add.f32 	%f530, %f391, %f392;
	bra.uni 	$L__BB30_72;
$L__BB30_38:
	setp.gt.s32 	%p3, %r67, 8191;
	@%p3 bra 	$L__BB30_56;
	mov.u32 	%r34, %tid.x;
	setp.ge.s32 	%p20, %r34, %r67;
	mov.f32 	%f522, 0f00000000;
	mov.u32 	%r397, %r34;
	@%p20 bra 	$L__BB30_41;
	mul.wide.u32 	%rd66, %r34, 4;
	add.s64 	%rd65, %rd16, %rd66;
	// begin inline asm
	ld.global.nc.u32 %r144, [%rd65];
	// end inline asm
	mov.b32 	%f522, %r144;
	add.s32 	%r397, %r34, 512;
$L__BB30_41:
	setp.ge.s32 	%p21, %r397, %r67;
	@%p21 bra 	$L__BB30_47;
	not.b32 	%r145, %r397;
	add.s32 	%r37, %r67, %r145;
	and.b32  	%r146, %r37, 1536;
	setp.eq.s32 	%p22, %r146, 1536;
	@%p22 bra 	$L__BB30_45;
	mul.wide.u32 	%rd67, %r397, 4;
	add.s64 	%rd131, %rd16, %rd67;
	shr.u32 	%r147, %r37, 9;
	add.s32 	%r148, %r147, 1;
	and.b32  	%r149, %r148, 3;
	neg.s32 	%r395, %r149;
$L__BB30_44:
	.pragma "nounroll";
	// begin inline asm
	ld.global.nc.u32 %r150, [%rd131];
	// end inline asm
	mov.b32 	%f173, %r150;
	add.f32 	%f522, %f522, %f173;
	add.s32 	%r397, %r397, 512;
	add.s64 	%rd131, %rd131, 2048;
	add.s32 	%r395, %r395, 1;
	setp.ne.s32 	%p23, %r395, 0;
	@%p23 bra 	$L__BB30_44;
$L__BB30_45:
	setp.lt.u32 	%p24, %r37, 1536;
	@%p24 bra 	$L__BB30_47;
$L__BB30_46:
	mul.wide.s32 	%rd73, %r397, 4;
	add.s64 	%rd69, %rd16, %rd73;
	// begin inline asm
	ld.global.nc.u32 %r151, [%rd69];
	// end inline asm
	mov.b32 	%f174, %r151;
	add.f32 	%f175, %f522, %f174;
	add.s64 	%rd70, %rd69, 2048;
	// begin inline asm
	ld.global.nc.u32 %r152, [%rd70];
	// end inline asm
	mov.b32 	%f176, %r152;
	add.f32 	%f177, %f175, %f176;
	add.s64 	%rd71, %rd69, 4096;
	// begin inline asm
	ld.global.nc.u32 %r153, [%rd71];
	// end inline asm
	mov.b32 	%f178, %r153;
	add.f32 	%f179, %f177, %f178;
	add.s64 	%rd72, %rd69, 6144;
	// begin inline asm
	ld.global.nc.u32 %r154, [%rd72];
	// end inline asm
	mov.b32 	%f180, %r154;
	add.f32 	%f522, %f179, %f180;
	add.s32 	%r397, %r397, 2048;
	setp.lt.s32 	%p25, %r397, %r67;
	@%p25 bra 	$L__BB30_46;
$L__BB30_47:
	setp.lt.s32 	%p26, %r67, 512;
	@%p26 bra 	$L__BB30_52;
	// begin inline asm
	mov.u32 %r193, %laneid;
	// end inline asm
	mov.b32 	%r195, %f522;
	mov.b32 	%r196, 1;
	mov.b32 	%r217, 31;
	mov.b32 	%r218, -1;
	// begin inline asm
	shfl.sync.down.b32 %r194, %r195, %r196, %r217, %r218;
	// end inline asm
	setp.gt.s32 	%p50, %r193, 30;
	mov.b32 	%f239, %r194;
	add.f32 	%f240, %f522, %f239;
	selp.f32 	%f241, %f522, %f240, %p50;
	mov.b32 	%r200, %f241;
	mov.b32 	%r201, 2;
	// begin inline asm
	shfl.sync.down.b32 %r199, %r200, %r201, %r217, %r218;
	// end inline asm
	setp.gt.s32 	%p51, %r193, 29;
	mov.b32 	%f242, %r199;
	add.f32 	%f243, %f241, %f242;
	selp.f32 	%f244, %f241, %f243, %p51;
	mov.b32 	%r205, %f244;
	mov.b32 	%r206, 4;
	// begin inline asm
	shfl.sync.down.b32 %r204, %r205, %r206, %r217, %r218;
	// end inline asm
	setp.gt.s32 	%p52, %r193, 27;
	mov.b32 	%f245, %r204;
	add.f32 	%f246, %f244, %f245;
	selp.f32 	%f247, %f244, %f246, %p52;
	mov.b32 	%r210, %f247;
	mov.b32 	%r211, 8;
	// begin inline asm
	shfl.sync.down.b32 %r209, %r210, %r211, %r217, %r218;
	// end inline asm
	setp.gt.s32 	%p53, %r193, 23;
	mov.b32 	%f248, %r209;
	add.f32 	%f249, %f247, %f248;
	selp.f32 	%f250, %f247, %f249, %p53;
	mov.b32 	%r215, %f250;
	mov.b32 	%r216, 16;
	// begin inline asm
	shfl.sync.down.b32 %r214, %r215, %r216, %r217, %r218;
	// end inline asm
	setp.gt.s32 	%p54, %r193, 15;
	mov.b32 	%f251, %r214;
	add.f32 	%f38, %f250, %f251;
	selp.f32 	%f530, %f250, %f38, %p54;
	setp.ne.s32 	%p55, %r193, 0;
	@%p55 bra 	$L__BB30_50;
	shr.u32 	%r219, %r34, 3;
	and.b32  	%r220, %r219, 124;
	mov.u32 	%r221, _ZZN3cub18CUB_300001_SM_10006detail6reduce28DeviceReduceSingleTileKernelINS2_10policy_hubIfjN4cuda3std3__44plusIfEEE10Policy1000EPfSC_iS9_ffNS7_10__identityEEEvT0_T1_T2_T3_T4_T6_E12temp_storage;
	add.s32 	%r222, %r221, %r220;
	st.shared.f32 	[%r222+16], %f38;
$L__BB30_50:
	bar.sync 	0;
	setp.ne.s32 	%p56, %r34, 0;
	@%p56 bra 	$L__BB30_72;
	ld.shared.f32 	%f252, [_ZZN3cub18CUB_300001_SM_10006detail6reduce28DeviceReduceSingleTileKernelINS2_10policy_hubIfjN4cuda3std3__44plusIfEEE10Policy1000EPfSC_iS9_ffNS7_10__identityEEEvT0_T1_T2_T3_T4_T6_E12temp_storage+20];
	add.f32 	%f253, %f530, %f252;
	ld.shared.f32 	%f254, [_ZZN3cub18CUB_300001_SM_10006detail6reduce28DeviceReduceSingleTileKernelINS2_10policy_hubIfjN4cuda3std3__44plusIfEEE10Policy1000EPfSC_iS9_ffNS7_10__identityEEEvT0_T1_T2_T3_T4_T6_E12temp_storage+24];
	add.f32 	%f255, %f253, %f254;
	ld.shared.f32 	%f256, [_ZZN3cub18CUB_300001_SM_10006detail6reduce28DeviceReduceSingleTileKernelINS2_10policy_hubIfjN4cuda3std3__44plusIfEEE10Policy1000EPfSC_iS9_ffNS7_10__identityEEEvT0_T1_T2_T3_T4_T6_E12temp_storage+28];
	add.f32 	%f257, %f255, %f256;
	ld.shared.f32 	%f258, [_ZZN3cub18CUB_300001_SM_10006detail6reduce28DeviceReduceSingleTileKernelINS2_10policy_hubIfjN4cuda3std3__44plusIfEEE10Policy1000EPfSC_iS9_ffNS7_10__identityEEEvT0_T1_T2_T3_T4_T6_E12temp_storage+32];
	add.f32 	%f259, %f257, %f258;
	ld.shared.f32 	%f260, [_ZZN3cub18CUB_300001_SM_10006detail6reduce28DeviceReduceSingleTileKernelINS2_10policy_hubIfjN4cuda3std3__44plusIfEEE10Policy1000EPfSC_iS9_ffNS7_10__identityEEEvT0_T1_T2_T3_T4_T6_E12temp_storage+36];
	add.f32 	%f261, %f259, %f260;
	ld.shared.f32 	%f262, [_ZZN3cub18CUB_300001_SM_10006detail6reduce28DeviceReduceSingleTileKernelINS2_10policy_hubIfjN4cuda3std3__44plusIfEEE10Policy1000EPfSC_iS9_ffNS7_10__identityEEEvT0_T1_T2_T3_T4_T6_E12temp_storage+40];
	add.f32 	%f263, %f261, %f262;
	ld.shared.f32 	%f264, [_ZZN3cub18CUB_300001_SM_10006detail6reduce28DeviceReduceSingleTileKernelINS2_10policy_hubIfjN4cuda3std3__44plusIfEEE10Policy1000EPfSC_iS9_ffNS7_10__identityEEEvT0_T1_T2_T3_T4_T6_E12temp_storage+44];
	add.f32 	%f265, %f263, %f264;
	ld.shared.f32 	%f266, [_ZZN3cub18CUB_300001_SM_10006detail6reduce28DeviceReduceSingleTileKernelINS2_10policy_hubIfjN4cuda3std3__44plusIfEEE10Policy1000EPfSC_iS9_ffNS7_10__identityEEEvT0_T1_T2_T3_T4_T6_E12temp_storage+48];
	add.f32 	%f267, %f265, %f266;
	ld.shared.f32 	%f268, [_ZZN3cub18CUB_300001_SM_10006detail6reduce28DeviceReduceSingleTileKernelINS2_10policy_hubIfjN4cuda3std3__44plusIfEEE10Policy1000EPfSC_iS9_ffNS7_10__identityEEEvT0_T1_T2_T3_T4_T6_E12temp_storage+52];
	add.f32 	%f269, %f267, %f268;
	ld.shared.f32 	%f270, [_ZZN3cub18CUB_300001_SM_10006detail6reduce28DeviceReduceSingleTileKernelINS2_10policy_hubIfjN4cuda3std3__44plusIfEEE10Policy1000EPfSC_iS9_ffNS7_10__identityEEEvT0_T1_T2_T3_T4_T6_E12temp_storage+56];
	add.f32 	%f271, %f269, %f270;
	ld.shared.f32 	%f272, [_ZZN3cub18CUB_300001_SM_10006detail6reduce28DeviceReduceSingleTileKernelINS2_10policy_hubIfjN4cuda3std3__44plusIfEEE10Policy1000EPfSC_iS9_ffNS7_10__identityEEEvT0_T1_T2_T3_T4_T6_E12temp_storage+60];
	add.f32 	%f273, %f271, %f272;
	ld.shared.f32 	%f274, [_ZZN3cub18CUB_300001_SM_10006detail6reduce28DeviceReduceSingleTileKernelINS2_10policy_hubIfjN4cuda3std3__44plusIfEEE10Policy1000EPfSC_iS9_ffNS7_10__identityEEEvT0_T1_T2_T3_T4_T6_E12temp_storage+64];
	add.f32 	%f275, %f273, %f274;
	ld.shared.f32 	%f276, [_ZZN3cub18CUB_300001_SM_10006detail6reduce28DeviceReduceSingleTileKernelINS2_10policy_hubIfjN4cuda3std3__44plusIfEEE10Policy1000EPfSC_iS9_ffNS7_10__identityEEEvT0_T1_T2_T3_T4_T6_E12temp_storage+68];
	add.f32 	%f277, %f275, %f276;
	ld.shared.f32 	%f278, [_ZZN3cub18CUB_300001_SM_10006detail6reduce28DeviceReduceSingleTileKernelINS2_10policy_hubIfjN4cuda3std3__44plusIfEEE10Policy1000EPfSC_iS9_ffNS7_10__identityEEEvT0_T1_T2_T3_T4_T6_E12temp_storage+72];
	add.f32 	%f279, %f277, %f278;
	ld.shared.f32 	%f280, [_ZZN3cub18CUB_300001_SM_10006detail6reduce28DeviceReduceSingleTileKernelINS2_10policy_hubIfjN4cuda3std3__44plusIfEEE10Policy1000EPfSC_iS9_ffNS7_10__identityEEEvT0_T1_T2_T3_T4_T6_E12temp_storage+76];
	add.f32 	%f530, %f279, %f280;
	bra.uni 	$L__BB30_72;
$L__BB30_52:
	// begin inline asm
	mov.u32 %r155, %laneid;
	// end inline asm
	and.b32  	%r181, %r34, 992;
	add.s32 	%r182, %r181, 32;
	setp.gt.s32 	%p27, %r182, %r67;
	not.b32 	%r183, %r181;
	add.s32 	%r184, %r67, %r183;
	selp.b32 	%r179, %r184, 31, %p27;
	mov.b32 	%r157, %f522;
	mov.b32 	%r158, 1;
	mov.b32 	%r180, -1;
	// begin inline asm
	shfl.sync.down.b32 %r156, %r157, %r158, %r179, %r180;
	// end inline asm
	setp.lt.s32 	%p28, %r155, %r179;
	mov.b32 	%f181, %r156;
	add.f32 	%f182, %f522, %f181;
	selp.f32 	%f183, %f182, %f522, %p28;
	mov.b32 	%r162, %f183;
	mov.b32 	%r163, 2;
	// begin inline asm
	shfl.sync.down.b32 %r161, %r162, %r163, %r179, %r180;
	// end inline asm
	add.s32 	%r185, %r155, 2;
	setp.gt.s32 	%p29, %r185, %r179;
	mov.b32 	%f184, %r161;
	add.f32 	%f185, %f183, %f184;
	selp.f32 	%f186, %f183, %f185, %p29;
	mov.b32 	%r167, %f186;
	mov.b32 	%r168, 4;
	// begin inline asm
	shfl.sync.down.b32 %r166, %r167, %r168, %r179, %r180;
	// end inline asm
	add.s32 	%r186, %r155, 4;
	setp.gt.s32 	%p30, %r186, %r179;
	mov.b32 	%f187, %r166;
	add.f32 	%f188, %f186, %f187;
	selp.f32 	%f189, %f186, %f188, %p30;
	mov.b32 	%r172, %f189;
	mov.b32 	%r173, 8;
	// begin inline asm
	shfl.sync.down.b32 %r171, %r172, %r173, %r179, %r180;
	// end inline asm
	add.s32 	%r187, %r155, 8;
	setp.gt.s32 	%p31, %r187, %r179;
	mov.b32 	%f190, %r171;
	add.f32 	%f191, %f189, %f190;
	selp.f32 	%f192, %f189, %f191, %p31;
	mov.b32 	%r177, %f192;
	mov.b32 	%r178, 16;
	// begin inline asm
	shfl.sync.down.b32 %r176, %r177, %r178, %r179, %r180;
	// end inline asm
	add.s32 	%r188, %r155, 16;
	setp.gt.s32 	%p32, %r188, %r179;
	mov.b32 	%f193, %r176;
	add.f32 	%f194, %f192, %f193;
	selp.f32 	%f530, %f192, %f194, %p32;
	setp.ne.s32 	%p33, %r155, 0;
	@%p33 bra 	$L__BB30_54;
	shr.u32 	%r189, %r34, 3;
	and.b32  	%r190, %r189, 124;
	mov.u32 	%r191, _ZZN3cub18CUB_300001_SM_10006detail6reduce28DeviceReduceSingleTileKernelINS2_10policy_hubIfjN4cuda3std3__44plusIfEEE10Policy1000EPfSC_iS9_ffNS7_10__identityEEEvT0_T1_T2_T3_T4_T6_E12temp_storage;
	add.s32 	%r192, %r191, %r190;
	st.shared.f32 	[%r192+16], %f530;
$L__BB30_54:
	bar.sync 	0;
	setp.ne.s32 	%p34, %r34, 0;
	@%p34 bra 	$L__BB30_72;
	setp.gt.s32 	%p35, %r67, 32;
	ld.shared.f32 	%f195, [_ZZN3cub18CUB_300001_SM_10006detail6reduce28DeviceReduceSingleTileKernelINS2_10policy_hubIfjN4cuda3std3__44plusIfEEE10Policy1000EPfSC_iS9_ffNS7_10__identityEEEvT0_T1_T2_T3_T4_T6_E12temp_storage+20];
	add.f32 	%f196, %f530, %f195;
	selp.f32 	%f197, %f196, %f530, %p35;
	setp.gt.s32 	%p36, %r67, 64;
	ld.shared.f32 	%f198, [_ZZN3cub18CUB_300001_SM_10006detail6reduce28DeviceReduceSingleTileKernelINS2_10policy_hubIfjN4cuda3std3__44plusIfEEE10Policy1000EPfSC_iS9_ffNS7_10__identityEEEvT0_T1_T2_T3_T4_T6_E12temp_storage+24];
	add.f32 	%f199, %f198, %f197;
	selp.f32 	%f200, %f199, %f197, %p36;
	setp.gt.s32 	%p37, %r67, 96;
	ld.shared.f32 	%f201, [_ZZN3cub18CUB_300001_SM_10006detail6reduce28DeviceReduceSingleTileKernelINS2_10policy_hubIfjN4cuda3std3__44plusIfEEE10Policy1000EPfSC_iS9_ffNS7_10__identityEEEvT0_T1_T2_T3_T4_T6_E12temp_storage+28];
	add.f32 	%f202, %f201, %f200;
	selp.f32 	%f203, %f202, %f200, %p37;
	setp.gt.s32 	%p38, %r67, 128;
	ld.shared.f32 	%f204, [_ZZN3cub18CUB_300001_SM_10006detail6reduce28DeviceReduceSingleTileKernelINS2_10policy_hubIfjN4cuda3std3__44plusIfEEE10Policy1000EPfSC_iS9_ffNS7_10__identityEEEvT0_T1_T2_T3_T4_T6_E12temp_storage+32];
	add.f32 	%f205, %f204, %f203;
	selp.f32 	%f206, %f205, %f203, %p38;
	setp.gt.s32 	%p39, %r67, 160;
	ld.shared.f32 	%f207, [_ZZN3cub18CUB_300001_SM_10006detail6reduce28DeviceReduceSingleTileKernelINS2_10policy_hubIfjN4cuda3std3__44plusIfEEE10Policy1000EPfSC_iS9_ffNS7_10__identityEEEvT0_T1_T2_T3_T4_T6_E12temp_storage+36];
	add.f32 	%f208, %f207, %f206;
	selp.f32 	%f209, %f208, %f206, %p39;
	setp.gt.s32 	%p40, %r67, 192;
	ld.shared.f32 	%f210, [_ZZN3cub18CUB_300001_SM_10006detail6reduce28DeviceReduceSingleTileKernelINS2_10policy_hubIfjN4cuda3std3__44plusIfEEE10Policy1000EPfSC_iS9_ffNS7_10__identityEEEvT0_T1_T2_T3_T4_T6_E12temp_storage+40];
	add.f32 	%f211, %f210, %f209;
	selp.f32 	%f212, %f211, %f209, %p40;
	setp.gt.s32 	%p41, %r67, 224;
	ld.shared.f32 	%f213, [_ZZN3cub18CUB_300001_SM_10006detail6reduce28DeviceReduceSingleTileKernelINS2_10policy_hubIfjN4cuda3std3__44plusIfEEE10Policy1000EPfSC_iS9_ffNS7_10__identityEEEvT0_T1_T2_T3_T4_T6_E12temp_storage+44];
	add.f32 	%f214, %f213, %f212;
	selp.f32 	%f215, %f214, %f212, %p41;
	setp.gt.s32 	%p42, %r67, 256;
	ld.shared.f32 	%f216, [_ZZN3cub18CUB_300001_SM_10006detail6reduce28DeviceReduceSingleTileKernelINS2_10policy_hubIfjN4cuda3std3__44plusIfEEE10Policy1000EPfSC_iS9_ffNS7_10__identityEEEvT0_T1_T2_T3_T4_T6_E12temp_storage+48];
	add.f32 	%f217, %f216, %f215;
	selp.f32 	%f218, %f217, %f215, %p42;
	setp.gt.s32 	%p43, %r67, 288;
	ld.shared.f32 	%f219, [_ZZN3cub18CUB_300001_SM_10006detail6reduce28DeviceReduceSingleTileKernelINS2_10policy_hubIfjN4cuda3std3__44plusIfEEE10Policy1000EPfSC_iS9_ffNS7_10__identityEEEvT0_T1_T2_T3_T4_T6_E12temp_storage+52];
	add.f32 	%f220, %f219, %f218;
	selp.f32 	%f221, %f220, %f218, %p43;
	setp.gt.s32 	%p44, %r67, 320;
	ld.shared.f32 	%f222, [_ZZN3cub18CUB_300001_SM_10006detail6reduce28DeviceReduceSingleTileKernelINS2_10policy_hubIfjN4cuda3std3__44plusIfEEE10Policy1000EPfSC_iS9_ffNS7_10__identityEEEvT0_T1_T2_T3_T4_T6_E12temp_storage+56];
	add.f32 	%f223, %f222, %f221;
	selp.f32 	%f224, %f223, %f221, %p44;
	setp.gt.s32 	%p45, %r67, 352;
	ld.shared.f32 	%f225, [_ZZN3cub18CUB_300001_SM_10006detail6reduce28DeviceReduceSingleTileKernelINS2_10policy_hubIfjN4cuda3std3__44plusIfEEE10Policy1000EPfSC_iS9_ffNS7_10__identityEEEvT0_T1_T2_T3_T4_T6_E12temp_storage+60];
	add.f32 	%f226, %f225, %f224;
	selp.f32 	%f227, %f226, %f224, %p45;
	setp.gt.s32 	%p46, %r67, 384;
	ld.shared.f32 	%f228, [_ZZN3cub18CUB_300001_SM_10006detail6reduce28DeviceReduceSingleTileKernelINS2_10policy_hubIfjN4cuda3std3__44plusIfEEE10Policy1000EPfSC_iS9_ffNS7_10__identityEEEvT0_T1_T2_T3_T4_T6_E12temp_storage+64];
	add.f32 	%f229, %f228, %f227;
	selp.f32 	%f230, %f229, %f227, %p46;
	setp.gt.s32 	%p47, %r67, 416;
	ld.shared.f32 	%f231, [_ZZN3cub18CUB_300001_SM_10006detail6reduce28DeviceReduceSingleTileKernelINS2_10policy_hubIfjN4cuda3std3__44plusIfEEE10Policy1000EPfSC_iS9_ffNS7_10__identityEEEvT0_T1_T2_T3_T4_T6_E12temp_storage+68];
	add.f32 	%f232, %f231, %f230;
	selp.f32 	%f233, %f232, %f230, %p47;
	setp.gt.s32 	%p48, %r67, 448;
	ld.shared.f32 	%f234, [_ZZN3cub18CUB_300001_SM_10006detail6reduce28DeviceReduceSingleTileKernelINS2_10policy_hubIfjN4cuda3std3__44plusIfEEE10Policy1000EPfSC_iS9_ffNS7_10__identityEEEvT0_T1_T2_T3_T4_T6_E12temp_storage+72];
	add.f32 	%f235, %f234, %f233;
	selp.f32 	%f236, %f235, %f233, %p48;
	setp.gt.s32 	%p49, %r67, 480;
	ld.shared.f32 	%f237, [_ZZN3cub18CUB_300001_SM_10006detail6reduce28DeviceReduceSingleTileKernelINS2_10policy_hubIfjN4cuda3std3__44plusIfEEE10Policy1000EPfSC_iS9_ffNS7_10__identityEEEvT0_T1_T2_T3_T4_T6_E12temp_storage+76];
	add.f32 	%f238, %f237, %f236;
	selp.f32 	%f530, %f238, %f236, %p49;
	bra.uni 	$L__BB30_72;
$L__BB30_56:
	mov.u32 	%r46, %tid.x;
	mul.wide.u32 	%rd35, %r46, 4;
	add.s64 	%rd19, %rd16, %rd35;
	// begin inline asm
	ld.global.nc.u32 %r68, [%rd19];
	// end inline asm
	mov.b32 	%f59, %r68;
	add.s64 	%rd20, %rd19, 2048;
	// begin inline asm
	ld.global.nc.u32 %r69, [%rd20];
	// end inline asm
	mov.b32 	%f60, %r69;
	add.s64 	%rd21, %rd19, 4096;
	// begin inline asm
	ld.global.nc.u32 %r70, [%rd21];
	// end inline asm
	mov.b32 	%f61, %r70;
	add.s64 	%rd22, %rd19, 6144;
	// begin inline asm
	ld.global.nc.u32 %r71, [%rd22];
	// end inline asm
	mov.b32 	%f62, %r71;
	add.s64 	%rd23, %rd19, 8192;
	// begin inline asm
	ld.global.nc.u32 %r72, [%rd23];
	// end inline asm
	mov.b32 	%f63, %r72;
	add.s64 	%rd24, %rd19, 10240;
	// begin inline asm
	ld.global.nc.u32 %r73, [%rd24];
	// end inline asm
	mov.b32 	%f64, %r73;
	add.s64 	%rd25, %rd19, 12288;
	// begin inline asm
	ld.global.nc.u32 %r74, [%rd25];
	// end inline asm
	mov.b32 	%f65, %r74;
	add.s64 	%rd26, %rd19, 14336;
	// begin inline asm
	ld.global.nc.u32 %r75, [%rd26];
	// end inline asm
	mov.b32 	%f66, %r75;
	add.s64 	%rd27, %rd19, 16384;
	// begin inline asm
	ld.global.nc.u32 %r76, [%rd27];
	// end inline asm
	mov.b32 	%f67, %r76;
	add.s64 	%rd28, %rd19, 18432;
	// begin inline asm
	ld.global.nc.u32 %r77, [%rd28];
	// end inline asm
	mov.b32 	%f68, %r77;
	add.s64 	%rd29, %rd19, 20480;
	// begin inline asm
	ld.global.nc.u32 %r78, [%rd29];
	// end inline asm
	mov.b32 	%f69, %r78;
	add.s64 	%rd30, %rd19, 22528;
	// begin inline asm
	ld.global.nc.u32 %r79, [%rd30];
	// end inline asm
	mov.b32 	%f70, %r79;
	add.s64 	%rd31, %rd19, 24576;
	// begin inline asm
	ld.global.nc.u32 %r80, [%rd31];
	// end inline asm
	mov.b32 	%f71, %r80;
	add.s64 	%rd32, %rd19, 26624;
	// begin inline asm
	ld.global.nc.u32 %r81, [%rd32];
	// end inline asm
	mov.b32 	%f72, %r81;
	add.s64 	%rd33, %rd19, 28672;
	// begin inline asm
	ld.global.nc.u32 %r82, [%rd33];
	// end inline asm
	mov.b32 	%f73, %r82;
	add.s64 	%rd34, %rd19, 30720;
	// begin inline asm
	ld.global.nc.u32 %r83, [%rd34];
	// end inline asm
	mov.b32 	%f74, %r83;
	add.f32 	%f75, %f59, %f60;
	add.f32 	%f76, %f61, %f62;
	add.f32 	%f77, %f63, %f64;
	add.f32 	%f78, %f65, %f66;
	add.f32 	%f79, %f67, %f68;
	add.f32 	%f80, %f69, %f70;
	add.f32 	%f81, %f71, %f72;
	add.f32 	%f82, %f73, %f74;
	add.f32 	%f83, %f75, %f76;
	add.f32 	%f84, %f77, %f78;
	add.f32 	%f85, %f79, %f80;
	add.f32 	%f86, %f81, %f82;
	add.f32 	%f87, %f83, %f84;
	add.f32 	%f88, %f85, %f86;
	add.f32 	%f529, %f87, %f88;
	setp.lt.u32 	%p4, %r67, 16384;
	mov.b32 	%r400, 8192;
	@%p4 bra 	$L__BB30_60;
	add.s32 	%r47, %r67, -8192;
	mov.b32 	%r400, 8192;
$L__BB30_58:
	mul.wide.s32 	%rd52, %r400, 4;
	add.s64 	%rd36, %rd19, %rd52;
	// begin inline asm
	ld.global.nc.u32 %r86, [%rd36];
	// end inline asm
	mov.b32 	%f89, %r86;
	add.s64 	%rd37, %rd36, 2048;
	// begin inline asm
	ld.global.nc.u32 %r87, [%rd37];
	// end inline asm
	mov.b32 	%f90, %r87;
	add.s64 	%rd38, %rd36, 4096;
	// begin inline asm
	ld.global.nc.u32 %r88, [%rd38];
	// end inline asm
	mov.b32 	%f91, %r88;
	add.s64 	%rd39, %rd36, 6144;
	// begin inline asm
	ld.global.nc.u32 %r89, [%rd39];
	// end inline asm
	mov.b32 	%f92, %r89;
	add.s64 	%rd40, %rd36, 8192;
	// begin inline asm
	ld.global.nc.u32 %r90, [%rd40];
	// end inline asm
	mov.b32 	%f93, %r90;
	add.s64 	%rd41, %rd36, 10240;
	// begin inline asm
	ld.global.nc.u32 %r91, [%rd41];
	// end inline asm
	mov.b32 	%f94, %r91;
	add.s64 	%rd42, %rd36, 12288;
	// begin inline asm
	ld.global.nc.u32 %r92, [%rd42];
	// end inline asm
	mov.b32 	%f95, %r92;
	add.s64 	%rd43, %rd36, 14336;
	// begin inline asm
	ld.global.nc.u32 %r93, [%rd43];
	// end inline asm
	mov.b32 	%f96, %r93;
	add.s64 	%rd44, %rd36, 16384;
	// begin inline asm
	ld.global.nc.u32 %r94, [%rd44];
	// end inline asm
	mov.b32 	%f97, %r94;
	add.s64 	%rd45, %rd36, 18432;
	// begin inline asm
	ld.global.nc.u32 %r95, [%rd45];
	// end inline asm
	mov.b32 	%f98, %r95;
	add.s64 	%rd46, %rd36, 20480;
	// begin inline asm
	ld.global.nc.u32 %r96, [%rd46];
	// end inline asm
	mov.b32 	%f99, %r96;
	add.s64 	%rd47, %rd36, 22528;
	// begin inline asm
	ld.global.nc.u32 %r97, [%rd47];
	// end inline asm
	mov.b32 	%f100, %r97;
	add.s64 	%rd48, %rd36, 24576;
	// begin inline asm
	ld.global.nc.u32 %r98, [%rd48];
	// end inline asm
	mov.b32 	%f101, %r98;
	add.s64 	%rd49, %rd36, 26624;
	// begin inline asm
	ld.global.nc.u32 %r99, [%rd49];
	// end inline asm
	mov.b32 	%f102, %r99;
	add.s64 	%rd50, %rd36, 28672;
	// begin inline asm
	ld.global.nc.u32 %r100, [%rd50];
	// end inline asm
	mov.b32 	%f103, %r100;
	add.s64 	%rd51, %rd36, 30720;
	// begin inline asm
	ld.global.nc.u32 %r101, [%rd51];
	// end inline asm
	mov.b32 	%f104, %r101;
	add.f32 	%f105, %f529, %f89;
	add.f32 	%f106, %f90, %f91;
	add.f32 	%f107, %f92, %f93;
	add.f32 	%f108, %f94, %f95;
	add.f32 	%f109, %f96, %f97;
	add.f32 	%f110, %f98, %f99;
	add.f32 	%f111, %f100, %f101;
	add.f32 	%f112, %f102, %f103;
	add.f32 	%f113, %f105, %f106;
	add.f32 	%f114, %f107, %f108;
	add.f32 	%f115, %f109, %f110;
	add.f32 	%f116, %f111, %f112;
	add.f32 	%f117, %f113, %f114;
	add.f32 	%f118, %f115, %f116;
	add.f32 	%f119, %f117, %f118;
	add.f32 	%f529, %f119, %f104;
	sub.s32 	%r102, %r67, %r400;
	setp.lt.s32 	%p5, %r102, 8192;
	@%p5 bra 	$L__BB30_68;
	add.s32 	%r400, %r400, 8192;
	setp.le.s32 	%p6, %r400, %r47;
	@%p6 bra 	$L__BB30_58;
$L__BB30_60:
	setp.le.s32 	%p7, %r67, %r400;
	@%p7 bra 	$L__BB30_68;
	sub.s32 	%r51, %r67, %r400;
	setp.ge.s32 	%p8, %r46, %r51;
	@%p8 bra 	$L__BB30_68;
	not.b32 	%r103, %r46;
	add.s32 	%r104, %r67, %r103;
	sub.s32 	%r52, %r104, %r400;
	and.b32  	%r105, %r52, 1536;
	setp.eq.s32 	%p9, %r105, 1536;
	mov.u32 	%r404, %r46;
	@%p9 bra 	$L__BB30_65;
	add.s32 	%r402, %r46, %r400;
	shr.u32 	%r106, %r52, 9;
	add.s32 	%r107, %r106, 1;
	and.b32  	%r108, %r107, 3;
	neg.s32 	%r401, %r108;
	mov.u32 	%r404, %r46;
$L__BB30_64:
	.pragma "nounroll";
	mul.wide.u32 	%rd54, %r402, 4;
	add.s64 	%rd53, %rd16, %rd54;
	// begin inline asm
	ld.global.nc.u32 %r109, [%rd53];
	// end inline asm
	mov.b32 	%f121, %r109;
	add.f32 	%f529, %f529, %f121;
	add.s32 	%r404, %r404, 512;
	add.s32 	%r402, %r402, 512;
	add.s32 	%r401, %r401, 1;
	setp.ne.s32 	%p10, %r401, 0;
	@%p10 bra 	$L__BB30_64;
$L__BB30_65:
	setp.lt.u32 	%p11, %r52, 1536;
	@%p11 bra 	$L__BB30_68;
	cvt.u64.u32 	%rd55, %r404;
	cvt.u64.u32 	%rd56, %r400;
	add.s64 	%rd57, %rd55, %rd56;
	shl.b64 	%rd58, %rd57, 2;
	add.s64 	%rd59, %rd58, %rd16;
	add.s64 	%rd132, %rd59, 4096;
	add.s32 	%r405, %r404, %r400;
$L__BB30_67:
	mul.wide.u32 	%rd64, %r405, 4;
	add.s64 	%rd60, %rd16, %rd64;
	// begin inline asm
	ld.global.nc.u32 %r110, [%rd60];
	// end inline asm
	mov.b32 	%f122, %r110;
	add.f32 	%f123, %f529, %f122;
	add.s64 	%rd61, %rd132, -2048;
	// begin inline asm
	ld.global.nc.u32 %r111, [%rd61];
	// end inline asm
	mov.b32 	%f124, %r111;
	add.f32 	%f125, %f123, %f124;
	// begin inline asm
	ld.global.nc.u32 %r112, [%rd132];
	// end inline asm
	mov.b32 	%f126, %r112;
	add.f32 	%f127, %f125, %f126;
	add.s64 	%rd63, %rd132, 2048;
	// begin inline asm
	ld.global.nc.u32 %r113, [%rd63];
	// end inline asm
	mov.b32 	%f128, %r113;
	add.f32 	%f529, %f127, %f128;
	add.s32 	%r404, %r404, 2048;
	add.s64 	%rd132, %rd132, 8192;
	add.s32 	%r405, %r405, 2048;
	setp.lt.s32 	%p12, %r404, %r51;
	@%p12 bra 	$L__BB30_67;
$L__BB30_68:
	// begin inline asm
	mov.u32 %r114, %laneid;
	// end inline asm
	mov.b32 	%r116, %f529;
	mov.b32 	%r117, 1;
	mov.b32 	%r138, 31;
	mov.b32 	%r139, -1;
	// begin inline asm
	shfl.sync.down.b32 %r115, %r116, %r117, %r138, %r139;
	// end inline asm
	setp.gt.s32 	%p13, %r114, 30;
	mov.b32 	%f129, %r115;
	add.f32 	%f130, %f529, %f129;
	selp.f32 	%f131, %f529, %f130, %p13;
	mov.b32 	%r121, %f131;
	mov.b32 	%r122, 2;
	// begin inline asm
	shfl.sync.down.b32 %r120, %r121, %r122, %r138, %r139;
	// end inline asm
	setp.gt.s32 	%p14, %r114, 29;
	mov.b32 	%f132, %r120;
	add.f32 	%f133, %f131, %f132;
	selp.f32 	%f134, %f131, %f133, %p14;
	mov.b32 	%r126, %f134;
	mov.b32 	%r127, 4;
	// begin inline asm
	shfl.sync.down.b32 %r125, %r126, %r127, %r138, %r139;
	// end inline asm
	setp.gt.s32 	%p15, %r114, 27;
	mov.b32 	%f135, %r125;
	add.f32 	%f136, %f134, %f135;
	selp.f32 	%f137, %f134, %f136, %p15;
	mov.b32 	%r131, %f137;
	mov.b32 	%r132, 8;
	// begin inline asm
	shfl.sync.down.b32 %r130, %r131, %r132, %r138, %r139;
	// end inline asm
	setp.gt.s32 	%p16, %r114, 23;
	mov.b32 	%f138, %r130;
	add.f32 	%f139, %f137, %f138;
	selp.f32 	%f140, %f137, %f139, %p16;
	mov.b32 	%r136, %f140;
	mov.b32 	%r137, 16;
	// begin inline asm
	shfl.sync.down.b32 %r135, %r136, %r137, %r138, %r139;
	// end inline asm
	setp.gt.s32 	%p17, %r114, 15;
	mov.b32 	%f141, %r135;
	add.f32 	%f54, %f140, %f141;
	selp.f32 	%f530, %f140, %f54, %p17;
	setp.ne.s32 	%p18, %r114, 0;
	@%p18 bra 	$L__BB30_70;
	shr.u32 	%r140, %r46, 3;
	and.b32  	%r141, %r140, 124;
	mov.u32 	%r142, _ZZN3cub18CUB_300001_SM_10006detail6reduce28DeviceReduceSingleTileKernelINS2_10policy_hubIfjN4cuda3std3__44plusIfEEE10Policy1000EPfSC_iS9_ffNS7_10__identityEEEvT0_T1_T2_T3_T4_T6_E12temp_storage;
	add.s32 	%r143, %r142, %r141;
	st.shared.f32 	[%r143+16], %f54;
$L__BB30_70:
	bar.sync 	0;
	setp.ne.s32 	%p19, %r46, 0;
	@%p19 bra 	$L__BB30_72;
	ld.shared.f32 	%f142, [_ZZN3cub18CUB_300001_SM_10006detail6reduce28DeviceReduceSingleTileKernelINS2_10policy_hubIfjN4cuda3std3__44plusIfEEE10Policy1000EPfSC_iS9_ffNS7_10__identityEEEvT0_T1_T2_T3_T4_T6_E12temp_storage+20];
	add.f32 	%f143, %f530, %f142;
	ld.shared.f32 	%f144, [_ZZN3cub18CUB_300001_SM_10006detail6reduce28DeviceReduceSingleTileKernelINS2_10policy_hubIfjN4cuda3std3__44plusIfEEE10Policy1000EPfSC_iS9_ffNS7_10__identityEEEvT0_T1_T2_T3_T4_T6_E12temp_storage+24];
	add.f32 	%f145, %f143, %f144;
	ld.shared.f32 	%f146, [_ZZN3cub18CUB_300001_SM_10006detail6reduce28DeviceReduceSingleTileKernelINS2_10policy_hubIfjN4cuda3std3__44plusIfEEE10Policy1000EPfSC_iS9_ffNS7_10__identityEEEvT0_T1_T2_T3_T4_T6_E12temp_storage+28];
	add.f32 	%f147, %f145, %f146;
	ld.shared.f32 	%f148, [_ZZN3cub18CUB_300001_SM_10006detail6reduce28DeviceReduceSingleTileKernelINS2_10policy_hubIfjN4cuda3std3__44plusIfEEE10Policy1000EPfSC_iS9_ffNS7_10__identityEEEvT0_T1_T2_T3_T4_T6_E12temp_storage+32];
	add.f32 	%f149, %f147, %f148;
	ld.shared.f32 	%f150, [_ZZN3cub18CUB_300001_SM_10006detail6reduce28DeviceReduceSingleTileKernelINS2_10policy_hubIfjN4cuda3std3__44plusIfEEE10Policy1000EPfSC_iS9_ffNS7_10__identityEEEvT0_T1_T2_T3_T4_T6_E12temp_storage+36];
	add.f32 	%f151, %f149, %f150;
	ld.shared.f32 	%f152, [_ZZN3cub18CUB_300001_SM_10006detail6reduce28DeviceReduceSingleTileKernelINS2_10policy_hubIfjN4cuda3std3__44plusIfEEE10Policy1000EPfSC_iS9_ffNS7_10__identityEEEvT0_T1_T2_T3_T4_T6_E12temp_storage+40];
	add.f32 	%f153, %f151, %f152;
	ld.shared.f32 	%f154, [_ZZN3cub18CUB_300001_SM_10006detail6reduce28DeviceReduceSingleTileKernelINS2_10policy_hubIfjN4cuda3std3__44plusIfEEE10Policy1000EPfSC_iS9_ffNS7_10__identityEEEvT0_T1_T2_T3_T4_T6_E12temp_storage+44];
	add.f32 	%f155, %f153, %f154;
	ld.shared.f32 	%f156, [_ZZN3cub18CUB_300001_SM_10006detail6reduce28DeviceReduceSingleTileKernelINS2_10policy_hubIfjN4cuda3std3__44plusIfEEE10Policy1000EPfSC_iS9_ffNS7_10__identityEEEvT0_T1_T2_T3_T4_T6_E12temp_storage+48];
	add.f32 	%f157, %f155, %f156;
	ld.shared.f32 	%f158, [_ZZN3cub18CUB_300001_SM_10006detail6reduce28DeviceReduceSingleTileKernelINS2_10policy_hubIfjN4cuda3std3__44plusIfEEE10Policy1000EPfSC_iS9_ffNS7_10__identityEEEvT0_T1_T2_T3_T4_T6_E12temp_storage+52];
	add.f32 	%f159, %f157, %f158;
	ld.shared.f32 	%f160, [_ZZN3cub18CUB_300001_SM_10006detail6reduce28DeviceReduceSingleTileKernelINS2_10policy_hubIfjN4cuda3std3__44plusIfEEE10Policy1000EPfSC_iS9_ffNS7_10__identityEEEvT0_T1_T2_T3_T4_T6_E12temp_storage+56];
	add.f32 	%f161, %f159, %f160;
	ld.shared.f32 	%f162, [_ZZN3cub18CUB_300001_SM_10006detail6reduce28DeviceReduceSingleTileKernelINS2_10policy_hubIfjN4cuda3std3__44plusIfEEE10Policy1000EPfSC_iS9_ffNS7_10__identityEEEvT0_T1_T2_T3_T4_T6_E12temp_storage+60];
	add.f32 	%f163, %f161, %f162;
	ld.shared.f32 	%f164, [_ZZN3cub18CUB_300001_SM_10006detail6reduce28DeviceReduceSingleTileKernelINS2_10policy_hubIfjN4cuda3std3__44plusIfEEE10Policy1000EPfSC_iS9_ffNS7_10__identityEEEvT0_T1_T2_T3_T4_T6_E12temp_storage+64];
	add.f32 	%f165, %f163, %f164;
	ld.shared.f32 	%f166, [_ZZN3cub18CUB_300001_SM_10006detail6reduce28DeviceReduceSingleTileKernelINS2_10policy_hubIfjN4cuda3std3__44plusIfEEE10Policy1000EPfSC_iS9_ffNS7_10__identityEEEvT0_T1_T2_T3_T4_T6_E12temp_storage+68];
	add.f32 	%f167, %f165, %f166;
	ld.shared.f32 	%f168, [_ZZN3cub18CUB_300001_SM_10006detail6reduce28DeviceReduceSingleTileKernelINS2_10policy_hubIfjN4cuda3std3__44plusIfEEE10Policy1000EPfSC_iS9_ffNS7_10__identityEEEvT0_T1_T2_T3_T4_T6_E12temp_storage+72];
	add.f32 	%f169, %f167, %f168;
	ld.shared.f32 	%f170, [_ZZN3cub18CUB_300001_SM_10006detail6reduce28DeviceReduceSingleTileKernelINS2_10policy_hubIfjN4cuda3std3__44plusIfEEE10Policy1000EPfSC_iS9_ffNS7_10__identityEEEvT0_T1_T2_T3_T4_T6_E12temp_storage+76];
	add.f32 	%f530, %f169, %f170;
$L__BB30_72:
	mov.u32 	%r379, %tid.x;
	setp.ne.s32 	%p111, %r379, 0;
	@%p111 bra 	$L__BB30_74;
	add.f32 	%f503, %f58, %f530;
	st.global.f32 	[%rd1], %f503;
$L__BB30_74:
	ret;

}
	// .globl	_ZN3cub18CUB_300001_SM_10006detail6reduce28DeviceReduceSingleTileKernelINS2_10policy_hubIfyN4cuda3std3__44plusIfEEE10Policy1000EN6thrust24THRUST_300001_SM_1000_NS10device_ptrIfEEPfyS9_ffNS7_10__identityEEEvT0_T1_T2_T3_T4_T6_
.visible .entry _ZN3cub18CUB_300001_SM_10006detail6reduce28DeviceReduceSingleTileKernelINS2_10policy_hubIfyN4cuda3std3__44plusIfEEE10Policy1000EN6thrust24THRUST_300001_SM_1000_NS10device_ptrIfEEPfyS9_ffNS7_10__identityEEEvT0_T1_T2_T3_T4_T6_(
	.param .align 8 .b8 _ZN3cub18CUB_300001_SM_10006detail6reduce28DeviceReduceSingleTileKernelINS2_10policy_hubIfyN4cuda3std3__44plusIfEEE10Policy1000EN6thrust24THRUST_300001_SM_1000_NS10device_ptrIfEEPfyS9_ffNS7_10__identityEEEvT0_T1_T2_T3_T4_T6__param_0[8],
	.param .u64 .ptr .align 1 _ZN3cub18CUB_300001_SM_10006detail6reduce28DeviceReduceSingleTileKernelINS2_10policy_hubIfyN4cuda3std3__44plusIfEEE10Policy1000EN6thrust24THRUST_300001_SM_1000_NS10device_ptrIfEEPfyS9_ffNS7_10__identityEEEvT0_T1_T2_T3_T4_T6__param_1,
	.param .u64 _ZN3cub18CUB_300001_SM_10006detail6reduce28DeviceReduceSingleTileKernelINS2_10policy_hubIfyN4cuda3std3__44plusIfEEE10Policy1000EN6thrust24THRUST_300001_SM_1000_NS10device_ptrIfEEPfyS9_ffNS7_10__identityEEEvT0_T1_T2_T3_T4_T6__param_2,
	.param .align 1 .b8 _ZN3cub18CUB_300001_SM_10006detail6reduce28DeviceReduceSingleTileKernelINS2_10policy_hubIfyN4cuda3std3__44plusIfEEE10Policy1000EN6thrust24THRUST_300001_SM_1000_NS10device_ptrIfEEPfyS9_ffNS7_10__identityEEEvT0_T1_T2_T3_T4_T6__param_3[1],
	.param .f32 _ZN3cub18CUB_300001_SM_10006detail6reduce28DeviceReduceSingleTileKernelINS2_10policy_hubIfyN4cuda3std3__44plusIfEEE10Policy1000EN6thrust24THRUST_300001_SM_1000_NS10device_ptrIfEEPfyS9_ffNS7_10__identityEEEvT0_T1_T2_T3_T4_T6__param_4,
	.param .align 1 .b8 _ZN3cub18CUB_300001_SM_10006detail6reduce28DeviceReduceSingleTileKernelINS2_10policy_hubIfyN4cuda3std3__44plusIfEEE10Policy1000EN6thrust24THRUST_300001_SM_1000_NS10device_ptrIfEEPfyS9_ffNS7_10__identityEEEvT0_T1_T2_T3_T4_T6__param_5[1]
)
.maxntid 256
.minnctapersm 1
{
	.reg .pred 	%p<59>;
	.reg .b32 	%r<171>;
	.reg .b32 	%f<328>;
	.reg .b64 	%rd<56>;
	// demoted variable
	.shared .align 4 .b8 _ZZN3cub18CUB_300001_SM_10006detail6reduce28DeviceReduceSingleTileKernelINS2_10policy_hubIfyN4cuda3std3__44plusIfEEE10Policy1000EN6thrust24THRUST_300001_SM_1000_NS10device_ptrIfEEPfyS9_ffNS7_10__identityEEEvT0_T1_T2_T3_T4_T6_E12temp_storage[44];
	ld.param.u64 	%rd18, [_ZN3cub18CUB_300001_SM_10006detail6reduce28DeviceReduceSingleTileKernelINS2_10policy_hubIfyN4cuda3std3__44plusIfEEE10Policy1000EN6thrust24THRUST_300001_SM_1000_NS10device_ptrIfEEPfyS9_ffNS7_10__identityEEEvT0_T1_T2_T3_T4_T6__param_0];
	ld.param.u64 	%rd20, [_ZN3cub18CUB_300001_SM_10006detail6reduce28DeviceReduceSingleTileKernelINS2_10policy_hubIfyN4cuda3std3__44plusIfEEE10Policy1000EN6thrust24THRUST_300001_SM_1000_NS10device_ptrIfEEPfyS9_ffNS7_10__identityEEEvT0_T1_T2_T3_T4_T6__param_1];
	ld.param.u64 	%rd19, [_ZN3cub18CUB_300001_SM_10006detail6reduce28DeviceReduceSingleTileKernelINS2_10policy_hubIfyN4cuda3std3__44plusIfEEE10Policy1000EN6thrust24THRUST_300001_SM_1000_NS10device_ptrIfEEPfyS9_ffNS7_10__identityEEEvT0_T1_T2_T3_T4_T6__param_2];
	ld.param.f32 	%f42, [_ZN3cub18CUB_300001_SM_10006detail6reduce28DeviceReduceSingleTileKernelINS2_10policy_hubIfyN4cuda3std3__44plusIfEEE10Policy1000EN6thrust24THRUST_300001_SM_1000_NS10device_ptrIfEEPfyS9_ffNS7_10__identityEEEvT0_T1_T2_T3_T4_T6__param_4];
	cvta.to.global.u64 	%rd1, %rd20;
	setp.ne.s64 	%p1, %rd19, 0;
	@%p1 bra 	$L__BB31_3;
	mov.u32 	%r156, %tid.x;
	setp.ne.s32 	%p58, %r156, 0;
	@%p58 bra 	$L__BB31_51;
	st.global.f32 	[%rd1], %f42;
	bra.uni 	$L__BB31_51;
$L__BB31_3:
	cvta.to.global.u64 	%rd2, %rd18;
	setp.gt.u64 	%p2, %rd19, 4095;
	@%p2 bra 	$L__BB31_28;
	cvt.u32.u64 	%r1, %rd19;
	mov.u32 	%r2, %tid.x;
	setp.ge.u32 	%p24, %r2, %r1;
	mov.f32 	%f315, 0f00000000;
	mov.u32 	%r160, %r2;
	@%p24 bra 	$L__BB31_6;
	mul.wide.u32 	%rd41, %r2, 4;
	add.s64 	%rd42, %rd2, %rd41;
	ld.global.f32 	%f315, [%rd42];
	add.s32 	%r160, %r2, 256;
$L__BB31_6:
	setp.ge.u32 	%p25, %r160, %r1;
	@%p25 bra 	$L__BB31_19;
	not.b32 	%r83, %r160;
	add.s32 	%r84, %r83, %r1;
	shr.u32 	%r85, %r84, 8;
	add.s32 	%r5, %r85, 1;
	and.b32  	%r6, %r5, 15;
	setp.lt.u32 	%p26, %r84, 3840;
	@%p26 bra 	$L__BB31_10;
	and.b32  	%r86, %r5, 33554416;
	neg.s32 	%r158, %r86;
	mul.wide.u32 	%rd43, %r160, 4;
	add.s64 	%rd44, %rd43, %rd2;
	add.s64 	%rd51, %rd44, 8192;
$L__BB31_9:
	.pragma "nounroll";
	ld.global.f32 	%f189, [%rd51+-8192];
	add.f32 	%f190, %f315, %f189;
	ld.global.f32 	%f191, [%rd51+-7168];
	add.f32 	%f192, %f190, %f191;
	ld.global.f32 	%f193, [%rd51+-6144];
	add.f32 	%f194, %f192, %f193;
	ld.global.f32 	%f195, [%rd51+-5120];
	add.f32 	%f196, %f194, %f195;
	ld.global.f32 	%f197, [%rd51+-4096];
	add.f32 	%f198, %f196, %f197;
	ld.global.f32 	%f199, [%rd51+-3072];
	add.f32 	%f200, %f198, %f199;
	ld.global.f32 	%f201, [%rd51+-2048];
	add.f32 	%f202, %f200, %f201;
	ld.global.f32 	%f203, [%rd51+-1024];
	add.f32 	%f204, %f202, %f203;
	ld.global.f32 	%f205, [%rd51];
	add.f32 	%f206, %f204, %f205;
	ld.global.f32 	%f207, [%rd51+1024];
	add.f32 	%f208, %f206, %f207;
	ld.global.f32 	%f209, [%rd51+2048];
	add.f32 	%f210, %f208, %f209;
	ld.global.f32 	%f211, [%rd51+3072];
	add.f32 	%f212, %f210, %f211;
	ld.global.f32 	%f213, [%rd51+4096];
	add.f32 	%f214, %f212, %f213;
	ld.global.f32 	%f215, [%rd51+5120];
	add.f32 	%f216, %f214, %f215;
	ld.global.f32 	%f217, [%rd51+6144];
	add.f32 	%f218, %f216, %f217;
	ld.global.f32 	%f219, [%rd51+7168];
	add.f32 	%f315, %f218, %f219;
	add.s32 	%r160, %r160, 4096;
	add.s32 	%r158, %r158, 16;
	add.s64 	%rd51, %rd51, 16384;
	setp.ne.s32 	%p27, %r158, 0;
	@%p27 bra 	$L__BB31_9;
$L__BB31_10:
	setp.eq.s32 	%p28, %r6, 0;
	@%p28 bra 	$L__BB31_19;
	and.b32  	%r13, %r5, 7;
	setp.lt.u32 	%p29, %r6, 8;
	@%p29 bra 	$L__BB31_13;
	mul.wide.s32 	%rd45, %r160, 4;
	add.s64 	%rd46, %rd2, %rd45;
	ld.global.f32 	%f221, [%rd46];
	add.f32 	%f222, %f315, %f221;
	ld.global.f32 	%f223, [%rd46+1024];
	add.f32 	%f224, %f222, %f223;
	ld.global.f32 	%f225, [%rd46+2048];
	add.f32 	%f226, %f224, %f225;
	ld.global.f32 	%f227, [%rd46+3072];
	add.f32 	%f228, %f226, %f227;
	ld.global.f32 	%f229, [%rd46+4096];
	add.f32 	%f230, %f228, %f229;
	ld.global.f32 	%f231, [%rd46+5120];
	add.f32 	%f232, %f230, %f231;
	ld.global.f32 	%f233, [%rd46+6144];
	add.f32 	%f234, %f232, %f233;
	ld.global.f32 	%f235, [%rd46+7168];
	add.f32 	%f315, %f234, %f235;
	add.s32 	%r160, %r160, 2048;
$L__BB31_13:
	setp.eq.s32 	%p30, %r13, 0;
	@%p30 bra 	$L__BB31_19;
	and.b32  	%r16, %r5, 3;
	setp.lt.u32 	%p31, %r13, 4;
	@%p31 bra 	$L__BB31_16;
	mul.wide.s32 	%rd47, %r160, 4;
	add.s64 	%rd48, %rd2, %rd47;
	ld.global.f32 	%f237, [%rd48];
	add.f32 	%f238, %f315, %f237;
	ld.global.f32 	%f239, [%rd48+1024];
	add.f32 	%f240, %f238, %f239;
	ld.global.f32 	%f241, [%rd48+2048];
	add.f32 	%f242, %f240, %f241;
	ld.global.f32 	%f243, [%rd48+3072];
	add.f32 	%f315, %f242, %f243;
	add.s32 	%r160, %r160, 1024;
$L__BB31_16:
	setp.eq.s32 	%p32, %r16, 0;
	@%p32 bra 	$L__BB31_19;
	neg.s32 	%r163, %r16;
$L__BB31_18:
	.pragma "nounroll";
	mul.wide.s32 	%rd49, %r160, 4;
	add.s64 	%rd50, %rd2, %rd49;
	ld.global.f32 	%f244, [%rd50];
	add.f32 	%f315, %f315, %f244;
	add.s32 	%r160, %r160, 256;
	add.s32 	%r163, %r163, 1;
	setp.ne.s32 	%p33, %r163, 0;
	@%p33 bra 	$L__BB31_18;
$L__BB31_19:
	setp.lt.u64 	%p34, %rd19, 256;
	@%p34 bra 	$L__BB31_24;
	// begin inline asm
	mov.u32 %r125, %laneid;
	// end inline asm
	mov.b32 	%r127, %f315;
	mov.b32 	%r128, 1;
	mov.b32 	%r149, 31;
	mov.b32 	%r150, -1;
	// begin inline asm
	shfl.sync.down.b32 %r126, %r127, %r128, %r149, %r150;
	// end inline asm
	setp.gt.s32 	%p50, %r125, 30;
	mov.b32 	%f279, %r126;
	add.f32 	%f280, %f315, %f279;
	selp.f32 	%f281, %f315, %f280, %p50;
	mov.b32 	%r132, %f281;
	mov.b32 	%r133, 2;
	// begin inline asm
	shfl.sync.down.b32 %r131, %r132, %r133, %r149, %r150;
	// end inline asm
	setp.gt.s32 	%p51, %r125, 29;
	mov.b32 	%f282, %r131;
	add.f32 	%f283, %f281, %f282;
	selp.f32 	%f284, %f281, %f283, %p51;
	mov.b32 	%r137, %f284;
	mov.b32 	%r138, 4;
	// begin inline asm
	shfl.sync.down.b32 %r136, %r137, %r138, %r149, %r150;
	// end inline asm
	setp.gt.s32 	%p52, %r125, 27;
	mov.b32 	%f285, %r136;
	add.f32 	%f286, %f284, %f285;
	selp.f32 	%f287, %f284, %f286, %p52;
	mov.b32 	%r142, %f287;
	mov.b32 	%r143, 8;
	// begin inline asm
	shfl.sync.down.b32 %r141, %r142, %r143, %r149, %r150;
	// end inline asm
	setp.gt.s32 	%p53, %r125, 23;
	mov.b32 	%f288, %r141;
	add.f32 	%f289, %f287, %f288;
	selp.f32 	%f290, %f287, %f289, %p53;
	mov.b32 	%r147, %f290;
	mov.b32 	%r148, 16;
	// begin inline asm
	shfl.sync.down.b32 %r146, %r147, %r148, %r149, %r150;
	// end inline asm
	setp.gt.s32 	%p54, %r125, 15;
	mov.b32 	%f291, %r146;
	add.f32 	%f16, %f290, %f291;
	selp.f32 	%f327, %f290, %f16, %p54;
	setp.ne.s32 	%p55, %r125, 0;
	@%p55 bra 	$L__BB31_22;
	shr.u32 	%r151, %r2, 3;
	and.b32  	%r152, %r151, 124;
	mov.u32 	%r153, _ZZN3cub18CUB_300001_SM_10006detail6reduce28DeviceReduceSingleTileKernelINS2_10policy_hubIfyN4cuda3std3__44plusIfEEE10Policy1000EN6thrust24THRUST_300001_SM_1000_NS10device_ptrIfEEPfyS9_ffNS7_10__identityEEEvT0_T1_T2_T3_T4_T6_E12temp_storage;
	add.s32 	%r154, %r153, %r152;
	st.shared.f32 	[%r154+8], %f16;
$L__BB31_22:
	bar.sync 	0;
	setp.ne.s32 	%p56, %r2, 0;
	@%p56 bra 	$L__BB31_49;
	ld.shared.f32 	%f292, [_ZZN3cub18CUB_300001_SM_10006detail6reduce28DeviceReduceSingleTileKernelINS2_10policy_hubIfyN4cuda3std3__44plusIfEEE10Policy1000EN6thrust24THRUST_300001_SM_1000_NS10device_ptrIfEEPfyS9_ffNS7_10__identityEEEvT0_T1_T2_T3_T4_T6_E12temp_storage+12];
	add.f32 	%f293, %f327, %f292;
	ld.shared.f32 	%f294, [_ZZN3cub18CUB_300001_SM_10006detail6reduce28DeviceReduceSingleTileKernelINS2_10policy_hubIfyN4cuda3std3__44plusIfEEE10Policy1000EN6thrust24THRUST_300001_SM_1000_NS10device_ptrIfEEPfyS9_ffNS7_10__identityEEEvT0_T1_T2_T3_T4_T6_E12temp_storage+16];
	add.f32 	%f295, %f293, %f294;
	ld.shared.f32 	%f296, [_ZZN3cub18CUB_300001_SM_10006detail6reduce28DeviceReduceSingleTileKernelINS2_10policy_hubIfyN4cuda3std3__44plusIfEEE10Policy1000EN6thrust24THRUST_300001_SM_1000_NS10device_ptrIfEEPfyS9_ffNS7_10__identityEEEvT0_T1_T2_T3_T4_T6_E12temp_storage+20];
	add.f32 	%f297, %f295, %f296;
	ld.shared.f32 	%f298, [_ZZN3cub18CUB_300001_SM_10006detail6reduce28DeviceReduceSingleTileKernelINS2_10policy_hubIfyN4cuda3std3__44plusIfEEE10Policy1000EN6thrust24THRUST_300001_SM_1000_NS10device_ptrIfEEPfyS9_ffNS7_10__identityEEEvT0_T1_T2_T3_T4_T6_E12temp_storage+24];
	add.f32 	%f299, %f297, %f298;
	ld.shared.f32 	%f300, [_ZZN3cub18CUB_300001_SM_10006detail6reduce28DeviceReduceSingleTileKernelINS2_10policy_hubIfyN4cuda3std3__44plusIfEEE10Policy1000EN6thrust24THRUST_300001_SM_1000_NS10device_ptrIfEEPfyS9_ffNS7_10__identityEEEvT0_T1_T2_T3_T4_T6_E12temp_storage+28];
	add.f32 	%f301, %f299, %f300;
	ld.shared.f32 	%f302, [_ZZN3cub18CUB_300001_SM_10006detail6reduce28DeviceReduceSingleTileKernelINS2_10policy_hubIfyN4cuda3std3__44plusIfEEE10Policy1000EN6thrust24THRUST_300001_SM_1000_NS10device_ptrIfEEPfyS9_ffNS7_10__identityEEEvT0_T1_T2_T3_T4_T6_E12temp_storage+32];
	add.f32 	%f303, %f301, %f302;
	ld.shared.f32 	%f304, [_ZZN3cub18CUB_300001_SM_10006detail6reduce28DeviceReduceSingleTileKernelINS2_10policy_hubIfyN4cuda3std3__44plusIfEEE10Policy1000EN6thrust24THRUST_300001_SM_1000_NS10device_ptrIfEEPfyS9_ffNS7_10__identityEEEvT0_T1_T2_T3_T4_T6_E12temp_storage+36];
	add.f32 	%f327, %f303, %f304;
	bra.uni 	$L__BB31_49;
$L__BB31_24:
	// begin inline asm
	mov.u32 %r87, %laneid;
	// end inline asm
	and.b32  	%r113, %r2, 992;
	add.s32 	%r114, %r113, 32;
	setp.gt.u32 	%p35, %r114, %r1;
	not.b32 	%r115, %r113;
	add.s32 	%r116, %r1, %r115;
	selp.b32 	%r111, %r116, 31, %p35;
	mov.b32 	%r89, %f315;
	mov.b32 	%r90, 1;
	mov.b32 	%r112, -1;
	// begin inline asm
	shfl.sync.down.b32 %r88, %r89, %r90, %r111, %r112;
	// end inline asm
	setp.lt.s32 	%p36, %r87, %r111;
	mov.b32 	%f245, %r88;
	add.f32 	%f246, %f315, %f245;
	selp.f32 	%f247, %f246, %f315, %p36;
	mov.b32 	%r94, %f247;
	mov.b32 	%r95, 2;
	// begin inline asm
	shfl.sync.down.b32 %r93, %r94, %r95, %r111, %r112;
	// end inline asm
	add.s32 	%r117, %r87, 2;
	setp.gt.s32 	%p37, %r117, %r111;
	mov.b32 	%f248, %r93;
	add.f32 	%f249, %f247, %f248;
	selp.f32 	%f250, %f247, %f249, %p37;
	mov.b32 	%r99, %f250;
	mov.b32 	%r100, 4;
	// begin inline asm
	shfl.sync.down.b32 %r98, %r99, %r100, %r111, %r112;
	// end inline asm
	add.s32 	%r118, %r87, 4;
	setp.gt.s32 	%p38, %r118, %r111;
	mov.b32 	%f251, %r98;
	add.f32 	%f252, %f250, %f251;
	selp.f32 	%f253, %f250, %f252, %p38;
	mov.b32 	%r104, %f253;
	mov.b32 	%r105, 8;
	// begin inline asm
	shfl.sync.down.b32 %r103, %r104, %r105, %r111, %r112;
	// end inline asm
	add.s32 	%r119, %r87, 8;
	setp.gt.s32 	%p39, %r119, %r111;
	mov.b32 	%f254, %r103;
	add.f32 	%f255, %f253, %f254;
	selp.f32 	%f256, %f253, %f255, %p39;
	mov.b32 	%r109, %f256;
	mov.b32 	%r110, 16;
	// begin inline asm
	shfl.sync.down.b32 %r108, %r109, %r110, %r111, %r112;
	// end inline asm
	add.s32 	%r120, %r87, 16;
	setp.gt.s32 	%p40, %r120, %r111;
	mov.b32 	%f257, %r108;
	add.f32 	%f258, %f256, %f257;
	selp.f32 	%f327, %f256, %f258, %p40;
	setp.ne.s32 	%p41, %r87, 0;
	@%p41 bra 	$L__BB31_26;
	shr.u32 	%r121, %r2, 3;
	and.b32  	%r122, %r121, 124;
	mov.u32 	%r123, _ZZN3cub18CUB_300001_SM_10006detail6reduce28DeviceReduceSingleTileKernelINS2_10policy_hubIfyN4cuda3std3__44plusIfEEE10Policy1000EN6thrust24THRUST_300001_SM_1000_NS10device_ptrIfEEPfyS9_ffNS7_10__identityEEEvT0_T1_T2_T3_T4_T6_E12temp_storage;
	add.s32 	%r124, %r123, %r122;
	st.shared.f32 	[%r124+8], %f327;
$L__BB31_26:
	bar.sync 	0;
	setp.ne.s32 	%p42, %r2, 0;
	@%p42 bra 	$L__BB31_49;
	setp.gt.u64 	%p43, %rd19, 32;
	ld.shared.f32 	%f259, [_ZZN3cub18CUB_300001_SM_10006detail6reduce28DeviceReduceSingleTileKernelINS2_10policy_hubIfyN4cuda3std3__44plusIfEEE10Policy1000EN6thrust24THRUST_300001_SM_1000_NS10device_ptrIfEEPfyS9_ffNS7_10__identityEEEvT0_T1_T2_T3_T4_T6_E12temp_storage+12];
	add.f32 	%f260, %f327, %f259;
	selp.f32 	%f261, %f260, %f327, %p43;
	setp.gt.u64 	%p44, %rd19, 64;
	ld.shared.f32 	%f262, [_ZZN3cub18CUB_300001_SM_10006detail6reduce28DeviceReduceSingleTileKernelINS2_10policy_hubIfyN4cuda3std3__44plusIfEEE10Policy1000EN6thrust24THRUST_300001_SM_1000_NS10device_ptrIfEEPfyS9_ffNS7_10__identityEEEvT0_T1_T2_T3_T4_T6_E12temp_storage+16];
	add.f32 	%f263, %f262, %f261;
	selp.f32 	%f264, %f263, %f261, %p44;
	setp.gt.u64 	%p45, %rd19, 96;
	ld.shared.f32 	%f265, [_ZZN3cub18CUB_300001_SM_10006detail6reduce28DeviceReduceSingleTileKernelINS2_10policy_hubIfyN4cuda3std3__44plusIfEEE10Policy1000EN6thrust24THRUST_300001_SM_1000_NS10device_ptrIfEEPfyS9_ffNS7_10__identityEEEvT0_T1_T2_T3_T4_T6_E12temp_storage+20];
	add.f32 	%f266, %f265, %f264;
	selp.f32 	%f267, %f266, %f264, %p45;
	setp.gt.u64 	%p46, %rd19, 128;
	ld.shared.f32 	%f268, [_ZZN3cub18CUB_300001_SM_10006detail6reduce28DeviceReduceSingleTileKernelINS2_10policy_hubIfyN4cuda3std3__44plusIfEEE10Policy1000EN6thrust24THRUST_300001_SM_1000_NS10device_ptrIfEEPfyS9_ffNS7_10__identityEEEvT0_T1_T2_T3_T4_T6_E12temp_storage+24];
	add.f32 	%f269, %f268, %f267;
	selp.f32 	%f270, %f269, %f267, %p46;
	setp.gt.u64 	%p47, %rd19, 160;
	ld.shared.f32 	%f271, [_ZZN3cub18CUB_300001_SM_10006detail6reduce28DeviceReduceSingleTileKernelINS2_10policy_hubIfyN4cuda3std3__44plusIfEEE10Policy1000EN6thrust24THRUST_300001_SM_1000_NS10device_ptrIfEEPfyS9_ffNS7_10__identityEEEvT0_T1_T2_T3_T4_T6_E12temp_storage+28];
	add.f32 	%f272, %f271, %f270;
	selp.f32 	%f273, %f272, %f270, %p47;
	setp.gt.u64 	%p48, %rd19, 192;
	ld.shared.f32 	%f274, [_ZZN3cub18CUB_300001_SM_10006detail6reduce28DeviceReduceSingleTileKernelINS2_10policy_hubIfyN4cuda3std3__44plusIfEEE10Policy1000EN6thrust24THRUST_300001_SM_1000_NS10device_ptrIfEEPfyS9_ffNS7_10__identityEEEvT0_T1_T2_T3_T4_T6_E12temp_storage+32];
	add.f32 	%f275, %f274, %f273;
	selp.f32 	%f276, %f275, %f273, %p48;
	setp.gt.u64 	%p49, %rd19, 224;
	ld.shared.f32 	%f277, [_ZZN3cub18CUB_300001_SM_10006detail6reduce28DeviceReduceSingleTileKernelINS2_10policy_hubIfyN4cuda3std3__44plusIfEEE10Policy1000EN6thrust24THRUST_300001_SM_1000_NS10device_ptrIfEEPfyS9_ffNS7_10__identityEEEvT0_T1_T2_T3_T4_T6_E12temp_storage+36];
	add.f32 	%f278, %f277, %f276;
	selp.f32 	%f327, %f278, %f276, %p49;
	bra.uni 	$L__BB31_49;
$L__BB31_28:
	mov.u32 	%r24, %tid.x;
	cvt.u64.u32 	%rd6, %r24;
	mul.wide.u32 	%rd22, %r24, 4;
	add.s64 	%rd7, %rd2, %rd22;
	ld.global.f32 	%f43, [%rd7];
	ld.global.f32 	%f44, [%rd7+1024];
	ld.global.f32 	%f45, [%rd7+2048];
	ld.global.f32 	%f46, [%rd7+3072];
	ld.global.f32 	%f47, [%rd7+4096];
	ld.global.f32 	%f48, [%rd7+5120];
	ld.global.f32 	%f49, [%rd7+6144];
	ld.global.f32 	%f50, [%rd7+7168];
	ld.global.f32 	%f51, [%rd7+8192];
	ld.global.f32 	%f52, [%rd7+9216];
	ld.global.f32 	%f53, [%rd7+10240];
	ld.global.f32 	%f54, [%rd7+11264];
	ld.global.f32 	%f55, [%rd7+12288];
	ld.global.f32 	%f56, [%rd7+13312];
	ld.global.f32 	%f57, [%rd7+14336];
	ld.global.f32 	%f58, [%rd7+15360];
	add.f32 	%f59, %f43, %f44;
	add.f32 	%f60, %f45, %f46;
	add.f32 	%f61, %f47, %f48;
	add.f32 	%f62, %f49, %f50;
	add.f32 	%f63, %f51, %f52;
	add.f32 	%f64, %f53, %f54;
	add.f32 	%f65, %f55, %f56;
	add.f32 	%f66, %f57, %f58;
	add.f32 	%f67, %f59, %f60;
	add.f32 	%f68, %f61, %f62;
	add.f32 	%f69, %f63, %f64;
	add.f32 	%f70, %f65, %f66;
	add.f32 	%f71, %f67, %f68;
	add.f32 	%f72, %f69, %f70;
	add.f32 	%f326, %f71, %f72;
	add.s64 	%rd8, %rd19, -4096;
	setp.lt.u64 	%p3, %rd8, 4096;
	mov.b64 	%rd53, 4096;
	@%p3 bra 	$L__BB31_32;
	mov.b64 	%rd53, 4096;
$L__BB31_30:
	shl.b64 	%rd24, %rd53, 2;
	add.s64 	%rd25, %rd7, %rd24;
	ld.global.f32 	%f73, [%rd25];
	ld.global.f32 	%f74, [%rd25+1024];
	ld.global.f32 	%f75, [%rd25+2048];
	ld.global.f32 	%f76, [%rd25+3072];
	ld.global.f32 	%f77, [%rd25+4096];
	ld.global.f32 	%f78, [%rd25+5120];
	ld.global.f32 	%f79, [%rd25+6144];
	ld.global.f32 	%f80, [%rd25+7168];
	ld.global.f32 	%f81, [%rd25+8192];
	ld.global.f32 	%f82, [%rd25+9216];
	ld.global.f32 	%f83, [%rd25+10240];
	ld.global.f32 	%f84, [%rd25+11264];
	ld.global.f32 	%f85, [%rd25+12288];
	ld.global.f32 	%f86, [%rd25+13312];
	ld.global.f32 	%f87, [%rd25+14336];
	ld.global.f32 	%f88, [%rd25+15360];
	add.f32 	%f89, %f326, %f73;
	add.f32 	%f90, %f74, %f75;
	add.f32 	%f91, %f76, %f77;
	add.f32 	%f92, %f78, %f79;
	add.f32 	%f93, %f80, %f81;
	add.f32 	%f94, %f82, %f83;
	add.f32 	%f95, %f84, %f85;
	add.f32 	%f96, %f86, %f87;
	add.f32 	%f97, %f89, %f90;
	add.f32 	%f98, %f91, %f92;
	add.f32 	%f99, %f93, %f94;
	add.f32 	%f100, %f95, %f96;
	add.f32 	%f101, %f97, %f98;
	add.f32 	%f102, %f99, %f100;
	add.f32 	%f103, %f101, %f102;
	add.f32 	%f326, %f103, %f88;
	sub.s64 	%rd26, %rd19, %rd53;
	setp.lt.u64 	%p4, %rd26, 4096;
	@%p4 bra 	$L__BB31_45;
	add.s64 	%rd53, %rd53, 4096;
	setp.le.u64 	%p5, %rd53, %rd8;
	@%p5 bra 	$L__BB31_30;
$L__BB31_32:
	setp.le.u64 	%p6, %rd19, %rd53;
	cvt.u32.u64 	%r42, %rd53;
	cvt.u32.u64 	%r43, %rd19;
	sub.s32 	%r44, %r43, %r42;
	setp.ge.s32 	%p7, %r24, %r44;
	or.pred  	%p8, %p6, %p7;
	@%p8 bra 	$L__BB31_45;
	not.b32 	%r47, %r24;
	add.s32 	%r48, %r47, %r43;
	sub.s32 	%r50, %r48, %r42;
	shr.u32 	%r51, %r50, 8;
	add.s32 	%r25, %r51, 1;
	and.b32  	%r26, %r25, 15;
	setp.lt.u32 	%p9, %r50, 3840;
	mov.u32 	%r167, %r24;
	@%p9 bra 	$L__BB31_36;
	and.b32  	%r52, %r25, 33554416;
	neg.s32 	%r165, %r52;
	add.s64 	%rd27, %rd53, %rd6;
	shl.b64 	%rd28, %rd27, 2;
	add.s64 	%rd29, %rd28, %rd2;
	add.s64 	%rd54, %rd29, 8192;
	mov.u32 	%r167, %r24;
$L__BB31_35:
	.pragma "nounroll";
	ld.global.f32 	%f105, [%rd54+-8192];
	add.f32 	%f106, %f326, %f105;
	ld.global.f32 	%f107, [%rd54+-7168];
	add.f32 	%f108, %f106, %f107;
	ld.global.f32 	%f109, [%rd54+-6144];
	add.f32 	%f110, %f108, %f109;
	ld.global.f32 	%f111, [%rd54+-5120];
	add.f32 	%f112, %f110, %f111;
	ld.global.f32 	%f113, [%rd54+-4096];
	add.f32 	%f114, %f112, %f113;
	ld.global.f32 	%f115, [%rd54+-3072];
	add.f32 	%f116, %f114, %f115;
	ld.global.f32 	%f117, [%rd54+-2048];
	add.f32 	%f118, %f116, %f117;
	ld.global.f32 	%f119, [%rd54+-1024];
	add.f32 	%f120, %f118, %f119;
	ld.global.f32 	%f121, [%rd54];
	add.f32 	%f122, %f120, %f121;
	ld.global.f32 	%f123, [%rd54+1024];
	add.f32 	%f124, %f122, %f123;
	ld.global.f32 	%f125, [%rd54+2048];
	add.f32 	%f126, %f124, %f125;
	ld.global.f32 	%f127, [%rd54+3072];
	add.f32 	%f128, %f126, %f127;
	ld.global.f32 	%f129, [%rd54+4096];
	add.f32 	%f130, %f128, %f129;
	ld.global.f32 	%f131, [%rd54+5120];
	add.f32 	%f132, %f130, %f131;
	ld.global.f32 	%f133, [%rd54+6144];
	add.f32 	%f134, %f132, %f133;
	ld.global.f32 	%f135, [%rd54+7168];
	add.f32 	%f326, %f134, %f135;
	add.s32 	%r167, %r167, 4096;
	add.s32 	%r165, %r165, 16;
	add.s64 	%rd54, %rd54, 16384;
	setp.ne.s32 	%p10, %r165, 0;
	@%p10 bra 	$L__BB31_35;
$L__BB31_36:
	setp.eq.s32 	%p11, %r26, 0;
	@%p11 bra 	$L__BB31_45;
	and.b32  	%r33, %r25, 7;
	setp.lt.u32 	%p12, %r26, 8;
	@%p12 bra 	$L__BB31_39;
	cvt.u64.u32 	%rd30, %r167;
	add.s64 	%rd31, %rd53, %rd30;
	shl.b64 	%rd32, %rd31, 2;
	add.s64 	%rd33, %rd2, %rd32;
	ld.global.f32 	%f137, [%rd33];
	add.f32 	%f138, %f326, %f137;
	ld.global.f32 	%f139, [%rd33+1024];
	add.f32 	%f140, %f138, %f139;
	ld.global.f32 	%f141, [%rd33+2048];
	add.f32 	%f142, %f140, %f141;
	ld.global.f32 	%f143, [%rd33+3072];
	add.f32 	%f144, %f142, %f143;
	ld.global.f32 	%f145, [%rd33+4096];
	add.f32 	%f146, %f144, %f145;
	ld.global.f32 	%f147, [%rd33+5120];
	add.f32 	%f148, %f146, %f147;
	ld.global.f32 	%f149, [%rd33+6144];
	add.f32 	%f150, %f148, %f149;
	ld.global.f32 	%f151, [%rd33+7168];
	add.f32 	%f326, %f150, %f151;
	add.s32 	%r167, %r167, 2048;
$L__BB31_39:
	setp.eq.s32 	%p13, %r33, 0;
	@%p13 bra 	$L__BB31_45;
	and.b32  	%r36, %r25, 3;
	setp.lt.u32 	%p14, %r33, 4;
	@%p14 bra 	$L__BB31_42;
	cvt.u64.u32 	%rd34, %r167;
	add.s64 	%rd35, %rd53, %rd34;
	shl.b64 	%rd36, %rd35, 2;
	add.s64 	%rd37, %rd2, %rd36;
	ld.global.f32 	%f153, [%rd37];
	add.f32 	%f154, %f326, %f153;
	ld.global.f32 	%f155, [%rd37+1024];
	add.f32 	%f156, %f154, %f155;
	ld.global.f32 	%f157, [%rd37+2048];
	add.f32 	%f158, %f156, %f157;
	ld.global.f32 	%f159, [%rd37+3072];
	add.f32 	%f326, %f158, %f159;
	add.s32 	%r167, %r167, 1024;
$L__BB31_42:
	setp.eq.s32 	%p15, %r36, 0;
	@%p15 bra 	$L__BB31_45;
	cvt.u64.u32 	%rd38, %r167;
	add.s64 	%rd39, %rd53, %rd38;
	shl.b64 	%rd40, %rd39, 2;
	add.s64 	%rd55, %rd2, %rd40;
	neg.s32 	%r170, %r36;
$L__BB31_44:
	.pragma "nounroll";
	ld.global.f32 	%f160, [%rd55];
	add.f32 	%f326, %f326, %f160;
	add.s64 	%rd55, %rd55, 1024;
	add.s32 	%r170, %r170, 1;
	setp.ne.s32 	%p16, %r170, 0;
	@%p16 bra 	$L__BB31_44;
$L__BB31_45:
	// begin inline asm
	mov.u32 %r53, %laneid;
	// end inline asm
	mov.b32 	%r55, %f326;
	mov.b32 	%r56, 1;
	mov.b32 	%r77, 31;
	mov.b32 	%r78, -1;
	// begin inline asm
	shfl.sync.down.b32 %r54, %r55, %r56, %r77, %r78;
	// end inline asm
	setp.gt.s32 	%p17, %r53, 30;
	mov.b32 	%f161, %r54;
	add.f32 	%f162, %f326, %f161;
	selp.f32 	%f163, %f326, %f162, %p17;
	mov.b32 	%r60, %f163;
	mov.b32 	%r61, 2;
	// begin inline asm
	shfl.sync.down.b32 %r59, %r60, %r61, %r77, %r78;
	// end inline asm
	setp.gt.s32 	%p18, %r53, 29;
	mov.b32 	%f164, %r59;
	add.f32 	%f165, %f163, %f164;
	selp.f32 	%f166, %f163, %f165, %p18;
	mov.b32 	%r65, %f166;
	mov.b32 	%r66, 4;
	// begin inline asm
	shfl.sync.down.b32 %r64, %r65, %r66, %r77, %r78;
	// end inline asm
	setp.gt.s32 	%p19, %r53, 27;
	mov.b32 	%f167, %r64;
	add.f32 	%f168, %f166, %f167;
	selp.f32 	%f169, %f166, %f168, %p19;
	mov.b32 	%r70, %f169;
	mov.b32 	%r71, 8;
	// begin inline asm
	shfl.sync.down.b32 %r69, %r70, %r71, %r77, %r78;
	// end inline asm
	setp.gt.s32 	%p20, %r53, 23;
	mov.b32 	%f170, %r69;
	add.f32 	%f171, %f169, %f170;
	selp.f32 	%f172, %f169, %f171, %p20;
	mov.b32 	%r75, %f172;
	mov.b32 	%r76, 16;
	// begin inline asm
	shfl.sync.down.b32 %r74, %r75, %r76, %r77, %r78;
	// end inline asm
	setp.gt.s32 	%p21, %r53, 15;
	mov.b32 	%f173, %r74;
	add.f32 	%f38, %f172, %f173;
	selp.f32 	%f327, %f172, %f38, %p21;
	setp.ne.s32 	%p22, %r53, 0;
	@%p22 bra 	$L__BB31_47;
	shr.u32 	%r79, %r24, 3;
	and.b32  	%r80, %r79, 124;
	mov.u32 	%r81, _ZZN3cub18CUB_300001_SM_10006detail6reduce28DeviceReduceSingleTileKernelINS2_10policy_hubIfyN4cuda3std3__44plusIfEEE10Policy1000EN6thrust24THRUST_300001_SM_1000_NS10device_ptrIfEEPfyS9_ffNS7_10__identityEEEvT0_T1_T2_T3_T4_T6_E12temp_storage;
	add.s32 	%r82, %r81, %r80;
	st.shared.f32 	[%r82+8], %f38;
$L__BB31_47:
	bar.sync 	0;
	setp.ne.s32 	%p23, %r24, 0;
	@%p23 bra 	$L__BB31_49;
	ld.shared.f32 	%f174, [_ZZN3cub18CUB_300001_SM_10006detail6reduce28DeviceReduceSingleTileKernelINS2_10policy_hubIfyN4cuda3std3__44plusIfEEE10Policy1000EN6thrust24THRUST_300001_SM_1000_NS10device_ptrIfEEPfyS9_ffNS7_10__identityEEEvT0_T1_T2_T3_T4_T6_E12temp_storage+12];
	add.f32 	%f175, %f327, %f174;
	ld.shared.f32 	%f176, [_ZZN3cub18CUB_300001_SM_10006detail6reduce28DeviceReduceSingleTileKernelINS2_10policy_hubIfyN4cuda3std3__44plusIfEEE10Policy1000EN6thrust24THRUST_300001_SM_1000_NS10device_ptrIfEEPfyS9_ffNS7_10__identityEEEvT0_T1_T2_T3_T4_T6_E12temp_storage+16];
	add.f32 	%f177, %f175, %f176;
	ld.shared.f32 	%f178, [_ZZN3cub18CUB_300001_SM_10006detail6reduce28DeviceReduceSingleTileKernelINS2_10policy_hubIfyN4cuda3std3__44plusIfEEE10Policy1000EN6thrust24THRUST_300001_SM_1000_NS10device_ptrIfEEPfyS9_ffNS7_10__identityEEEvT0_T1_T2_T3_T4_T6_E12temp_storage+20];
	add.f32 	%f179, %f177, %f178;
	ld.shared.f32 	%f180, [_ZZN3cub18CUB_300001_SM_10006detail6reduce28DeviceReduceSingleTileKernelINS2_10policy_hubIfyN4cuda3std3__44plusIfEEE10Policy1000EN6thrust24THRUST_300001_SM_1000_NS10device_ptrIfEEPfyS9_ffNS7_10__identityEEEvT0_T1_T2_T3_T4_T6_E12temp_storage+24];
	add.f32 	%f181, %f179, %f180;
	ld.shared.f32 	%f182, [_ZZN3cub18CUB_300001_SM_10006detail6reduce28DeviceReduceSingleTileKernelINS2_10policy_hubIfyN4cuda3std3__44plusIfEEE10Policy1000EN6thrust24THRUST_300001_SM_1000_NS10device_ptrIfEEPfyS9_ffNS7_10__identityEEEvT0_T1_T2_T3_T4_T6_E12temp_storage+28];
	add.f32 	%f183, %f181, %f182;
	ld.shared.f32 	%f184, [_ZZN3cub18CUB_300001_SM_10006detail6reduce28DeviceReduceSingleTileKernelINS2_10policy_hubIfyN4cuda3std3__44plusIfEEE10Policy1000EN6thrust24THRUST_300001_SM_1000_NS10device_ptrIfEEPfyS9_ffNS7_10__identityEEEvT0_T1_T2_T3_T4_T6_E12temp_storage+32];
	add.f32 	%f185, %f183, %f184;
	ld.shared.f32 	%f186, [_ZZN3cub18CUB_300001_SM_10006detail6reduce28DeviceReduceSingleTileKernelINS2_10policy_hubIfyN4cuda3std3__44plusIfEEE10Policy1000EN6thrust24THRUST_300001_SM_1000_NS10device_ptrIfEEPfyS9_ffNS7_10__identityEEEvT0_T1_T2_T3_T4_T6_E12temp_storage+36];
	add.f32 	%f327, %f185, %f186;
$L__BB31_49:
	mov.u32 	%r155, %tid.x;
	setp.ne.s32 	%p57, %r155, 0;
	@%p57 bra 	$L__BB31_51;
	add.f32 	%f305, %f42, %f327;
	st.global.f32 	[%rd1], %f305;
$L__BB31_51:
	ret;

}
	// .globl	_ZN3cub18CUB_300001_SM_10006detail6reduce18DeviceReduceKernelINS2_10policy_hubIfyN4cuda3std3__44plusIfEEE10Policy1000EN6thrust24THRUST_300001_SM_1000_NS10device_ptrIfEEyS9_fNS7_10__identityEEEvT0_PT3_T1_NS0_13GridEvenShareISK_EET2_T4_
.visible .entry _ZN3cub18CUB_300001_SM_10006detail6reduce18DeviceReduceKernelINS2_10policy_hubIfyN4cuda3std3__44plusIfEEE10Policy1000EN6thrust24THRUST_300001_SM_1000_NS10device_ptrIfEEyS9_fNS7_10__identityEEEvT0_PT3_T1_NS0_13GridEvenShareISK_EET2_T4_(
	.param .align 8 .b8 _ZN3cub18CUB_300001_SM_10006detail6reduce18DeviceReduceKernelINS2_10policy_hubIfyN4cuda3std3__44plusIfEEE10Policy1000EN6thrust24THRUST_300001_SM_1000_NS10device_ptrIfEEyS9_fNS7_10__identityEEEvT0_PT3_T1_NS0_13GridEvenShareISK_EET2_T4__param_0[8],
	.param .u64 .ptr .align 1 _ZN3cub18CUB_300001_SM_10006detail6reduce18DeviceReduceKernelINS2_10policy_hubIfyN4cuda3std3__44plusIfEEE10Policy1000EN6thrust24THRUST_300001_SM_1000_NS10device_ptrIfEEyS9_fNS7_10__identityEEEvT0_PT3_T1_NS0_13GridEvenShareISK_EET2_T4__param_1,
	.param .u64 _ZN3cub18CUB_300001_SM_10006detail6reduce18DeviceReduceKernelINS2_10policy_hubIfyN4cuda3std3__44plusIfEEE10Policy1000EN6thrust24THRUST_300001_SM_1000_NS10device_ptrIfEEyS9_fNS7_10__identityEEEvT0_PT3_T1_NS0_13GridEvenShareISK_EET2_T4__param_2,
	.param .align 8 .b8 _ZN3cub18CUB_300001_SM_10006detail6reduce18DeviceReduceKernelINS2_10policy_hubIfyN4cuda3std3__44plusIfEEE10Policy1000EN6thrust24THRUST_300001_SM_1000_NS10device_ptrIfEEyS9_fNS7_10__identityEEEvT0_PT3_T1_NS0_13GridEvenShareISK_EET2_T4__param_3[72],
	.param .align 1 .b8 _ZN3cub18CUB_300001_SM_10006detail6reduce18DeviceReduceKernelINS2_10policy_hubIfyN4cuda3std3__44plusIfEEE10Policy1000EN6thrust24THRUST_300001_SM_1000_NS10device_ptrIfEEyS9_fNS7_10__identityEEEvT0_PT3_T1_NS0_13GridEvenShareISK_EET2_T4__param_4[1],
	.param .align 1 .b8 _ZN3cub18CUB_300001_SM_10006detail6reduce18DeviceReduceKernelINS2_10policy_hubIfyN4cuda3std3__44plusIfEEE10Policy1000EN6thrust24THRUST_300001_SM_1000_NS10device_ptrIfEEyS9_fNS7_10__identityEEEvT0_PT3_T1_NS0_13GridEvenShareISK_EET2_T4__param_5[1]
)
.maxntid 256
{
	.reg .pred 	%p<57>;
	.reg .b16 	%rs<4>;
	.reg .b32 	%r<206>;
	.reg .b32 	%f<324>;
	.reg .b64 	%rd<78>;
	// demoted variable
	.shared .align 4 .b8 _ZZN3cub18CUB_300001_SM_10006detail6reduce18DeviceReduceKernelINS2_10policy_hubIfyN4cuda3std3__44plusIfEEE10Policy1000EN6thrust24THRUST_300001_SM_1000_NS10device_ptrIfEEyS9_fNS7_10__identityEEEvT0_PT3_T1_NS0_13GridEvenShareISK_EET2_T4_E12temp_storage[44];
	ld.param.u64 	%rd1, [_ZN3cub18CUB_300001_SM_10006detail6reduce18DeviceReduceKernelINS2_10policy_hubIfyN4cuda3std3__44plusIfEEE10Policy1000EN6thrust24THRUST_300001_SM_1000_NS10device_ptrIfEEyS9_fNS7_10__identityEEEvT0_PT3_T1_NS0_13GridEvenShareISK_EET2_T4__param_3+32];
	ld.param.u32 	%r1, [_ZN3cub18CUB_300001_SM_10006detail6reduce18DeviceReduceKernelINS2_10policy_hubIfyN4cuda3std3__44plusIfEEE10Policy1000EN6thrust24THRUST_300001_SM_1000_NS10device_ptrIfEEyS9_fNS7_10__identityEEEvT0_PT3_T1_NS0_13GridEvenShareISK_EET2_T4__param_3+40];
	ld.param.u64 	%rd25, [_ZN3cub18CUB_300001_SM_10006detail6reduce18DeviceReduceKernelINS2_10policy_hubIfyN4cuda3std3__44plusIfEEE10Policy1000EN6thrust24THRUST_300001_SM_1000_NS10device_ptrIfEEyS9_fNS7_10__identityEEEvT0_PT3_T1_NS0_13GridEvenShareISK_EET2_T4__param_0];
	cvta.to.global.u64 	%rd2, %rd25;
	mov.u32 	%r2, %ctaid.x;
	shl.b32 	%r50, %r1, 12;
	cvt.s64.s32 	%rd3, %r50;
	shl.b32 	%r51, %r2, 12;
	cvt.u64.u32 	%rd4, %r51;
	sub.s64 	%rd5, %rd1, %rd4;
	setp.gt.u64 	%p1, %rd5, 4095;
	@%p1 bra 	$L__BB32_25;
	cvt.u32.u64 	%r112, %rd4;
	cvt.u32.u64 	%r3, %rd1;
	sub.s32 	%r4, %r3, %r112;
	mov.u32 	%r5, %tid.x;
	setp.ge.s32 	%p23, %r5, %r4;
	mov.f32 	%f312, 0f00000000;
	mov.u32 	%r193, %r5;
	@%p23 bra 	$L__BB32_3;
	add.s32 	%r114, %r112, %r5;
	mul.wide.u32 	%rd51, %r114, 4;
	add.s64 	%rd52, %rd2, %rd51;
	ld.global.f32 	%f312, [%rd52];
	add.s32 	%r193, %r5, 256;
$L__BB32_3:
	setp.ge.s32 	%p24, %r193, %r4;
	@%p24 bra 	$L__BB32_16;
	not.b32 	%r116, %r193;
	add.s32 	%r117, %r116, %r3;
	sub.s32 	%r118, %r117, %r112;
	shr.u32 	%r119, %r118, 8;
	add.s32 	%r8, %r119, 1;
	and.b32  	%r9, %r8, 15;
	setp.lt.u32 	%p25, %r118, 3840;
	@%p25 bra 	$L__BB32_7;
	and.b32  	%r120, %r8, 33554416;
	neg.s32 	%r191, %r120;
	mul.wide.u32 	%rd53, %r2, 16384;
	mul.wide.u32 	%rd54, %r193, 4;
	or.b64  	%rd55, %rd53, %rd54;
	add.s64 	%rd56, %rd55, %rd2;
	add.s64 	%rd72, %rd56, 8192;
$L__BB32_6:
	.pragma "nounroll";
	ld.global.f32 	%f187, [%rd72+-8192];
	add.f32 	%f188, %f312, %f187;
	ld.global.f32 	%f189, [%rd72+-7168];
	add.f32 	%f190, %f188, %f189;
	ld.global.f32 	%f191, [%rd72+-6144];
	add.f32 	%f192, %f190, %f191;
	ld.global.f32 	%f193, [%rd72+-5120];
	add.f32 	%f194, %f192, %f193;
	ld.global.f32 	%f195, [%rd72+-4096];
	add.f32 	%f196, %f194, %f195;
	ld.global.f32 	%f197, [%rd72+-3072];
	add.f32 	%f198, %f196, %f197;
	ld.global.f32 	%f199, [%rd72+-2048];
	add.f32 	%f200, %f198, %f199;
	ld.global.f32 	%f201, [%rd72+-1024];
	add.f32 	%f202, %f200, %f201;
	ld.global.f32 	%f203, [%rd72];
	add.f32 	%f204, %f202, %f203;
	ld.global.f32 	%f205, [%rd72+1024];
	add.f32 	%f206, %f204, %f205;
	ld.global.f32 	%f207, [%rd72+2048];
	add.f32 	%f208, %f206, %f207;
	ld.global.f32 	%f209, [%rd72+3072];
	add.f32 	%f210, %f208, %f209;
	ld.global.f32 	%f211, [%rd72+4096];
	add.f32 	%f212, %f210, %f211;
	ld.global.f32 	%f213, [%rd72+5120];
	add.f32 	%f214, %f212, %f213;
	ld.global.f32 	%f215, [%rd72+6144];
	add.f32 	%f216, %f214, %f215;
	ld.global.f32 	%f217, [%rd72+7168];
	add.f32 	%f312, %f216, %f217;
	add.s32 	%r193, %r193, 4096;
	add.s32 	%r191, %r191, 16;
	add.s64 	%rd72, %rd72, 16384;
	setp.ne.s32 	%p26, %r191, 0;
	@%p26 bra 	$L__BB32_6;
$L__BB32_7:
	setp.eq.s32 	%p27, %r9, 0;
	@%p27 bra 	$L__BB32_16;
	and.b32  	%r16, %r8, 7;
	setp.lt.u32 	%p28, %r9, 8;
	@%p28 bra 	$L__BB32_10;
	cvt.s64.s32 	%rd57, %r193;
	add.s64 	%rd58, %rd57, %rd4;
	shl.b64 	%rd59, %rd58, 2;
	add.s64 	%rd60, %rd2, %rd59;
	ld.global.f32 	%f219, [%rd60];
	add.f32 	%f220, %f312, %f219;
	ld.global.f32 	%f221, [%rd60+1024];
	add.f32 	%f222, %f220, %f221;
	ld.global.f32 	%f223, [%rd60+2048];
	add.f32 	%f224, %f222, %f223;
	ld.global.f32 	%f225, [%rd60+3072];
	add.f32 	%f226, %f224, %f225;
	ld.global.f32 	%f227, [%rd60+4096];
	add.f32 	%f228, %f226, %f227;
	ld.global.f32 	%f229, [%rd60+5120];
	add.f32 	%f230, %f228, %f229;
	ld.global.f32 	%f231, [%rd60+6144];
	add.f32 	%f232, %f230, %f231;
	ld.global.f32 	%f233, [%rd60+7168];
	add.f32 	%f312, %f232, %f233;
	add.s32 	%r193, %r193, 2048;
$L__BB32_10:
	setp.eq.s32 	%p29, %r16, 0;
	@%p29 bra 	$L__BB32_16;
	and.b32  	%r19, %r8, 3;
	setp.lt.u32 	%p30, %r16, 4;
	@%p30 bra 	$L__BB32_13;
	cvt.s64.s32 	%rd61, %r193;
	add.s64 	%rd62, %rd61, %rd4;
	shl.b64 	%rd63, %rd62, 2;
	add.s64 	%rd64, %rd2, %rd63;
	ld.global.f32 	%f235, [%rd64];
	add.f32 	%f236, %f312, %f235;
	ld.global.f32 	%f237, [%rd64+1024];
	add.f32 	%f238, %f236, %f237;
	ld.global.f32 	%f239, [%rd64+2048];
	add.f32 	%f240, %f238, %f239;
	ld.global.f32 	%f241, [%rd64+3072];
	add.f32 	%f312, %f240, %f241;
	add.s32 	%r193, %r193, 1024;
$L__BB32_13:
	setp.eq.s32 	%p31, %r19, 0;
	@%p31 bra 	$L__BB32_16;
	mul.wide.u32 	%rd65, %r2, 16384;
	add.s64 	%rd9, %rd2, %rd65;
	neg.s32 	%r196, %r19;
$L__BB32_15:
	.pragma "nounroll";
	mul.wide.s32 	%rd66, %r193, 4;
	add.s64 	%rd67, %rd9, %rd66;
	ld.global.f32 	%f242, [%rd67];
	add.f32 	%f312, %f312, %f242;
	add.s32 	%r193, %r193, 256;
	add.s32 	%r196, %r196, 1;
	setp.ne.s32 	%p32, %r196, 0;
	@%p32 bra 	$L__BB32_15;
$L__BB32_16:
	setp.lt.s32 	%p33, %r4, 256;
	@%p33 bra 	$L__BB32_21;
	// begin inline asm
	mov.u32 %r159, %laneid;
	// end inline asm
	mov.b32 	%r161, %f312;
	mov.b32 	%r162, 1;
	mov.b32 	%r183, 31;
	mov.b32 	%r184, -1;
	// begin inline asm
	shfl.sync.down.b32 %r160, %r161, %r162, %r183, %r184;
	// end inline asm
	setp.gt.s32 	%p49, %r159, 30;
	mov.b32 	%f277, %r160;
	add.f32 	%f278, %f312, %f277;
	selp.f32 	%f279, %f312, %f278, %p49;
	mov.b32 	%r166, %f279;
	mov.b32 	%r167, 2;
	// begin inline asm
	shfl.sync.down.b32 %r165, %r166, %r167, %r183, %r184;
	// end inline asm
	setp.gt.s32 	%p50, %r159, 29;
	mov.b32 	%f280, %r165;
	add.f32 	%f281, %f279, %f280;
	selp.f32 	%f282, %f279, %f281, %p50;
	mov.b32 	%r171, %f282;
	mov.b32 	%r172, 4;
	// begin inline asm
	shfl.sync.down.b32 %r170, %r171, %r172, %r183, %r184;
	// end inline asm
	setp.gt.s32 	%p51, %r159, 27;
	mov.b32 	%f283, %r170;
	add.f32 	%f284, %f282, %f283;
	selp.f32 	%f285, %f282, %f284, %p51;
	mov.b32 	%r176, %f285;
	mov.b32 	%r177, 8;
	// begin inline asm
	shfl.sync.down.b32 %r175, %r176, %r177, %r183, %r184;
	// end inline asm
	setp.gt.s32 	%p52, %r159, 23;
	mov.b32 	%f286, %r175;
	add.f32 	%f287, %f285, %f286;
	selp.f32 	%f288, %f285, %f287, %p52;
	mov.b32 	%r181, %f288;
	mov.b32 	%r182, 16;
	// begin inline asm
	shfl.sync.down.b32 %r180, %r181, %r182, %r183, %r184;
	// end inline asm
	setp.gt.s32 	%p53, %r159, 15;
	mov.b32 	%f289, %r180;
	add.f32 	%f16, %f288, %f289;
	selp.f32 	%f323, %f288, %f16, %p53;
	setp.ne.s32 	%p54, %r159, 0;
	@%p54 bra 	$L__BB32_19;
	shr.u32 	%r185, %r5, 3;
	and.b32  	%r186, %r185, 124;
	mov.u32 	%r187, _ZZN3cub18CUB_300001_SM_10006detail6reduce18DeviceReduceKernelINS2_10policy_hubIfyN4cuda3std3__44plusIfEEE10Policy1000EN6thrust24THRUST_300001_SM_1000_NS10device_ptrIfEEyS9_fNS7_10__identityEEEvT0_PT3_T1_NS0_13GridEvenShareISK_EET2_T4_E12temp_storage;
	add.s32 	%r188, %r187, %r186;
	st.shared.f32 	[%r188+8], %f16;
$L__BB32_19:
	bar.sync 	0;
	setp.ne.s32 	%p55, %r5, 0;
	@%p55 bra 	$L__BB32_46;
	ld.shared.f32 	%f290, [_ZZN3cub18CUB_300001_SM_10006detail6reduce18DeviceReduceKernelINS2_10policy_hubIfyN4cuda3std3__44plusIfEEE10Policy1000EN6thrust24THRUST_300001_SM_1000_NS10device_ptrIfEEyS9_fNS7_10__identityEEEvT0_PT3_T1_NS0_13GridEvenShareISK_EET2_T4_E12temp_storage+12];
	add.f32 	%f291, %f323, %f290;
	ld.shared.f32 	%f292, [_ZZN3cub18CUB_300001_SM_10006detail6reduce18DeviceReduceKernelINS2_10policy_hubIfyN4cuda3std3__44plusIfEEE10Policy1000EN6thrust24THRUST_300001_SM_1000_NS10device_ptrIfEEyS9_fNS7_10__identityEEEvT0_PT3_T1_NS0_13GridEvenShareISK_EET2_T4_E12temp_storage+16];
	add.f32 	%f293, %f291, %f292;
	ld.shared.f32 	%f294, [_ZZN3cub18CUB_300001_SM_10006detail6reduce18DeviceReduceKernelINS2_10policy_hubIfyN4cuda3std3__44plusIfEEE10Policy1000EN6thrust24THRUST_300001_SM_1000_NS10device_ptrIfEEyS9_fNS7_10__identityEEEvT0_PT3_T1_NS0_13GridEvenShareISK_EET2_T4_E12temp_storage+20];
	add.f32 	%f295, %f293, %f294;
	ld.shared.f32 	%f296, [_ZZN3cub18CUB_300001_SM_10006detail6reduce18DeviceReduceKernelINS2_10policy_hubIfyN4cuda3std3__44plusIfEEE10Policy1000EN6thrust24THRUST_300001_SM_1000_NS10device_ptrIfEEyS9_fNS7_10__identityEEEvT0_PT3_T1_NS0_13GridEvenShareISK_EET2_T4_E12temp_storage+24];
	add.f32 	%f297, %f295, %f296;
	ld.shared.f32 	%f298, [_ZZN3cub18CUB_300001_SM_10006detail6reduce18DeviceReduceKernelINS2_10policy_hubIfyN4cuda3std3__44plusIfEEE10Policy1000EN6thrust24THRUST_300001_SM_1000_NS10device_ptrIfEEyS9_fNS7_10__identityEEEvT0_PT3_T1_NS0_13GridEvenShareISK_EET2_T4_E12temp_storage+28];
	add.f32 	%f299, %f297, %f298;
	ld.shared.f32 	%f300, [_ZZN3cub18CUB_300001_SM_10006detail6reduce18DeviceReduceKernelINS2_10policy_hubIfyN4cuda3std3__44plusIfEEE10Policy1000EN6thrust24THRUST_300001_SM_1000_NS10device_ptrIfEEyS9_fNS7_10__identityEEEvT0_PT3_T1_NS0_13GridEvenShareISK_EET2_T4_E12temp_storage+32];
	add.f32 	%f301, %f299, %f300;
	ld.shared.f32 	%f302, [_ZZN3cub18CUB_300001_SM_10006detail6reduce18DeviceReduceKernelINS2_10policy_hubIfyN4cuda3std3__44plusIfEEE10Policy1000EN6thrust24THRUST_300001_SM_1000_NS10device_ptrIfEEyS9_fNS7_10__identityEEEvT0_PT3_T1_NS0_13GridEvenShareISK_EET2_T4_E12temp_storage+36];
	add.f32 	%f323, %f301, %f302;
	bra.uni 	$L__BB32_46;
$L__BB32_21:
	// begin inline asm
	mov.u32 %r121, %laneid;
	// end inline asm
	and.b32  	%r147, %r5, 992;
	add.s32 	%r148, %r147, 32;
	setp.gt.s32 	%p34, %r148, %r4;
	not.b32 	%r149, %r147;
	add.s32 	%r150, %r4, %r149;
	selp.b32 	%r145, %r150, 31, %p34;
	mov.b32 	%r123, %f312;
	mov.b32 	%r124, 1;
	mov.b32 	%r146, -1;
	// begin inline asm
	shfl.sync.down.b32 %r122, %r123, %r124, %r145, %r146;
	// end inline asm
	setp.lt.s32 	%p35, %r121, %r145;
	mov.b32 	%f243, %r122;
	add.f32 	%f244, %f312, %f243;
	selp.f32 	%f245, %f244, %f312, %p35;
	mov.b32 	%r128, %f245;
	mov.b32 	%r129, 2;
	// begin inline asm
	shfl.sync.down.b32 %r127, %r128, %r129, %r145, %r146;
	// end inline asm
	add.s32 	%r151, %r121, 2;
	setp.gt.s32 	%p36, %r151, %r145;
	mov.b32 	%f246, %r127;
	add.f32 	%f247, %f245, %f246;
	selp.f32 	%f248, %f245, %f247, %p36;
	mov.b32 	%r133, %f248;
	mov.b32 	%r134, 4;
	// begin inline asm
	shfl.sync.down.b32 %r132, %r133, %r134, %r145, %r146;
	// end inline asm
	add.s32 	%r152, %r121, 4;
	setp.gt.s32 	%p37, %r152, %r145;
	mov.b32 	%f249, %r132;
	add.f32 	%f250, %f248, %f249;
	selp.f32 	%f251, %f248, %f250, %p37;
	mov.b32 	%r138, %f251;
	mov.b32 	%r139, 8;
	// begin inline asm
	shfl.sync.down.b32 %r137, %r138, %r139, %r145, %r146;
	// end inline asm
	add.s32 	%r153, %r121, 8;
	setp.gt.s32 	%p38, %r153, %r145;
	mov.b32 	%f252, %r137;
	add.f32 	%f253, %f251, %f252;
	selp.f32 	%f254, %f251, %f253, %p38;
	mov.b32 	%r143, %f254;
	mov.b32 	%r144, 16;
	// begin inline asm
	shfl.sync.down.b32 %r142, %r143, %r144, %r145, %r146;
	// end inline asm
	add.s32 	%r154, %r121, 16;
	setp.gt.s32 	%p39, %r154, %r145;
	mov.b32 	%f255, %r142;
	add.f32 	%f256, %f254, %f255;
	selp.f32 	%f323, %f254, %f256, %p39;
	setp.ne.s32 	%p40, %r121, 0;
	@%p40 bra 	$L__BB32_23;
	shr.u32 	%r155, %r5, 3;
	and.b32  	%r156, %r155, 124;
	mov.u32 	%r157, _ZZN3cub18CUB_300001_SM_10006detail6reduce18DeviceReduceKernelINS2_10policy_hubIfyN4cuda3std3__44plusIfEEE10Policy1000EN6thrust24THRUST_300001_SM_1000_NS10device_ptrIfEEyS9_fNS7_10__identityEEEvT0_PT3_T1_NS0_13GridEvenShareISK_EET2_T4_E12temp_storage;
	add.s32 	%r158, %r157, %r156;
	st.shared.f32 	[%r158+8], %f323;
$L__BB32_23:
	bar.sync 	0;
	setp.ne.s32 	%p41, %r5, 0;
	@%p41 bra 	$L__BB32_46;
	setp.gt.s32 	%p42, %r4, 32;
	ld.shared.f32 	%f257, [_ZZN3cub18CUB_300001_SM_10006detail6reduce18DeviceReduceKernelINS2_10policy_hubIfyN4cuda3std3__44plusIfEEE10Policy1000EN6thrust24THRUST_300001_SM_1000_NS10device_ptrIfEEyS9_fNS7_10__identityEEEvT0_PT3_T1_NS0_13GridEvenShareISK_EET2_T4_E12temp_storage+12];
	add.f32 	%f258, %f323, %f257;
	selp.f32 	%f259, %f258, %f323, %p42;
	setp.gt.s32 	%p43, %r4, 64;
	ld.shared.f32 	%f260, [_ZZN3cub18CUB_300001_SM_10006detail6reduce18DeviceReduceKernelINS2_10policy_hubIfyN4cuda3std3__44plusIfEEE10Policy1000EN6thrust24THRUST_300001_SM_1000_NS10device_ptrIfEEyS9_fNS7_10__identityEEEvT0_PT3_T1_NS0_13GridEvenShareISK_EET2_T4_E12temp_storage+16];
	add.f32 	%f261, %f260, %f259;
	selp.f32 	%f262, %f261, %f259, %p43;
	setp.gt.s32 	%p44, %r4, 96;
	ld.shared.f32 	%f263, [_ZZN3cub18CUB_300001_SM_10006detail6reduce18DeviceReduceKernelINS2_10policy_hubIfyN4cuda3std3__44plusIfEEE10Policy1000EN6thrust24THRUST_300001_SM_1000_NS10device_ptrIfEEyS9_fNS7_10__identityEEEvT0_PT3_T1_NS0_13GridEvenShareISK_EET2_T4_E12temp_storage+20];
	add.f32 	%f264, %f263, %f262;
	selp.f32 	%f265, %f264, %f262, %p44;
	setp.gt.s32 	%p45, %r4, 128;
	ld.shared.f32 	%f266, [_ZZN3cub18CUB_300001_SM_10006detail6reduce18DeviceReduceKernelINS2_10policy_hubIfyN4cuda3std3__44plusIfEEE10Policy1000EN6thrust24THRUST_300001_SM_1000_NS10device_ptrIfEEyS9_fNS7_10__identityEEEvT0_PT3_T1_NS0_13GridEvenShareISK_EET2_T4_E12temp_storage+24];
	add.f32 	%f267, %f266, %f265;
	selp.f32 	%f268, %f267, %f265, %p45;
	setp.gt.s32 	%p46, %r4, 160;
	ld.shared.f32 	%f269, [_ZZN3cub18CUB_300001_SM_10006detail6reduce18DeviceReduceKernelINS2_10policy_hubIfyN4cuda3std3__44plusIfEEE10Policy1000EN6thrust24THRUST_300001_SM_1000_NS10device_ptrIfEEyS9_fNS7_10__identityEEEvT0_PT3_T1_NS0_13GridEvenShareISK_EET2_T4_E12temp_storage+28];
	add.f32 	%f270, %f269, %f268;
	selp.f32 	%f271, %f270, %f268, %p46;
	setp.gt.s32 	%p47, %r4, 192;
	ld.shared.f32 	%f272, [_ZZN3cub18CUB_300001_SM_10006detail6reduce18DeviceReduceKernelINS2_10policy_hubIfyN4cuda3std3__44plusIfEEE10Policy1000EN6thrust24THRUST_300001_SM_1000_NS10device_ptrIfEEyS9_fNS7_10__identityEEEvT0_PT3_T1_NS0_13GridEvenShareISK_EET2_T4_E12temp_storage+32];
	add.f32 	%f273, %f272, %f271;
	selp.f32 	%f274, %f273, %f271, %p47;
	setp.gt.s32 	%p48, %r4, 224;
	ld.shared.f32 	%f275, [_ZZN3cub18CUB_300001_SM_10006detail6reduce18DeviceReduceKernelINS2_10policy_hubIfyN4cuda3std3__44plusIfEEE10Policy1000EN6thrust24THRUST_300001_SM_1000_NS10device_ptrIfEEyS9_fNS7_10__identityEEEvT0_PT3_T1_NS0_13GridEvenShareISK_EET2_T4_E12temp_storage+36];
	add.f32 	%f276, %f275, %f274;
	selp.f32 	%f323, %f276, %f274, %p48;
	bra.uni 	$L__BB32_46;
$L__BB32_25:
	cvt.u32.u64 	%r52, %rd4;
	mov.u32 	%r27, %tid.x;
	add.s32 	%r53, %r27, %r52;
	mul.wide.u32 	%rd26, %r53, 4;
	add.s64 	%rd27, %rd2, %rd26;
	ld.global.f32 	%f41, [%rd27];
	ld.global.f32 	%f42, [%rd27+1024];
	ld.global.f32 	%f43, [%rd27+2048];
	ld.global.f32 	%f44, [%rd27+3072];
	ld.global.f32 	%f45, [%rd27+4096];
	ld.global.f32 	%f46, [%rd27+5120];
	ld.global.f32 	%f47, [%rd27+6144];
	ld.global.f32 	%f48, [%rd27+7168];
	ld.global.f32 	%f49, [%rd27+8192];
	ld.global.f32 	%f50, [%rd27+9216];
	ld.global.f32 	%f51, [%rd27+10240];
	ld.global.f32 	%f52, [%rd27+11264];
	ld.global.f32 	%f53, [%rd27+12288];
	ld.global.f32 	%f54, [%rd27+13312];
	ld.global.f32 	%f55, [%rd27+14336];
	ld.global.f32 	%f56, [%rd27+15360];
	add.f32 	%f57, %f41, %f42;
	add.f32 	%f58, %f43, %f44;
	add.f32 	%f59, %f45, %f46;
	add.f32 	%f60, %f47, %f48;
	add.f32 	%f61, %f49, %f50;
	add.f32 	%f62, %f51, %f52;
	add.f32 	%f63, %f53, %f54;
	add.f32 	%f64, %f55, %f56;
	add.f32 	%f65, %f57, %f58;
	add.f32 	%f66, %f59, %f60;
	add.f32 	%f67, %f61, %f62;
	add.f32 	%f68, %f63, %f64;
	add.f32 	%f69, %f65, %f66;
	add.f32 	%f70, %f67, %f68;
	add.f32 	%f322, %f69, %f70;
	setp.lt.u64 	%p2, %rd5, %rd3;
	@%p2 bra 	$L__BB32_42;
	cvt.u32.u64 	%r55, %rd3;
	cvt.u64.u32 	%rd28, %r27;
	add.s64 	%rd74, %rd4, %rd3;
	cvt.u32.u64 	%r28, %rd1;
	not.b32 	%r57, %r27;
	add.s32 	%r58, %r57, %r28;
	sub.s32 	%r59, %r58, %r55;
	sub.s32 	%r198, %r59, %r52;
	add.s64 	%rd29, %rd74, %rd28;
	shl.b64 	%rd30, %rd29, 2;
	add.s64 	%rd31, %rd30, %rd2;
	add.s64 	%rd73, %rd31, 8192;
	mov.b32 	%r199, 0;
	shl.b32 	%r60, %r1, 12;
	mov.u64 	%rd75, %rd4;
$L__BB32_27:
	cvt.s64.s32 	%rd15, %r60;
	add.s64 	%rd75, %rd75, %rd15;
	add.s64 	%rd32, %rd1, -4096;
	setp.gt.u64 	%p3, %rd75, %rd32;
	@%p3 bra 	$L__BB32_29;
	shl.b32 	%r61, %r1, 12;
	cvt.s64.s32 	%rd33, %r61;
	cvt.u64.u32 	%rd34, %r27;
	add.s64 	%rd35, %rd75, %rd34;
	shl.b64 	%rd36, %rd35, 2;
	add.s64 	%rd37, %rd2, %rd36;
	ld.global.f32 	%f71, [%rd37];
	ld.global.f32 	%f72, [%rd37+1024];
	ld.global.f32 	%f73, [%rd37+2048];
	ld.global.f32 	%f74, [%rd37+3072];
	ld.global.f32 	%f75, [%rd37+4096];
	ld.global.f32 	%f76, [%rd37+5120];
	ld.global.f32 	%f77, [%rd37+6144];
	ld.global.f32 	%f78, [%rd37+7168];
	ld.global.f32 	%f79, [%rd37+8192];
	ld.global.f32 	%f80, [%rd37+9216];
	ld.global.f32 	%f81, [%rd37+10240];
	ld.global.f32 	%f82, [%rd37+11264];
	ld.global.f32 	%f83, [%rd37+12288];
	ld.global.f32 	%f84, [%rd37+13312];
	ld.global.f32 	%f85, [%rd37+14336];
	ld.global.f32 	%f86, [%rd37+15360];
	add.f32 	%f87, %f322, %f71;
	add.f32 	%f88, %f72, %f73;
	add.f32 	%f89, %f74, %f75;
	add.f32 	%f90, %f76, %f77;
	add.f32 	%f91, %f78, %f79;
	add.f32 	%f92, %f80, %f81;
	add.f32 	%f93, %f82, %f83;
	add.f32 	%f94, %f84, %f85;
	add.f32 	%f95, %f87, %f88;
	add.f32 	%f96, %f89, %f90;
	add.f32 	%f97, %f91, %f92;
	add.f32 	%f98, %f93, %f94;
	add.f32 	%f99, %f95, %f96;
	add.f32 	%f100, %f97, %f98;
	add.f32 	%f101, %f99, %f100;
	add.f32 	%f322, %f101, %f86;
	sub.s64 	%rd38, %rd1, %rd75;
	setp.lt.u64 	%p4, %rd38, %rd33;
	add.s32 	%r199, %r199, 1;
	add.s64 	%rd74, %rd74, %rd33;
	sub.s32 	%r198, %r198, %r61;
	mul.wide.s32 	%rd39, %r61, 4;
	add.s64 	%rd73, %rd73, %rd39;
	@%p4 bra 	$L__BB32_42;
	bra.uni 	$L__BB32_27;
$L__BB32_29:
	setp.le.u64 	%p5, %rd1, %rd75;
	cvt.u32.u64 	%r62, %rd75;
	cvt.u32.u64 	%r63, %rd1;
	sub.s32 	%r64, %r63, %r62;
	setp.ge.s32 	%p6, %r27, %r64;
	or.pred  	%p7, %p5, %p6;
	@%p7 bra 	$L__BB32_42;
	cvt.u32.u64 	%r66, %rd15;
	cvt.u32.u64 	%r67, %rd4;
	not.b32 	%r68, %r27;
	add.s32 	%r69, %r68, %r28;
	add.s32 	%r70, %r66, %r67;
	sub.s32 	%r71, %r69, %r70;
	mul.lo.s32 	%r72, %r1, %r199;
	shl.b32 	%r73, %r72, 12;
	sub.s32 	%r74, %r71, %r73;
	shr.u32 	%r75, %r74, 8;
	add.s32 	%r34, %r75, 1;
	and.b32  	%r35, %r34, 15;
	setp.lt.u32 	%p8, %r74, 3840;
	mov.u32 	%r202, %r27;
	@%p8 bra 	$L__BB32_33;
	shr.u32 	%r76, %r198, 8;
	add.s32 	%r77, %r76, 1;
	and.b32  	%r78, %r77, 33554416;
	neg.s32 	%r200, %r78;
	mov.u32 	%r202, %r27;
$L__BB32_32:
	.pragma "nounroll";
	ld.global.f32 	%f103, [%rd73+-8192];
	add.f32 	%f104, %f322, %f103;
	ld.global.f32 	%f105, [%rd73+-7168];
	add.f32 	%f106, %f104, %f105;
	ld.global.f32 	%f107, [%rd73+-6144];
	add.f32 	%f108, %f106, %f107;
	ld.global.f32 	%f109, [%rd73+-5120];
	add.f32 	%f110, %f108, %f109;
	ld.global.f32 	%f111, [%rd73+-4096];
	add.f32 	%f112, %f110, %f111;
	ld.global.f32 	%f113, [%rd73+-3072];
	add.f32 	%f114, %f112, %f113;
	ld.global.f32 	%f115, [%rd73+-2048];
	add.f32 	%f116, %f114, %f115;
	ld.global.f32 	%f117, [%rd73+-1024];
	add.f32 	%f118, %f116, %f117;
	ld.global.f32 	%f119, [%rd73];
	add.f32 	%f120, %f118, %f119;
	ld.global.f32 	%f121, [%rd73+1024];
	add.f32 	%f122, %f120, %f121;
	ld.global.f32 	%f123, [%rd73+2048];
	add.f32 	%f124, %f122, %f123;
	ld.global.f32 	%f125, [%rd73+3072];
	add.f32 	%f126, %f124, %f125;
	ld.global.f32 	%f127, [%rd73+4096];
	add.f32 	%f128, %f126, %f127;
	ld.global.f32 	%f129, [%rd73+5120];
	add.f32 	%f130, %f128, %f129;
	ld.global.f32 	%f131, [%rd73+6144];
	add.f32 	%f132, %f130, %f131;
	ld.global.f32 	%f133, [%rd73+7168];
	add.f32 	%f322, %f132, %f133;
	add.s32 	%r202, %r202, 4096;
	add.s32 	%r200, %r200, 16;
	add.s64 	%rd73, %rd73, 16384;
	setp.ne.s32 	%p9, %r200, 0;
	@%p9 bra 	$L__BB32_32;
$L__BB32_33:
	setp.eq.s32 	%p10, %r35, 0;
	@%p10 bra 	$L__BB32_42;
	and.b32  	%r42, %r34, 7;
	setp.lt.u32 	%p11, %r35, 8;
	@%p11 bra 	$L__BB32_36;
	cvt.u64.u32 	%rd40, %r202;
	add.s64 	%rd41, %rd75, %rd40;
	shl.b64 	%rd42, %rd41, 2;
	add.s64 	%rd43, %rd2, %rd42;
	ld.global.f32 	%f135, [%rd43];
	add.f32 	%f136, %f322, %f135;
	ld.global.f32 	%f137, [%rd43+1024];
	add.f32 	%f138, %f136, %f137;
	ld.global.f32 	%f139, [%rd43+2048];
	add.f32 	%f140, %f138, %f139;
	ld.global.f32 	%f141, [%rd43+3072];
	add.f32 	%f142, %f140, %f141;
	ld.global.f32 	%f143, [%rd43+4096];
	add.f32 	%f144, %f142, %f143;
	ld.global.f32 	%f145, [%rd43+5120];
	add.f32 	%f146, %f144, %f145;
	ld.global.f32 	%f147, [%rd43+6144];
	add.f32 	%f148, %f146, %f147;
	ld.global.f32 	%f149, [%rd43+7168];
	add.f32 	%f322, %f148, %f149;
	add.s32 	%r202, %r202, 2048;
$L__BB32_36:
	setp.eq.s32 	%p12, %r42, 0;
	@%p12 bra 	$L__BB32_42;
	setp.lt.u32 	%p13, %r42, 4;
	@%p13 bra 	$L__BB32_39;
	cvt.u64.u32 	%rd44, %r202;
	add.s64 	%rd45, %rd75, %rd44;
	shl.b64 	%rd46, %rd45, 2;
	add.s64 	%rd47, %rd2, %rd46;
	ld.global.f32 	%f151, [%rd47];
	add.f32 	%f152, %f322, %f151;
	ld.global.f32 	%f153, [%rd47+1024];
	add.f32 	%f154, %f152, %f153;
	ld.global.f32 	%f155, [%rd47+2048];
	add.f32 	%f156, %f154, %f155;
	ld.global.f32 	%f157, [%rd47+3072];
	add.f32 	%f322, %f156, %f157;
	add.s32 	%r202, %r202, 1024;
$L__BB32_39:
	and.b32  	%r79, %r34, 3;
	setp.eq.s32 	%p14, %r79, 0;
	@%p14 bra 	$L__BB32_42;
	cvt.u64.u32 	%rd48, %r202;
	add.s64 	%rd49, %rd48, %rd74;
	shl.b64 	%rd50, %rd49, 2;
	add.s64 	%rd77, %rd2, %rd50;
	cvt.u16.u32 	%rs1, %r198;
	shr.u16 	%rs2, %rs1, 8;
	add.s16 	%rs3, %rs2, 1;
	cvt.u32.u16 	%r80, %rs3;
	and.b32  	%r81, %r80, 3;
	neg.s32 	%r205, %r81;
$L__BB32_41:
	.pragma "nounroll";
	ld.global.f32 	%f158, [%rd77];
	add.f32 	%f322, %f322, %f158;
	add.s64 	%rd77, %rd77, 1024;
	add.s32 	%r205, %r205, 1;
	setp.ne.s32 	%p15, %r205, 0;
	@%p15 bra 	$L__BB32_41;
$L__BB32_42:
	// begin inline asm
	mov.u32 %r82, %laneid;
	// end inline asm
	mov.b32 	%r84, %f322;
	mov.b32 	%r85, 1;
	mov.b32 	%r106, 31;
	mov.b32 	%r107, -1;
	// begin inline asm
	shfl.sync.down.b32 %r83, %r84, %r85, %r106, %r107;
	// end inline asm
	setp.gt.s32 	%p16, %r82, 30;
	mov.b32 	%f159, %r83;
	add.f32 	%f160, %f322, %f159;
	selp.f32 	%f161, %f322, %f160, %p16;
	mov.b32 	%r89, %f161;
	mov.b32 	%r90, 2;
	// begin inline asm
	shfl.sync.down.b32 %r88, %r89, %r90, %r106, %r107;
	// end inline asm
	setp.gt.s32 	%p17, %r82, 29;
	mov.b32 	%f162, %r88;
	add.f32 	%f163, %f161, %f162;
	selp.f32 	%f164, %f161, %f163, %p17;
	mov.b32 	%r94, %f164;
	mov.b32 	%r95, 4;
	// begin inline asm
	shfl.sync.down.b32 %r93, %r94, %r95, %r106, %r107;
	// end inline asm
	setp.gt.s32 	%p18, %r82, 27;
	mov.b32 	%f165, %r93;
	add.f32 	%f166, %f164, %f165;
	selp.f32 	%f167, %f164, %f166, %p18;
	mov.b32 	%r99, %f167;
	mov.b32 	%r100, 8;
	// begin inline asm
	shfl.sync.down.b32 %r98, %r99, %r100, %r106, %r107;
	// end inline asm
	setp.gt.s32 	%p19, %r82, 23;
	mov.b32 	%f168, %r98;
	add.f32 	%f169, %f167, %f168;
	selp.f32 	%f170, %f167, %f169, %p19;
	mov.b32 	%r104, %f170;
	mov.b32 	%r105, 16;
	// begin inline asm
	shfl.sync.down.b32 %r103, %r104, %r105, %r106, %r107;
	// end inline asm
	setp.gt.s32 	%p20, %r82, 15;
	mov.b32 	%f171, %r103;
	add.f32 	%f37, %f170, %f171;
	selp.f32 	%f323, %f170, %f37, %p20;
	setp.ne.s32 	%p21, %r82, 0;
	@%p21 bra 	$L__BB32_44;
	shr.u32 	%r108, %r27, 3;
	and.b32  	%r109, %r108, 124;
	mov.u32 	%r110, _ZZN3cub18CUB_300001_SM_10006detail6reduce18DeviceReduceKernelINS2_10policy_hubIfyN4cuda3std3__44plusIfEEE10Policy1000EN6thrust24THRUST_300001_SM_1000_NS10device_ptrIfEEyS9_fNS7_10__identityEEEvT0_PT3_T1_NS0_13GridEvenShareISK_EET2_T4_E12temp_storage;
	add.s32 	%r111, %r110, %r109;
	st.shared.f32 	[%r111+8], %f37;
$L__BB32_44:
	bar.sync 	0;
	setp.ne.s32 	%p22, %r27, 0;
	@%p22 bra 	$L__BB32_46;
	ld.shared.f32 	%f172, [_ZZN3cub18CUB_300001_SM_10006detail6reduce18DeviceReduceKernelINS2_10policy_hubIfyN4cuda3std3__44plusIfEEE10Policy1000EN6thrust24THRUST_300001_SM_1000_NS10device_ptrIfEEyS9_fNS7_10__identityEEEvT0_PT3_T1_NS0_13GridEvenShareISK_EET2_T4_E12temp_storage+12];
	add.f32 	%f173, %f323, %f172;
	ld.shared.f32 	%f174, [_ZZN3cub18CUB_300001_SM_10006detail6reduce18DeviceReduceKernelINS2_10policy_hubIfyN4cuda3std3__44plusIfEEE10Policy1000EN6thrust24THRUST_300001_SM_1000_NS10device_ptrIfEEyS9_fNS7_10__identityEEEvT0_PT3_T1_NS0_13GridEvenShareISK_EET2_T4_E12temp_storage+16];
	add.f32 	%f175, %f173, %f174;
	ld.shared.f32 	%f176, [_ZZN3cub18CUB_300001_SM_10006detail6reduce18DeviceReduceKernelINS2_10policy_hubIfyN4cuda3std3__44plusIfEEE10Policy1000EN6thrust24THRUST_300001_SM_1000_NS10device_ptrIfEEyS9_fNS7_10__identityEEEvT0_PT3_T1_NS0_13GridEvenShareISK_EET2_T4_E12temp_storage+20];
	add.f32 	%f177, %f175, %f176;
	ld.shared.f32 	%f178, [_ZZN3cub18CUB_300001_SM_10006detail6reduce18DeviceReduceKernelINS2_10policy_hubIfyN4cuda3std3__44plusIfEEE10Policy1000EN6thrust24THRUST_300001_SM_1000_NS10device_ptrIfEEyS9_fNS7_10__identityEEEvT0_PT3_T1_NS0_13GridEvenShareISK_EET2_T4_E12temp_storage+24];
	add.f32 	%f179, %f177, %f178;
	ld.shared.f32 	%f180, [_ZZN3cub18CUB_300001_SM_10006detail6reduce18DeviceReduceKernelINS2_10policy_hubIfyN4cuda3std3__44plusIfEEE10Policy1000EN6thrust24THRUST_300001_SM_1000_NS10device_ptrIfEEyS9_fNS7_10__identityEEEvT0_PT3_T1_NS0_13GridEvenShareISK_EET2_T4_E12temp_storage+28];
	add.f32 	%f181, %f179, %f180;
	ld.shared.f32 	%f182, [_ZZN3cub18CUB_300001_SM_10006detail6reduce18DeviceReduceKernelINS2_10policy_hubIfyN4cuda3std3__44plusIfEEE10Policy1000EN6thrust24THRUST_300001_SM_1000_NS10device_ptrIfEEyS9_fNS7_10__identityEEEvT0_PT3_T1_NS0_13GridEvenShareISK_EET2_T4_E12temp_storage+32];
	add.f32 	%f183, %f181, %f182;
	ld.shared.f32 	%f184, [_ZZN3cub18CUB_300001_SM_10006detail6reduce18DeviceReduceKernelINS2_10policy_hubIfyN4cuda3std3__44plusIfEEE10Policy1000EN6thrust24THRUST_300001_SM_1000_NS10device_ptrIfEEyS9_fNS7_10__identityEEEvT0_PT3_T1_NS0_13GridEvenShareISK_EET2_T4_E12temp_storage+36];
	add.f32 	%f323, %f183, %f184;
$L__BB32_46:
	mov.u32 	%r189, %tid.x;
	setp.ne.s32 	%p56, %r189, 0;
	@%p56 bra 	$L__BB32_48;
	ld.param.u64 	%rd71, [_ZN3cub18CUB_300001_SM_10006detail6reduce18DeviceReduceKernelINS2_10policy_hubIfyN4cuda3std3__44plusIfEEE10Policy1000EN6thrust24THRUST_300001_SM_1000_NS10device_ptrIfEEyS9_fNS7_10__identityEEEvT0_PT3_T1_NS0_13GridEvenShareISK_EET2_T4__param_1];
	cvta.to.global.u64 	%rd68, %rd71;
	mul.wide.u32 	%rd69, %r2, 4;
	add.s64 	%rd70, %rd68, %rd69;
	st.global.f32 	[%rd70], %f323;
$L__BB32_48:
	ret;

}
	// .globl	_ZN3cub18CUB_300001_SM_10006detail6reduce28DeviceReduceSingleTileKernelINS2_10policy_hubIfyN4cuda3std3__44plusIfEEE10Policy1000EPfSC_iS9_ffNS7_10__identityEEEvT0_T1_T2_T3_T4_T6_
.visible .entry _ZN3cub18CUB_300001_SM_10006detail6reduce28DeviceReduceSingleTileKernelINS2_10policy_hubIfyN4cuda3std3__44plusIfEEE10Policy1000EPfSC_iS9_ffNS7_10__identityEEEvT0_T1_T2_T3_T4_T6_(
	.param .u64 .ptr .align 1 _ZN3cub18CUB_300001_SM_10006detail6reduce28DeviceReduceSingleTileKernelINS2_10policy_hubIfyN4cuda3std3__44plusIfEEE10Policy1000EPfSC_iS9_ffNS7_10__identityEEEvT0_T1_T2_T3_T4_T6__param_0,
	.param .u64 .ptr .align 1 _ZN3cub18CUB_300001_SM_10006detail6reduce28DeviceReduceSingleTileKernelINS2_10policy_hubIfyN4cuda3std3__44plusIfEEE10Policy1000EPfSC_iS9_ffNS7_10__identityEEEvT0_T1_T2_T3_T4_T6__param_1,
	.param .u32 _ZN3cub18CUB_300001_SM_10006detail6reduce28DeviceReduceSingleTileKernelINS2_10policy_hubIfyN4cuda3std3__44plusIfEEE10Policy1000EPfSC_iS9_ffNS7_10__identityEEEvT0_T1_T2_T3_T4_T6__param_2,
	.param .align 1 .b8 _ZN3cub18CUB_300001_SM_10006detail6reduce28DeviceReduceSingleTileKernelINS2_10policy_hubIfyN4cuda3std3__44plusIfEEE10Policy1000EPfSC_iS9_ffNS7_10__identityEEEvT0_T1_T2_T3_T4_T6__param_3[1],
	.param .f32 _ZN3cub18CUB_300001_SM_10006detail6reduce28DeviceReduceSingleTileKernelINS2_10policy_hubIfyN4cuda3std3__44plusIfEEE10Policy1000EPfSC_iS9_ffNS7_10__identityEEEvT0_T1_T2_T3_T4_T6__param_4,
	.param .align 1 .b8 _ZN3cub18CUB_300001_SM_10006detail6reduce28DeviceReduceSingleTileKernelINS2_10policy_hubIfyN4cuda3std3__44plusIfEEE10Policy1000EPfSC_iS9_ffNS7_10__identityEEEvT0_T1_T2_T3_T4_T6__param_5[1]
)
.maxntid 256
.minnctapersm 1
{
	.reg .pred 	%p<97>;
	.reg .b32 	%r<407>;
	.reg .b32 	%f<419>;
	.reg .b64 	%rd<125>;
	// demoted variable
	.shared .align 4 .b8 _ZZN3cub18CUB_300001_SM_10006detail6reduce28DeviceReduceSingleTileKernelINS2_10policy_hubIfyN4cuda3std3__44plusIfEEE10Policy1000EPfSC_iS9_ffNS7_10__identityEEEvT0_T1_T2_T3_T4_T6_E12temp_storage[44];
	ld.param.u64 	%rd16, [_ZN3cub18CUB_300001_SM_10006detail6reduce28DeviceReduceSingleTileKernelINS2_10policy_hubIfyN4cuda3std3__44plusIfEEE10Policy1000EPfSC_iS9_ffNS7_10__identityEEEvT0_T1_T2_T3_T4_T6__param_0];
	ld.param.u64 	%rd17, [_ZN3cub18CUB_300001_SM_10006detail6reduce28DeviceReduceSingleTileKernelINS2_10policy_hubIfyN4cuda3std3__44plusIfEEE10Policy1000EPfSC_iS9_ffNS7_10__identityEEEvT0_T1_T2_T3_T4_T6__param_1];
	ld.param.u32 	%r67, [_ZN3cub18CUB_300001_SM_10006detail6reduce28DeviceReduceSingleTileKernelINS2_10policy_hubIfyN4cuda3std3__44plusIfEEE10Policy1000EPfSC_iS9_ffNS7_10__identityEEEvT0_T1_T2_T3_T4_T6__param_2];
	ld.param.f32 	%f58, [_ZN3cub18CUB_300001_SM_10006detail6reduce28DeviceReduceSingleTileKernelINS2_10policy_hubIfyN4cuda3std3__44plusIfEEE10Policy1000EPfSC_iS9_ffNS7_10__identityEEEvT0_T1_T2_T3_T4_T6__param_4];
	cvta.to.global.u64 	%rd1, %rd17;
	setp.ne.s32 	%p1, %r67, 0;
	@%p1 bra 	$L__BB33_3;
	mov.u32 	%r380, %tid.x;
	setp.ne.s32 	%p96, %r380, 0;
	@%p96 bra 	$L__BB33_74;
	st.global.f32 	[%rd1], %f58;
	bra.uni 	$L__BB33_74;
$L__BB33_3:
	and.b64  	%rd18, %rd16, 15;
	setp.ne.s64 	%p2, %rd18, 0;
	@%p2 bra 	$L__BB33_38;
	setp.gt.s32 	%p49, %r67, 4095;
	@%p49 bra 	$L__BB33_22;
	mov.u32 	%r1, %tid.x;
	setp.ge.s32 	%p66, %r1, %r67;
	mov.f32 	%f397, 0f00000000;
	mov.u32 	%r384, %r1;
	@%p66 bra 	$L__BB33_7;
	mul.wide.u32 	%rd113, %r1, 4;
	add.s64 	%rd112, %rd16, %rd113;
	// begin inline asm
	ld.global.nc.u32 %r300, [%rd112];
	// end inline asm
	mov.b32 	%f397, %r300;
	add.s32 	%r384, %r1, 256;
$L__BB33_7:
	setp.ge.s32 	%p67, %r384, %r67;
	@%p67 bra 	$L__BB33_13;
	not.b32 	%r301, %r384;
	add.s32 	%r4, %r67, %r301;
	and.b32  	%r302, %r4, 768;
	setp.eq.s32 	%p68, %r302, 768;
	@%p68 bra 	$L__BB33_11;
	mul.wide.u32 	%rd114, %r384, 4;
	add.s64 	%rd121, %rd16, %rd114;
	shr.u32 	%r303, %r4, 8;
	add.s32 	%r304, %r303, 1;
	and.b32  	%r305, %r304, 3;
	neg.s32 	%r382, %r305;
$L__BB33_10:
	.pragma "nounroll";
	// begin inline asm
	ld.global.nc.u32 %r306, [%rd121];
	// end inline asm
	mov.b32 	%f323, %r306;
	add.f32 	%f397, %f397, %f323;
	add.s32 	%r384, %r384, 256;
	add.s64 	%rd121, %rd121, 1024;
	add.s32 	%r382, %r382, 1;
	setp.ne.s32 	%p69, %r382, 0;
	@%p69 bra 	$L__BB33_10;
$L__BB33_11:
	setp.lt.u32 	%p70, %r4, 768;
	@%p70 bra 	$L__BB33_13;
$L__BB33_12:
	mul.wide.s32 	%rd120, %r384, 4;
	add.s64 	%rd116, %rd16, %rd120;
	// begin inline asm
	ld.global.nc.u32 %r307, [%rd116];
	// end inline asm
	mov.b32 	%f324, %r307;
	add.f32 	%f325, %f397, %f324;
	add.s64 	%rd117, %rd116, 1024;
	// begin inline asm
	ld.global.nc.u32 %r308, [%rd117];
	// end inline asm
	mov.b32 	%f326, %r308;
	add.f32 	%f327, %f325, %f326;
	add.s64 	%rd118, %rd116, 2048;
	// begin inline asm
	ld.global.nc.u32 %r309, [%rd118];
	// end inline asm
	mov.b32 	%f328, %r309;
	add.f32 	%f329, %f327, %f328;
	add.s64 	%rd119, %rd116, 3072;
	// begin inline asm
	ld.global.nc.u32 %r310, [%rd119];
	// end inline asm
	mov.b32 	%f330, %r310;
	add.f32 	%f397, %f329, %f330;
	add.s32 	%r384, %r384, 1024;
	setp.lt.s32 	%p71, %r384, %r67;
	@%p71 bra 	$L__BB33_12;
$L__BB33_13:
	setp.lt.s32 	%p72, %r67, 256;
	@%p72 bra 	$L__BB33_18;
	// begin inline asm
	mov.u32 %r349, %laneid;
	// end inline asm
	mov.b32 	%r351, %f397;
	mov.b32 	%r352, 1;
	mov.b32 	%r373, 31;
	mov.b32 	%r374, -1;
	// begin inline asm
	shfl.sync.down.b32 %r350, %r351, %r352, %r373, %r374;
	// end inline asm
	setp.gt.s32 	%p88, %r349, 30;
	mov.b32 	%f365, %r350;
	add.f32 	%f366, %f397, %f365;
	selp.f32 	%f367, %f397, %f366, %p88;
	mov.b32 	%r356, %f367;
	mov.b32 	%r357, 2;
	// begin inline asm
	shfl.sync.down.b32 %r355, %r356, %r357, %r373, %r374;
	// end inline asm
	setp.gt.s32 	%p89, %r349, 29;
	mov.b32 	%f368, %r355;
	add.f32 	%f369, %f367, %f368;
	selp.f32 	%f370, %f367, %f369, %p89;
	mov.b32 	%r361, %f370;
	mov.b32 	%r362, 4;
	// begin inline asm
	shfl.sync.down.b32 %r360, %r361, %r362, %r373, %r374;
	// end inline asm
	setp.gt.s32 	%p90, %r349, 27;
	mov.b32 	%f371, %r360;
	add.f32 	%f372, %f370, %f371;
	selp.f32 	%f373, %f370, %f372, %p90;
	mov.b32 	%r366, %f373;
	mov.b32 	%r367, 8;
	// begin inline asm
	shfl.sync.down.b32 %r365, %r366, %r367, %r373, %r374;
	// end inline asm
	setp.gt.s32 	%p91, %r349, 23;
	mov.b32 	%f374, %r365;
	add.f32 	%f375, %f373, %f374;
	selp.f32 	%f376, %f373, %f375, %p91;
	mov.b32 	%r371, %f376;
	mov.b32 	%r372, 16;
	// begin inline asm
	shfl.sync.down.b32 %r370, %r371, %r372, %r373, %r374;
	// end inline asm
	setp.gt.s32 	%p92, %r349, 15;
	mov.b32 	%f377, %r370;
	add.f32 	%f10, %f376, %f377;
	selp.f32 	%f418, %f376, %f10, %p92;
	setp.ne.s32 	%p93, %r349, 0;
	@%p93 bra 	$L__BB33_16;
	shr.u32 	%r375, %r1, 3;
	and.b32  	%r376, %r375, 124;
	mov.u32 	%r377, _ZZN3cub18CUB_300001_SM_10006detail6reduce28DeviceReduceSingleTileKernelINS2_10policy_hubIfyN4cuda3std3__44plusIfEEE10Policy1000EPfSC_iS9_ffNS7_10__identityEEEvT0_T1_T2_T3_T4_T6_E12temp_storage;
	add.s32 	%r378, %r377, %r376;
	st.shared.f32 	[%r378+8], %f10;
$L__BB33_16:
	bar.sync 	0;
	setp.ne.s32 	%p94, %r1, 0;
	@%p94 bra 	$L__BB33_72;
	ld.shared.f32 	%f378, [_ZZN3cub18CUB_300001_SM_10006detail6reduce28DeviceReduceSingleTileKernelINS2_10policy_hubIfyN4cuda3std3__44plusIfEEE10Policy1000EPfSC_iS9_ffNS7_10__identityEEEvT0_T1_T2_T3_T4_T6_E12temp_storage+12];
	add.f32 	%f379, %f418, %f378;
	ld.shared.f32 	%f380, [_ZZN3cub18CUB_300001_SM_10006detail6reduce28DeviceReduceSingleTileKernelINS2_10policy_hubIfyN4cuda3std3__44plusIfEEE10Policy1000EPfSC_iS9_ffNS7_10__identityEEEvT0_T1_T2_T3_T4_T6_E12temp_storage+16];
	add.f32 	%f381, %f379, %f380;
	ld.shared.f32 	%f382, [_ZZN3cub18CUB_300001_SM_10006detail6reduce28DeviceReduceSingleTileKernelINS2_10policy_hubIfyN4cuda3std3__44plusIfEEE10Policy1000EPfSC_iS9_ffNS7_10__identityEEEvT0_T1_T2_T3_T4_T6_E12temp_storage+20];
	add.f32 	%f383, %f381, %f382;
	ld.shared.f32 	%f384, [_ZZN3cub18CUB_300001_SM_10006detail6reduce28DeviceReduceSingleTileKernelINS2_10policy_hubIfyN4cuda3std3__44plusIfEEE10Policy1000EPfSC_iS9_ffNS7_10__identityEEEvT0_T1_T2_T3_T4_T6_E12temp_storage+24];
	add.f32 	%f385, %f383, %f384;
	ld.shared.f32 	%f386, [_ZZN3cub18CUB_300001_SM_10006detail6reduce28DeviceReduceSingleTileKernelINS2_10policy_hubIfyN4cuda3std3__44plusIfEEE10Policy1000EPfSC_iS9_ffNS7_10__identityEEEvT0_T1_T2_T3_T4_T6_E12temp_storage+28];
	add.f32 	%f387, %f385, %f386;
	ld.shared.f32 	%f388, [_ZZN3cub18CUB_300001_SM_10006detail6reduce28DeviceReduceSingleTileKernelINS2_10policy_hubIfyN4cuda3std3__44plusIfEEE10Policy1000EPfSC_iS9_ffNS7_10__identityEEEvT0_T1_T2_T3_T4_T6_E12temp_storage+32];
	add.f32 	%f389, %f387, %f388;
	ld.shared.f32 	%f390, [_ZZN3cub18CUB_300001_SM_10006detail6reduce28DeviceReduceSingleTileKernelINS2_10policy_hubIfyN4cuda3std3__44plusIfEEE10Policy1000EPfSC_iS9_ffNS7_10__identityEEEvT0_T1_T2_T3_T4_T6_E12temp_storage+36];
	add.f32 	%f418, %f389, %f390;
	bra.uni 	$L__BB33_72;
$L__BB33_18:
	// begin inline asm
	mov.u32 %r311, %laneid;
	// end inline asm
	and.b32  	%r337, %r1, 992;
	add.s32 	%r338, %r337, 32;
	setp.gt.s32 	%p73, %r338, %r67;
	not.b32 	%r339, %r337;
	add.s32 	%r340, %r67, %r339;
	selp.b32 	%r335, %r340, 31, %p73;
	mov.b32 	%r313, %f397;
	mov.b32 	%r314, 1;
	mov.b32 	%r336, -1;
	// begin inline asm
	shfl.sync.down.b32 %r312, %r313, %r314, %r335, %r336;
	// end inline asm
	setp.lt.s32 	%p74, %r311, %r335;
	mov.b32 	%f331, %r312;
	add.f32 	%f332, %f397, %f331;
	selp.f32 	%f333, %f332, %f397, %p74;
	mov.b32 	%r318, %f333;
	mov.b32 	%r319, 2;
	// begin inline asm
	shfl.sync.down.b32 %r317, %r318, %r319, %r335, %r336;
	// end inline asm
	add.s32 	%r341, %r311, 2;
	setp.gt.s32 	%p75, %r341, %r335;
	mov.b32 	%f334, %r317;
	add.f32 	%f335, %f333, %f334;
	selp.f32 	%f336, %f333, %f335, %p75;
	mov.b32 	%r323, %f336;
	mov.b32 	%r324, 4;
	// begin inline asm
	shfl.sync.down.b32 %r322, %r323, %r324, %r335, %r336;
	// end inline asm
	add.s32 	%r342, %r311, 4;
	setp.gt.s32 	%p76, %r342, %r335;
	mov.b32 	%f337, %r322;
	add.f32 	%f338, %f336, %f337;
	selp.f32 	%f339, %f336, %f338, %p76;
	mov.b32 	%r328, %f339;
	mov.b32 	%r329, 8;
	// begin inline asm
	shfl.sync.down.b32 %r327, %r328, %r329, %r335, %r336;
	// end inline asm
	add.s32 	%r343, %r311, 8;
	setp.gt.s32 	%p77, %r343, %r335;
	mov.b32 	%f340, %r327;
	add.f32 	%f341, %f339, %f340;
	selp.f32 	%f342, %f339, %f341, %p77;
	mov.b32 	%r333, %f342;
	mov.b32 	%r334, 16;
	// begin inline asm
	shfl.sync.down.b32 %r332, %r333, %r334, %r335, %r336;
	// end inline asm
	add.s32 	%r344, %r311, 16;
	setp.gt.s32 	%p78, %r344, %r335;
	mov.b32 	%f343, %r332;
	add.f32 	%f344, %f342, %f343;
	selp.f32 	%f418, %f342, %f344, %p78;
	setp.ne.s32 	%p79, %r311, 0;
	@%p79 bra 	$L__BB33_20;
	shr.u32 	%r345, %r1, 3;
	and.b32  	%r346, %r345, 124;
	mov.u32 	%r347, _ZZN3cub18CUB_300001_SM_10006detail6reduce28DeviceReduceSingleTileKernelINS2_10policy_hubIfyN4cuda3std3__44plusIfEEE10Policy1000EPfSC_iS9_ffNS7_10__identityEEEvT0_T1_T2_T3_T4_T6_E12temp_storage;
	add.s32 	%r348, %r347, %r346;
	st.shared.f32 	[%r348+8], %f418;
$L__BB33_20:
	bar.sync 	0;
	setp.ne.s32 	%p80, %r1, 0;
	@%p80 bra 	$L__BB33_72;
	setp.gt.s32 	%p81, %r67, 32;
	ld.shared.f32 	%f345, [_ZZN3cub18CUB_300001_SM_10006detail6reduce28DeviceReduceSingleTileKernelINS2_10policy_hubIfyN4cuda3std3__44plusIfEEE10Policy1000EPfSC_iS9_ffNS7_10__identityEEEvT0_T1_T2_T3_T4_T6_E12temp_storage+12];
	add.f32 	%f346, %f418, %f345;
	selp.f32 	%f347, %f346, %f418, %p81;
	setp.gt.s32 	%p82, %r67, 64;
	ld.shared.f32 	%f348, [_ZZN3cub18CUB_300001_SM_10006detail6reduce28DeviceReduceSingleTileKernelINS2_10policy_hubIfyN4cuda3std3__44plusIfEEE10Policy1000EPfSC_iS9_ffNS7_10__identityEEEvT0_T1_T2_T3_T4_T6_E12temp_storage+16];
	add.f32 	%f349, %f348, %f347;
	selp.f32 	%f350, %f349, %f347, %p82;
	setp.gt.s32 	%p83, %r67, 96;
	ld.shared.f32 	%f351, [_ZZN3cub18CUB_300001_SM_10006detail6reduce28DeviceReduceSingleTileKernelINS2_10policy_hubIfyN4cuda3std3__44plusIfEEE10Policy1000EPfSC_iS9_ffNS7_10__identityEEEvT0_T1_T2_T3_T4_T6_E12temp_storage+20];
	add.f32 	%f352, %f351, %f350;
	selp.f32 	%f353, %f352, %f350, %p83;
	setp.gt.s32 	%p84, %r67, 128;
	ld.shared.f32 	%f354, [_ZZN3cub18CUB_300001_SM_10006detail6reduce28DeviceReduceSingleTileKernelINS2_10policy_hubIfyN4cuda3std3__44plusIfEEE10Policy1000EPfSC_iS9_ffNS7_10__identityEEEvT0_T1_T2_T3_T4_T6_E12temp_storage+24];
	add.f32 	%f355, %f354, %f353;
	selp.f32 	%f356, %f355, %f353, %p84;
	setp.gt.s32 	%p85, %r67, 160;
	ld.shared.f32 	%f357, [_ZZN3cub18CUB_300001_SM_10006detail6reduce28DeviceReduceSingleTileKernelINS2_10policy_hubIfyN4cuda3std3__44plusIfEEE10Policy1000EPfSC_iS9_ffNS7_10__identityEEEvT0_T1_T2_T3_T4_T6_E12temp_storage+28];
	add.f32 	%f358, %f357, %f356;
	selp.f32 	%f359, %f358, %f356, %p85;
	setp.gt.s32 	%p86, %r67, 192;
	ld.shared.f32 	%f360, [_ZZN3cub18CUB_300001_SM_10006detail6reduce28DeviceReduceSingleTileKernelINS2_10policy_hubIfyN4cuda3std3__44plusIfEEE10Policy1000EPfSC_iS9_ffNS7_10__identityEEEvT0_T1_T2_T3_T4_T6_E12temp_storage+32];
	add.f32 	%f361, %f360, %f359;
	selp.f32 	%f362, %f361, %f359, %p86;
	setp.gt.s32 	%p87, %r67, 224;
	ld.shared.f32 	%f363, [_ZZN3cub18CUB_300001_SM_10006detail6reduce28DeviceReduceSingleTileKernelINS2_10policy_hubIfyN4cuda3std3__44plusIfEEE10Policy1000EPfSC_iS9_ffNS7_10__identityEEEvT0_T1_T2_T3_T4_T6_E12temp_storage+36];
	add.f32 	%f364, %f363, %f362;
	selp.f32 	%f418, %f364, %f362, %p87;
	bra.uni 	$L__BB33_72;
$L__BB33_22:
	mov.u32 	%r13, %tid.x;
	shl.b32 	%r224, %r13, 2;
	mul.wide.u32 	%rd86, %r224, 4;
	add.s64 	%rd76, %rd16, %rd86;
	// begin inline asm
	ld.global.nc.v2.u64 {%rd74, %rd75}, [%rd76];
	// end inline asm
	mov.b64 	{%r225, %r226}, %rd75;
	mov.b64 	{%r227, %r228}, %rd74;
	mov.b32 	%f225, %r228;
	mov.b32 	%f226, %r227;
	mov.b32 	%f227, %r226;
	mov.b32 	%f228, %r225;
	add.s64 	%rd79, %rd76, 4096;
	// begin inline asm
	ld.global.nc.v2.u64 {%rd77, %rd78}, [%rd79];
	// end inline asm
	mov.b64 	{%r229, %r230}, %rd78;
	mov.b64 	{%r231, %r232}, %rd77;
	mov.b32 	%f229, %r232;
	mov.b32 	%f230, %r231;
	mov.b32 	%f231, %r230;
	mov.b32 	%f232, %r229;
	add.s64 	%rd82, %rd76, 8192;
	// begin inline asm
	ld.global.nc.v2.u64 {%rd80, %rd81}, [%rd82];
	// end inline asm
	mov.b64 	{%r233, %r234}, %rd81;
	mov.b64 	{%r235, %r236}, %rd80;
	mov.b32 	%f233, %r236;
	mov.b32 	%f234, %r235;
	mov.b32 	%f235, %r234;
	mov.b32 	%f236, %r233;
	add.s64 	%rd85, %rd76, 12288;
	// begin inline asm
	ld.global.nc.v2.u64 {%rd83, %rd84}, [%rd85];
	// end inline asm
	mov.b64 	{%r237, %r238}, %rd84;
	mov.b64 	{%r239, %r240}, %rd83;
	mov.b32 	%f237, %r240;
	mov.b32 	%f238, %r239;
	mov.b32 	%f239, %r238;
	mov.b32 	%f240, %r237;
	add.f32 	%f241, %f226, %f225;
	add.f32 	%f242, %f228, %f227;
	add.f32 	%f243, %f230, %f229;
	add.f32 	%f244, %f232, %f231;
	add.f32 	%f245, %f234, %f233;
	add.f32 	%f246, %f236, %f235;
	add.f32 	%f247, %f238, %f237;
	add.f32 	%f248, %f240, %f239;
	add.f32 	%f249, %f241, %f242;
	add.f32 	%f250, %f243, %f244;
	add.f32 	%f251, %f245, %f246;
	add.f32 	%f252, %f247, %f248;
	add.f32 	%f253, %f249, %f250;
	add.f32 	%f254, %f251, %f252;
	add.f32 	%f404, %f253, %f254;
	setp.lt.u32 	%p50, %r67, 8192;
	mov.b32 	%r387, 4096;
	@%p50 bra 	$L__BB33_26;
	add.s32 	%r14, %r67, -4096;
	mov.b32 	%r387, 4096;
$L__BB33_24:
	mul.wide.s32 	%rd99, %r387, 4;
	add.s64 	%rd89, %rd76, %rd99;
	// begin inline asm
	ld.global.nc.v2.u64 {%rd87, %rd88}, [%rd89];
	// end inline asm
	mov.b64 	{%r242, %r243}, %rd88;
	mov.b64 	{%r244, %r245}, %rd87;
	mov.b32 	%f255, %r245;
	mov.b32 	%f256, %r244;
	mov.b32 	%f257, %r243;
	mov.b32 	%f258, %r242;
	add.s64 	%rd92, %rd89, 4096;
	// begin inline asm
	ld.global.nc.v2.u64 {%rd90, %rd91}, [%rd92];
	// end inline asm
	mov.b64 	{%r246, %r247}, %rd91;
	mov.b64 	{%r248, %r249}, %rd90;
	mov.b32 	%f259, %r249;
	mov.b32 	%f260, %r248;
	mov.b32 	%f261, %r247;
	mov.b32 	%f262, %r246;
	add.s64 	%rd95, %rd89, 8192;
	// begin inline asm
	ld.global.nc.v2.u64 {%rd93, %rd94}, [%rd95];
	// end inline asm
	mov.b64 	{%r250, %r251}, %rd94;
	mov.b64 	{%r252, %r253}, %rd93;
	mov.b32 	%f263, %r253;
	mov.b32 	%f264, %r252;
	mov.b32 	%f265, %r251;
	mov.b32 	%f266, %r250;
	add.s64 	%rd98, %rd89, 12288;
	// begin inline asm
	ld.global.nc.v2.u64 {%rd96, %rd97}, [%rd98];
	// end inline asm
	mov.b64 	{%r254, %r255}, %rd97;
	mov.b64 	{%r256, %r257}, %rd96;
	mov.b32 	%f267, %r257;
	mov.b32 	%f268, %r256;
	mov.b32 	%f269, %r255;
	mov.b32 	%f270, %r254;
	add.f32 	%f271, %f404, %f256;
	add.f32 	%f272, %f255, %f258;
	add.f32 	%f273, %f257, %f260;
	add.f32 	%f274, %f259, %f262;
	add.f32 	%f275, %f261, %f264;
	add.f32 	%f276, %f263, %f266;
	add.f32 	%f277, %f265, %f268;
	add.f32 	%f278, %f267, %f270;
	add.f32 	%f279, %f271, %f272;
	add.f32 	%f280, %f273, %f274;
	add.f32 	%f281, %f275, %f276;
	add.f32 	%f282, %f277, %f278;
	add.f32 	%f283, %f279, %f280;
	add.f32 	%f284, %f281, %f282;
	add.f32 	%f285, %f283, %f284;
	add.f32 	%f404, %f285, %f269;
	sub.s32 	%r258, %r67, %r387;
	setp.lt.s32 	%p51, %r258, 4096;
	@%p51 bra 	$L__BB33_34;
	add.s32 	%r387, %r387, 4096;
	setp.le.s32 	%p52, %r387, %r14;
	@%p52 bra 	$L__BB33_24;
$L__BB33_26:
	setp.le.s32 	%p53, %r67, %r387;
	@%p53 bra 	$L__BB33_34;
	sub.s32 	%r18, %r67, %r387;
	setp.ge.s32 	%p54, %r13, %r18;
	@%p54 bra 	$L__BB33_34;
	not.b32 	%r259, %r13;
	add.s32 	%r260, %r67, %r259;
	sub.s32 	%r19, %r260, %r387;
	and.b32  	%r261, %r19, 768;
	setp.eq.s32 	%p55, %r261, 768;
	mov.u32 	%r391, %r13;
	@%p55 bra 	$L__BB33_31;
	add.s32 	%r389, %r13, %r387;
	shr.u32 	%r262, %r19, 8;
	add.s32 	%r263, %r262, 1;
	and.b32  	%r264, %r263, 3;
	neg.s32 	%r388, %r264;
	mov.u32 	%r391, %r13;
$L__BB33_30:
	.pragma "nounroll";
	mul.wide.u32 	%rd101, %r389, 4;
	add.s64 	%rd100, %rd16, %rd101;
	// begin inline asm
	ld.global.nc.u32 %r265, [%rd100];
	// end inline asm
	mov.b32 	%f287, %r265;
	add.f32 	%f404, %f404, %f287;
	add.s32 	%r391, %r391, 256;
	add.s32 	%r389, %r389, 256;
	add.s32 	%r388, %r388, 1;
	setp.ne.s32 	%p56, %r388, 0;
	@%p56 bra 	$L__BB33_30;
$L__BB33_31:
	setp.lt.u32 	%p57, %r19, 768;
	@%p57 bra 	$L__BB33_34;
	cvt.u64.u32 	%rd102, %r391;
	cvt.u64.u32 	%rd103, %r387;
	add.s64 	%rd104, %rd102, %rd103;
	shl.b64 	%rd105, %rd104, 2;
	add.s64 	%rd106, %rd105, %rd16;
	add.s64 	%rd122, %rd106, 2048;
	add.s32 	%r392, %r391, %r387;
$L__BB33_33:
	mul.wide.u32 	%rd111, %r392, 4;
	add.s64 	%rd107, %rd16, %rd111;
	// begin inline asm
	ld.global.nc.u32 %r266, [%rd107];
	// end inline asm
	mov.b32 	%f288, %r266;
	add.f32 	%f289, %f404, %f288;
	add.s64 	%rd108, %rd122, -1024;
	// begin inline asm
	ld.global.nc.u32 %r267, [%rd108];
	// end inline asm
	mov.b32 	%f290, %r267;
	add.f32 	%f291, %f289, %f290;
	// begin inline asm
	ld.global.nc.u32 %r268, [%rd122];
	// end inline asm
	mov.b32 	%f292, %r268;
	add.f32 	%f293, %f291, %f292;
	add.s64 	%rd110, %rd122, 1024;
	// begin inline asm
	ld.global.nc.u32 %r269, [%rd110];
	// end inline asm
	mov.b32 	%f294, %r269;
	add.f32 	%f404, %f293, %f294;
	add.s32 	%r391, %r391, 1024;
	add.s64 	%rd122, %rd122, 4096;
	add.s32 	%r392, %r392, 1024;
	setp.lt.s32 	%p58, %r391, %r18;
	@%p58 bra 	$L__BB33_33;
$L__BB33_34:
	// begin inline asm
	mov.u32 %r270, %laneid;
	// end inline asm
	mov.b32 	%r272, %f404;
	mov.b32 	%r273, 1;
	mov.b32 	%r294, 31;
	mov.b32 	%r295, -1;
	// begin inline asm
	shfl.sync.down.b32 %r271, %r272, %r273, %r294, %r295;
	// end inline asm
	setp.gt.s32 	%p59, %r270, 30;
	mov.b32 	%f295, %r271;
	add.f32 	%f296, %f404, %f295;
	selp.f32 	%f297, %f404, %f296, %p59;
	mov.b32 	%r277, %f297;
	mov.b32 	%r278, 2;
	// begin inline asm
	shfl.sync.down.b32 %r276, %r277, %r278, %r294, %r295;
	// end inline asm
	setp.gt.s32 	%p60, %r270, 29;
	mov.b32 	%f298, %r276;
	add.f32 	%f299, %f297, %f298;
	selp.f32 	%f300, %f297, %f299, %p60;
	mov.b32 	%r282, %f300;
	mov.b32 	%r283, 4;
	// begin inline asm
	shfl.sync.down.b32 %r281, %r282, %r283, %r294, %r295;
	// end inline asm
	setp.gt.s32 	%p61, %r270, 27;
	mov.b32 	%f301, %r281;
	add.f32 	%f302, %f300, %f301;
	selp.f32 	%f303, %f300, %f302, %p61;
	mov.b32 	%r287, %f303;
	mov.b32 	%r288, 8;
	// begin inline asm
	shfl.sync.down.b32 %r286, %r287, %r288, %r294, %r295;
	// end inline asm
	setp.gt.s32 	%p62, %r270, 23;
	mov.b32 	%f304, %r286;
	add.f32 	%f305, %f303, %f304;
	selp.f32 	%f306, %f303, %f305, %p62;
	mov.b32 	%r292, %f306;
	mov.b32 	%r293, 16;
	// begin inline asm
	shfl.sync.down.b32 %r291, %r292, %r293, %r294, %r295;
	// end inline asm
	setp.gt.s32 	%p63, %r270, 15;
	mov.b32 	%f307, %r291;
	add.f32 	%f26, %f306, %f307;
	selp.f32 	%f418, %f306, %f26, %p63;
	setp.ne.s32 	%p64, %r270, 0;
	@%p64 bra 	$L__BB33_36;
	shr.u32 	%r296, %r13, 3;
	and.b32  	%r297, %r296, 124;
	mov.u32 	%r298, _ZZN3cub18CUB_300001_SM_10006detail6reduce28DeviceReduceSingleTileKernelINS2_10policy_hubIfyN4cuda3std3__44plusIfEEE10Policy1000EPfSC_iS9_ffNS7_10__identityEEEvT0_T1_T2_T3_T4_T6_E12temp_storage;
	add.s32 	%r299, %r298, %r297;
	st.shared.f32 	[%r299+8], %f26;
$L__BB33_36:
	bar.sync 	0;
	setp.ne.s32 	%p65, %r13, 0;
	@%p65 bra 	$L__BB33_72;
	ld.shared.f32 	%f308, [_ZZN3cub18CUB_300001_SM_10006detail6reduce28DeviceReduceSingleTileKernelINS2_10policy_hubIfyN4cuda3std3__44plusIfEEE10Policy1000EPfSC_iS9_ffNS7_10__identityEEEvT0_T1_T2_T3_T4_T6_E12temp_storage+12];
	add.f32 	%f309, %f418, %f308;
	ld.shared.f32 	%f310, [_ZZN3cub18CUB_300001_SM_10006detail6reduce28DeviceReduceSingleTileKernelINS2_10policy_hubIfyN4cuda3std3__44plusIfEEE10Policy1000EPfSC_iS9_ffNS7_10__identityEEEvT0_T1_T2_T3_T4_T6_E12temp_storage+16];
	add.f32 	%f311, %f309, %f310;
	ld.shared.f32 	%f312, [_ZZN3cub18CUB_300001_SM_10006detail6reduce28DeviceReduceSingleTileKernelINS2_10policy_hubIfyN4cuda3std3__44plusIfEEE10Policy1000EPfSC_iS9_ffNS7_10__identityEEEvT0_T1_T2_T3_T4_T6_E12temp_storage+20];
	add.f32 	%f313, %f311, %f312;
	ld.shared.f32 	%f314, [_ZZN3cub18CUB_300001_SM_10006detail6reduce28DeviceReduceSingleTileKernelINS2_10policy_hubIfyN4cuda3std3__44plusIfEEE10Policy1000EPfSC_iS9_ffNS7_10__identityEEEvT0_T1_T2_T3_T4_T6_E12temp_storage+24];
	add.f32 	%f315, %f313, %f314;
	ld.shared.f32 	%f316, [_ZZN3cub18CUB_300001_SM_10006detail6reduce28DeviceReduceSingleTileKernelINS2_10policy_hubIfyN4cuda3std3__44plusIfEEE10Policy1000EPfSC_iS9_ffNS7_10__identityEEEvT0_T1_T2_T3_T4_T6_E12temp_storage+28];
	add.f32 	%f317, %f315, %f316;
	ld.shared.f32 	%f318, [_ZZN3cub18CUB_300001_SM_10006detail6reduce28DeviceReduceSingleTileKernelINS2_10policy_hubIfyN4cuda3std3__44plusIfEEE10Policy1000EPfSC_iS9_ffNS7_10__identityEEEvT0_T1_T2_T3_T4_T6_E12temp_storage+32];
	add.f32 	%f319, %f317, %f318;
	ld.shared.f32 	%f320, [_ZZN3cub18CUB_300001_SM_10006detail6reduce28DeviceReduceSingleTileKernelINS2_10policy_hubIfyN4cuda3std3__44plusIfEEE10Policy1000EPfSC_iS9_ffNS7_10__identityEEEvT0_T1_T2_T3_T4_T6_E12temp_storage+36];
	add.f32 	%f418, %f319, %f320;
	bra.uni 	$L__BB33_72;
$L__BB33_38:
	setp.gt.s32 	%p3, %r67, 4095;
	@%p3 bra 	$L__BB33_56;
	mov.u32 	%r34, %tid.x;
	setp.ge.s32 	%p20, %r34, %r67;
	mov.f32 	%f410, 0f00000000;
	mov.u32 	%r397, %r34;
	@%p20 bra 	$L__BB33_41;
	mul.wide.u32 	%rd66, %r34, 4;
	add.s64 	%rd65, %rd16, %rd66;
	// begin inline asm
	ld.global.nc.u32 %r144, [%rd65];
	// end inline asm
	mov.b32 	%f410, %r144;
	add.s32 	%r397, %r34, 256;
$L__BB33_41:
	setp.ge.s32 	%p21, %r397, %r67;
	@%p21 bra 	$L__BB33_47;
	not.b32 	%r145, %r397;
	add.s32 	%r37, %r67, %r145;
	and.b32  	%r146, %r37, 768;
	setp.eq.s32 	%p22, %r146, 768;
	@%p22 bra 	$L__BB33_45;
	mul.wide.u32 	%rd67, %r397, 4;
	add.s64 	%rd123, %rd16, %rd67;
	shr.u32 	%r147, %r37, 8;
	add.s32 	%r148, %r147, 1;
	and.b32  	%r149, %r148, 3;
	neg.s32 	%r395, %r149;
$L__BB33_44:
	.pragma "nounroll";
	// begin inline asm
	ld.global.nc.u32 %r150, [%rd123];
	// end inline asm
	mov.b32 	%f157, %r150;
	add.f32 	%f410, %f410, %f157;
	add.s32 	%r397, %r397, 256;
	add.s64 	%rd123, %rd123, 1024;
	add.s32 	%r395, %r395, 1;
	setp.ne.s32 	%p23, %r395, 0;
	@%p23 bra 	$L__BB33_44;
$L__BB33_45:
	setp.lt.u32 	%p24, %r37, 768;
	@%p24 bra 	$L__BB33_47;
$L__BB33_46:
	mul.wide.s32 	%rd73, %r397, 4;
	add.s64 	%rd69, %rd16, %rd73;
	// begin inline asm
	ld.global.nc.u32 %r151, [%rd69];
	// end inline asm
	mov.b32 	%f158, %r151;
	add.f32 	%f159, %f410, %f158;
	add.s64 	%rd70, %rd69, 1024;
	// begin inline asm
	ld.global.nc.u32 %r152, [%rd70];
	// end inline asm
	mov.b32 	%f160, %r152;
	add.f32 	%f161, %f159, %f160;
	add.s64 	%rd71, %rd69, 2048;
	// begin inline asm
	ld.global.nc.u32 %r153, [%rd71];
	// end inline asm
	mov.b32 	%f162, %r153;
	add.f32 	%f163, %f161, %f162;
	add.s64 	%rd72, %rd69, 3072;
	// begin inline asm
	ld.global.nc.u32 %r154, [%rd72];
	// end inline asm
	mov.b32 	%f164, %r154;
	add.f32 	%f410, %f163, %f164;
	add.s32 	%r397, %r397, 1024;
	setp.lt.s32 	%p25, %r397, %r67;
	@%p25 bra 	$L__BB33_46;
$L__BB33_47:
	setp.lt.s32 	%p26, %r67, 256;
	@%p26 bra 	$L__BB33_52;
	// begin inline asm
	mov.u32 %r193, %laneid;
	// end inline asm
	mov.b32 	%r195, %f410;
	mov.b32 	%r196, 1;
	mov.b32 	%r217, 31;
	mov.b32 	%r218, -1;
	// begin inline asm
	shfl.sync.down.b32 %r194, %r195, %r196, %r217, %r218;
	// end inline asm
	setp.gt.s32 	%p42, %r193, 30;
	mov.b32 	%f199, %r194;
	add.f32 	%f200, %f410, %f199;
	selp.f32 	%f201, %f410, %f200, %p42;
	mov.b32 	%r200, %f201;
	mov.b32 	%r201, 2;
	// begin inline asm
	shfl.sync.down.b32 %r199, %r200, %r201, %r217, %r218;
	// end inline asm
	setp.gt.s32 	%p43, %r193, 29;
	mov.b32 	%f202, %r199;
	add.f32 	%f203, %f201, %f202;
	selp.f32 	%f204, %f201, %f203, %p43;
	mov.b32 	%r205, %f204;
	mov.b32 	%r206, 4;
	// begin inline asm
	shfl.sync.down.b32 %r204, %r205, %r206, %r217, %r218;
	// end inline asm
	setp.gt.s32 	%p44, %r193, 27;
	mov.b32 	%f205, %r204;
	add.f32 	%f206, %f204, %f205;
	selp.f32 	%f207, %f204, %f206, %p44;
	mov.b32 	%r210, %f207;
	mov.b32 	%r211, 8;
	// begin inline asm
	shfl.sync.down.b32 %r209, %r210, %r211, %r217, %r218;
	// end inline asm
	setp.gt.s32 	%p45, %r193, 23;
	mov.b32 	%f208, %r209;
	add.f32 	%f209, %f207, %f208;
	selp.f32 	%f210, %f207, %f209, %p45;
	mov.b32 	%r215, %f210;
	mov.b32 	%r216, 16;
	// begin inline asm
	shfl.sync.down.b32 %r214, %r215, %r216, %r217, %r218;
	// end inline asm
	setp.gt.s32 	%p46, %r193, 15;
	mov.b32 	%f211, %r214;
	add.f32 	%f38, %f210, %f211;
	selp.f32 	%f418, %f210, %f38, %p46;
	setp.ne.s32 	%p47, %r193, 0;
	@%p47 bra 	$L__BB33_50;
	shr.u32 	%r219, %r34, 3;
	and.b32  	%r220, %r219, 124;
	mov.u32 	%r221, _ZZN3cub18CUB_300001_SM_10006detail6reduce28DeviceReduceSingleTileKernelINS2_10policy_hubIfyN4cuda3std3__44plusIfEEE10Policy1000EPfSC_iS9_ffNS7_10__identityEEEvT0_T1_T2_T3_T4_T6_E12temp_storage;
	add.s32 	%r222, %r221, %r220;
	st.shared.f32 	[%r222+8], %f38;
$L__BB33_50:
	bar.sync 	0;
	setp.ne.s32 	%p48, %r34, 0;
	@%p48 bra 	$L__BB33_72;
	ld.shared.f32 	%f212, [_ZZN3cub18CUB_300001_SM_10006detail6reduce28DeviceReduceSingleTileKernelINS2_10policy_hubIfyN4cuda3std3__44plusIfEEE10Policy1000EPfSC_iS9_ffNS7_10__identityEEEvT0_T1_T2_T3_T4_T6_E12temp_storage+12];
	add.f32 	%f213, %f418, %f212;
	ld.shared.f32 	%f214, [_ZZN3cub18CUB_300001_SM_10006detail6reduce28DeviceReduceSingleTileKernelINS2_10policy_hubIfyN4cuda3std3__44plusIfEEE10Policy1000EPfSC_iS9_ffNS7_10__identityEEEvT0_T1_T2_T3_T4_T6_E12temp_storage+16];
	add.f32 	%f215, %f213, %f214;
	ld.shared.f32 	%f216, [_ZZN3cub18CUB_300001_SM_10006detail6reduce28DeviceReduceSingleTileKernelINS2_10policy_hubIfyN4cuda3std3__44plusIfEEE10Policy1000EPfSC_iS9_ffNS7_10__identityEEEvT0_T1_T2_T3_T4_T6_E12temp_storage+20];
	add.f32 	%f217, %f215, %f216;
	ld.shared.f32 	%f218, [_ZZN3cub18CUB_300001_SM_10006detail6reduce28DeviceReduceSingleTileKernelINS2_10policy_hubIfyN4cuda3std3__44plusIfEEE10Policy1000EPfSC_iS9_ffNS7_10__identityEEEvT0_T1_T2_T3_T4_T6_E12temp_storage+24];
	add.f32 	%f219, %f217, %f218;
	ld.shared.f32 	%f220, [_ZZN3cub18CUB_300001_SM_10006detail6reduce28DeviceReduceSingleTileKernelINS2_10policy_hubIfyN4cuda3std3__44plusIfEEE10Policy1000EPfSC_iS9_ffNS7_10__identityEEEvT0_T1_T2_T3_T4_T6_E12temp_storage+28];
	add.f32 	%f221, %f219, %f220;
	ld.shared.f32 	%f222, [_ZZN3cub18CUB_300001_SM_10006detail6reduce28DeviceReduceSingleTileKernelINS2_10policy_hubIfyN4cuda3std3__44plusIfEEE10Policy1000EPfSC_iS9_ffNS7_10__identityEEEvT0_T1_T2_T3_T4_T6_E12temp_storage+32];
	add.f32 	%f223, %f221, %f222;
	ld.shared.f32 	%f224, [_ZZN3cub18CUB_300001_SM_10006detail6reduce28DeviceReduceSingleTileKernelINS2_10policy_hubIfyN4cuda3std3__44plusIfEEE10Policy1000EPfSC_iS9_ffNS7_10__identityEEEvT0_T1_T2_T3_T4_T6_E12temp_storage+36];
	add.f32 	%f418, %f223, %f224;
	bra.uni 	$L__BB33_72;
$L__BB33_52:
	// begin inline asm
	mov.u32 %r155, %laneid;
	// end inline asm
	and.b32  	%r181, %r34, 992;
	add.s32 	%r182, %r181, 32;
	setp.gt.s32 	%p27, %r182, %r67;
	not.b32 	%r183, %r181;
	add.s32 	%r184, %r67, %r183;
	selp.b32 	%r179, %r184, 31, %p27;
	mov.b32 	%r157, %f410;
	mov.b32 	%r158, 1;
	mov.b32 	%r180, -1;
	// begin inline asm
	shfl.sync.down.b32 %r156, %r157, %r158, %r179, %r180;
	// end inline asm
	setp.lt.s32 	%p28, %r155, %r179;
	mov.b32 	%f165, %r156;
	add.f32 	%f166, %f410, %f165;
	selp.f32 	%f167, %f166, %f410, %p28;
	mov.b32 	%r162, %f167;
	mov.b32 	%r163, 2;
	// begin inline asm
	shfl.sync.down.b32 %r161, %r162, %r163, %r179, %r180;
	// end inline asm
	add.s32 	%r185, %r155, 2;
	setp.gt.s32 	%p29, %r185, %r179;
	mov.b32 	%f168, %r161;
	add.f32 	%f169, %f167, %f168;
	selp.f32 	%f170, %f167, %f169, %p29;
	mov.b32 	%r167, %f170;
	mov.b32 	%r168, 4;
	// begin inline asm
	shfl.sync.down.b32 %r166, %r167, %r168, %r179, %r180;
	// end inline asm
	add.s32 	%r186, %r155, 4;
	setp.gt.s32 	%p30, %r186, %r179;
	mov.b32 	%f171, %r166;
	add.f32 	%f172, %f170, %f171;
	selp.f32 	%f173, %f170, %f172, %p30;
	mov.b32 	%r172, %f173;
	mov.b32 	%r173, 8;
	// begin inline asm
	shfl.sync.down.b32 %r171, %r172, %r173, %r179, %r180;
	// end inline asm
	add.s32 	%r187, %r155, 8;
	setp.gt.s32 	%p31, %r187, %r179;
	mov.b32 	%f174, %r171;
	add.f32 	%f175, %f173, %f174;
	selp.f32 	%f176, %f173, %f175, %p31;
	mov.b32 	%r177, %f176;
	mov.b32 	%r178, 16;
	// begin inline asm
	shfl.sync.down.b32 %r176, %r177, %r178, %r179, %r180;
	// end inline asm
	add.s32 	%r188, %r155, 16;
	setp.gt.s32 	%p32, %r188, %r179;
	mov.b32 	%f177, %r176;
	add.f32 	%f178, %f176, %f177;
	selp.f32 	%f418, %f176, %f178, %p32;
	setp.ne.s32 	%p33, %r155, 0;
	@%p33 bra 	$L__BB33_54;
	shr.u32 	%r189, %r34, 3;
	and.b32  	%r190, %r189, 124;
	mov.u32 	%r191, _ZZN3cub18CUB_300001_SM_10006detail6reduce28DeviceReduceSingleTileKernelINS2_10policy_hubIfyN4cuda3std3__44plusIfEEE10Policy1000EPfSC_iS9_ffNS7_10__identityEEEvT0_T1_T2_T3_T4_T6_E12temp_storage;
	add.s32 	%r192, %r191, %r190;
	st.shared.f32 	[%r192+8], %f418;
$L__BB33_54:
	bar.sync 	0;
	setp.ne.s32 	%p34, %r34, 0;
	@%p34 bra 	$L__BB33_72;
	setp.gt.s32 	%p35, %r67, 32;
	ld.shared.f32 	%f179, [_ZZN3cub18CUB_300001_SM_10006detail6reduce28DeviceReduceSingleTileKernelINS2_10policy_hubIfyN4cuda3std3__44plusIfEEE10Policy1000EPfSC_iS9_ffNS7_10__identityEEEvT0_T1_T2_T3_T4_T6_E12temp_storage+12];
	add.f32 	%f180, %f418, %f179;
	selp.f32 	%f181, %f180, %f418, %p35;
	setp.gt.s32 	%p36, %r67, 64;
	ld.shared.f32 	%f182, [_ZZN3cub18CUB_300001_SM_10006detail6reduce28DeviceReduceSingleTileKernelINS2_10policy_hubIfyN4cuda3std3__44plusIfEEE10Policy1000EPfSC_iS9_ffNS7_10__identityEEEvT0_T1_T2_T3_T4_T6_E12temp_storage+16];
	add.f32 	%f183, %f182, %f181;
	selp.f32 	%f184, %f183, %f181, %p36;
	setp.gt.s32 	%p37, %r67, 96;
	ld.shared.f32 	%f185, [_ZZN3cub18CUB_300001_SM_10006detail6reduce28DeviceReduceSingleTileKernelINS2_10policy_hubIfyN4cuda3std3__44plusIfEEE10Policy1000EPfSC_iS9_ffNS7_10__identityEEEvT0_T1_T2_T3_T4_T6_E12temp_storage+20];
	add.f32 	%f186, %f185, %f184;
	selp.f32 	%f187, %f186, %f184, %p37;
	setp.gt.s32 	%p38, %r67, 128;
	ld.shared.f32 	%f188, [_ZZN3cub18CUB_300001_SM_10006detail6reduce28DeviceReduceSingleTileKernelINS2_10policy_hubIfyN4cuda3std3__44plusIfEEE10Policy1000EPfSC_iS9_ffNS7_10__identityEEEvT0_T1_T2_T3_T4_T6_E12temp_storage+24];
	add.f32 	%f189, %f188, %f187;
	selp.f32 	%f190, %f189, %f187, %p38;
	setp.gt.s32 	%p39, %r67, 160;
	ld.shared.f32 	%f191, [_ZZN3cub18CUB_300001_SM_10006detail6reduce28DeviceReduceSingleTileKernelINS2_10policy_hubIfyN4cuda3std3__44plusIfEEE10Policy1000EPfSC_iS9_ffNS7_10__identityEEEvT0_T1_T2_T3_T4_T6_E12temp_storage+28];
	add.f32 	%f192, %f191, %f190;
	selp.f32 	%f193, %f192, %f190, %p39;
	setp.gt.s32 	%p40, %r67, 192;
	ld.shared.f32 	%f194, [_ZZN3cub18CUB_300001_SM_10006detail6reduce28DeviceReduceSingleTileKernelINS2_10policy_hubIfyN4cuda3std3__44plusIfEEE10Policy1000EPfSC_iS9_ffNS7_10__identityEEEvT0_T1_T2_T3_T4_T6_E12temp_storage+32];
	add.f32 	%f195, %f194, %f193;
	selp.f32 	%f196, %f195, %f193, %p40;
	setp.gt.s32 	%p41, %r67, 224;
	ld.shared.f32 	%f197, [_ZZN3cub18CUB_300001_SM_10006detail6reduce28DeviceReduceSingleTileKernelINS2_10policy_hubIfyN4cuda3std3__44plusIfEEE10Policy1000EPfSC_iS9_ffNS7_10__identityEEEvT0_T1_T2_T3_T4_T6_E12temp_storage+36];
	add.f32 	%f198, %f197, %f196;
	selp.f32 	%f418, %f198, %f196, %p41;
	bra.uni 	$L__BB33_72;
$L__BB33_56:
	mov.u32 	%r46, %tid.x;
	mul.wide.u32 	%rd35, %r46, 4;
	add.s64 	%rd19, %rd16, %rd35;
	// begin inline asm
	ld.global.nc.u32 %r68, [%rd19];
	// end inline asm
	mov.b32 	%f59, %r68;
	add.s64 	%rd20, %rd19, 1024;
	// begin inline asm
	ld.global.nc.u32 %r69, [%rd20];
	// end inline asm
	mov.b32 	%f60, %r69;
	add.s64 	%rd21, %rd19, 2048;
	// begin inline asm
	ld.global.nc.u32 %r70, [%rd21];
	// end inline asm
	mov.b32 	%f61, %r70;
	add.s64 	%rd22, %rd19, 3072;
	// begin inline asm
	ld.global.nc.u32 %r71, [%rd22];
	// end inline asm
	mov.b32 	%f62, %r71;
	add.s64 	%rd23, %rd19, 4096;
	// begin inline asm
	ld.global.nc.u32 %r72, [%rd23];
	// end inline asm
	mov.b32 	%f63, %r72;
	add.s64 	%rd24, %rd19, 5120;
	// begin inline asm
	ld.global.nc.u32 %r73, [%rd24];
	// end inline asm
	mov.b32 	%f64, %r73;
	add.s64 	%rd25, %rd19, 6144;
	// begin inline asm
	ld.global.nc.u32 %r74, [%rd25];
	// end inline asm
	mov.b32 	%f65, %r74;
	add.s64 	%rd26, %rd19, 7168;
	// begin inline asm
	ld.global.nc.u32 %r75, [%rd26];
	// end inline asm
	mov.b32 	%f66, %r75;
	add.s64 	%rd27, %rd19, 8192;
	// begin inline asm
	ld.global.nc.u32 %r76, [%rd27];
	// end inline asm
	mov.b32 	%f67, %r76;
	add.s64 	%rd28, %rd19, 9216;
	// begin inline asm
	ld.global.nc.u32 %r77, [%rd28];
	// end inline asm
	mov.b32 	%f68, %r77;
	add.s64 	%rd29, %rd19, 10240;
	// begin inline asm
	ld.global.nc.u32 %r78, [%rd29];
	// end inline asm
	mov.b32 	%f69, %r78;
	add.s64 	%rd30, %rd19, 11264;
	// begin inline asm
	ld.global.nc.u32 %r79, [%rd30];
	// end inline asm
	mov.b32 	%f70, %r79;
	add.s64 	%rd31, %rd19, 12288;
	// begin inline asm
	ld.global.nc.u32 %r80, [%rd31];
	// end inline asm
	mov.b32 	%f71, %r80;
	add.s64 	%rd32, %rd19, 13312;
	// begin inline asm
	ld.global.nc.u32 %r81, [%rd32];
	// end inline asm
	mov.b32 	%f72, %r81;
	add.s64 	%rd33, %rd19, 14336;
	// begin inline asm
	ld.global.nc.u32 %r82, [%rd33];
	// end inline asm
	mov.b32 	%f73, %r82;
	add.s64 	%rd34, %rd19, 15360;
	// begin inline asm
	ld.global.nc.u32 %r83, [%rd34];
	// end inline asm
	mov.b32 	%f74, %r83;
	add.f32 	%f75, %f59, %f60;
	add.f32 	%f76, %f61, %f62;
	add.f32 	%f77, %f63, %f64;
	add.f32 	%f78, %f65, %f66;
	add.f32 	%f79, %f67, %f68;
	add.f32 	%f80, %f69, %f70;
	add.f32 	%f81, %f71, %f72;
	add.f32 	%f82, %f73, %f74;
	add.f32 	%f83, %f75, %f76;
	add.f32 	%f84, %f77, %f78;
	add.f32 	%f85, %f79, %f80;
	add.f32 	%f86, %f81, %f82;
	add.f32 	%f87, %f83, %f84;
	add.f32 	%f88, %f85, %f86;
	add.f32 	%f417, %f87, %f88;
	setp.lt.u32 	%p4, %r67, 8192;
	mov.b32 	%r400, 4096;
	@%p4 bra 	$L__BB33_60;
	add.s32 	%r47, %r67, -4096;
	mov.b32 	%r400, 4096;
$L__BB33_58:
	mul.wide.s32 	%rd52, %r400, 4;
	add.s64 	%rd36, %rd19, %rd52;
	// begin inline asm
	ld.global.nc.u32 %r86, [%rd36];
	// end inline asm
	mov.b32 	%f89, %r86;
	add.s64 	%rd37, %rd36, 1024;
	// begin inline asm
	ld.global.nc.u32 %r87, [%rd37];
	// end inline asm
	mov.b32 	%f90, %r87;
	add.s64 	%rd38, %rd36, 2048;
	// begin inline asm
	ld.global.nc.u32 %r88, [%rd38];
	// end inline asm
	mov.b32 	%f91, %r88;
	add.s64 	%rd39, %rd36, 3072;
	// begin inline asm
	ld.global.nc.u32 %r89, [%rd39];
	// end inline asm
	mov.b32 	%f92, %r89;
	add.s64 	%rd40, %rd36, 4096;
	// begin inline asm
	ld.global.nc.u32 %r90, [%rd40];
	// end inline asm
	mov.b32 	%f93, %r90;
	add.s64 	%rd41, %rd36, 5120;
	// begin inline asm
	ld.global.nc.u32 %r91, [%rd41];
	// end inline asm
	mov.b32 	%f94, %r91;
	add.s64 	%rd42, %rd36, 6144;
	// begin inline asm
	ld.global.nc.u32 %r92, [%rd42];
	// end inline asm
	mov.b32 	%f95, %r92;
	add.s64 	%rd43, %rd36, 7168;
	// begin inline asm
	ld.global.nc.u32 %r93, [%rd43];
	// end inline asm
	mov.b32 	%f96, %r93;
	add.s64 	%rd44, %rd36, 8192;
	// begin inline asm
	ld.global.nc.u32 %r94, [%rd44];
	// end inline asm
	mov.b32 	%f97, %r94;
	add.s64 	%rd45, %rd36, 9216;
	// begin inline asm
	ld.global.nc.u32 %r95, [%rd45];
	// end inline asm
	mov.b32 	%f98, %r95;
	add.s64 	%rd46, %rd36, 10240;
	// begin inline asm
	ld.global.nc.u32 %r96, [%rd46];
	// end inline asm
	mov.b32 	%f99, %r96;
	add.s64 	%rd47, %rd36, 11264;
	// begin inline asm
	ld.global.nc.u32 %r97, [%rd47];
	// end inline asm
	mov.b32 	%f100, %r97;
	add.s64 	%rd48, %rd36, 12288;
	// begin inline asm
	ld.global.nc.u32 %r98, [%rd48];
	// end inline asm
	mov.b32 	%f101, %r98;
	add.s64 	%rd49, %rd36, 13312;
	// begin inline asm
	ld.global.nc.u32 %r99, [%rd49];
	// end inline asm
	mov.b32 	%f102, %r99;
	add.s64 	%rd50, %rd36, 14336;
	// begin inline asm
	ld.global.nc.u32 %r100, [%rd50];
	// end inline asm
	mov.b32 	%f103, %r100;
	add.s64 	%rd51, %rd36, 15360;
	// begin inline asm
	ld.global.nc.u32 %r101, [%rd51];
	// end inline asm
	mov.b32 	%f104, %r101;
	add.f32 	%f105, %f417, %f89;
	add.f32 	%f106, %f90, %f91;
	add.f32 	%f107, %f92, %f93;
	add.f32 	%f108, %f94, %f95;
	add.f32 	%f109, %f96, %f97;
	add.f32 	%f110, %f98, %f99;
	add.f32 	%f111, %f100, %f101;
	add.f32 	%f112, %f102, %f103;
	add.f32 	%f113, %f105, %f106;
	add.f32 	%f114, %f107, %f108;
	add.f32 	%f115, %f109, %f110;
	add.f32 	%f116, %f111, %f112;
	add.f32 	%f117, %f113, %f114;
	add.f32 	%f118, %f115, %f116;
	add.f32 	%f119, %f117, %f118;
	add.f32 	%f417, %f119, %f104;
	sub.s32 	%r102, %r67, %r400;
	setp.lt.s32 	%p5, %r102, 4096;
	@%p5 bra 	$L__BB33_68;
	add.s32 	%r400, %r400, 4096;
	setp.le.s32 	%p6, %r400, %r47;
	@%p6 bra 	$L__BB33_58;
$L__BB33_60:
	setp.le.s32 	%p7, %r67, %r400;
	@%p7 bra 	$L__BB33_68;
	sub.s32 	%r51, %r67, %r400;
	setp.ge.s32 	%p8, %r46, %r51;
	@%p8 bra 	$L__BB33_68;
	not.b32 	%r103, %r46;
	add.s32 	%r104, %r67, %r103;
	sub.s32 	%r52, %r104, %r400;
	and.b32  	%r105, %r52, 768;
	setp.eq.s32 	%p9, %r105, 768;
	mov.u32 	%r404, %r46;
	@%p9 bra 	$L__BB33_65;
	add.s32 	%r402, %r46, %r400;
	shr.u32 	%r106, %r52, 8;
	add.s32 	%r107, %r106, 1;
	and.b32  	%r108, %r107, 3;
	neg.s32 	%r401, %r108;
	mov.u32 	%r404, %r46;
$L__BB33_64:
	.pragma "nounroll";
	mul.wide.u32 	%rd54, %r402, 4;
	add.s64 	%rd53, %rd16, %rd54;
	// begin inline asm
	ld.global.nc.u32 %r109, [%rd53];
	// end inline asm
	mov.b32 	%f121, %r109;
	add.f32 	%f417, %f417, %f121;
	add.s32 	%r404, %r404, 256;
	add.s32 	%r402, %r402, 256;
	add.s32 	%r401, %r401, 1;
	setp.ne.s32 	%p10, %r401, 0;
	@%p10 bra 	$L__BB33_64;
$L__BB33_65:
	setp.lt.u32 	%p11, %r52, 768;
	@%p11 bra 	$L__BB33_68;
	cvt.u64.u32 	%rd55, %r404;
	cvt.u64.u32 	%rd56, %r400;
	add.s64 	%rd57, %rd55, %rd56;
	shl.b64 	%rd58, %rd57, 2;
	add.s64 	%rd59, %rd58, %rd16;
	add.s64 	%rd124, %rd59, 2048;
	add.s32 	%r405, %r404, %r400;
$L__BB33_67:
	mul.wide.u32 	%rd64, %r405, 4;
	add.s64 	%rd60, %rd16, %rd64;
	// begin inline asm
	ld.global.nc.u32 %r110, [%rd60];
	// end inline asm
	mov.b32 	%f122, %r110;
	add.f32 	%f123, %f417, %f122;
	add.s64 	%rd61, %rd124, -1024;
	// begin inline asm
	ld.global.nc.u32 %r111, [%rd61];
	// end inline asm
	mov.b32 	%f124, %r111;
	add.f32 	%f125, %f123, %f124;
	// begin inline asm
	ld.global.nc.u32 %r112, [%rd124];
	// end inline asm
	mov.b32 	%f126, %r112;
	add.f32 	%f127, %f125, %f126;
	add.s64 	%rd63, %rd124, 1024;
	// begin inline asm
	ld.global.nc.u32 %r113, [%rd63];
	// end inline asm
	mov.b32 	%f128, %r113;
	add.f32 	%f417, %f127, %f128;
	add.s32 	%r404, %r404, 1024;
	add.s64 	%rd124, %rd124, 4096;
	add.s32 	%r405, %r405, 1024;
	setp.lt.s32 	%p12, %r404, %r51;
	@%p12 bra 	$L__BB33_67;
$L__BB33_68:
	// begin inline asm
	mov.u32 %r114, %laneid;
	// end inline asm
	mov.b32 	%r116, %f417;
	mov.b32 	%r117, 1;
	mov.b32 	%r138, 31;
	mov.b32 	%r139, -1;
	// begin inline asm
	shfl.sync.down.b32 %r115, %r116, %r117, %r138, %r139;
	// end inline asm
	setp.gt.s32 	%p13, %r114, 30;
	mov.b32 	%f129, %r115;
	add.f32 	%f130, %f417, %f129;
	selp.f32 	%f131, %f417, %f130, %p13;
	mov.b32 	%r121, %f131;
	mov.b32 	%r122, 2;
	// begin inline asm
	shfl.sync.down.b32 %r120, %r121, %r122, %r138, %r139;
	// end inline asm
	setp.gt.s32 	%p14, %r114, 29;
	mov.b32 	%f132, %r120;
	add.f32 	%f133, %f131, %f132;
	selp.f32 	%f134, %f131, %f133, %p14;
	mov.b32 	%r126, %f134;
	mov.b32 	%r127, 4;
	// begin inline asm
	shfl.sync.down.b32 %r125, %r126, %r127, %r138, %r139;
	// end inline asm
	setp.gt.s32 	%p15, %r114, 27;
	mov.b32 	%f135, %r125;
	add.f32 	%f136, %f134, %f135;
	selp.f32 	%f137, %f134, %f136, %p15;
	mov.b32 	%r131, %f137;
	mov.b32 	%r132, 8;
	// begin inline asm
	shfl.sync.down.b32 %r130, %r131, %r132, %r138, %r139;
	// end inline asm
	setp.gt.s32 	%p16, %r114, 23;
	mov.b32 	%f138, %r130;
	add.f32 	%f139, %f137, %f138;
	selp.f32 	%f140, %f137, %f139, %p16;
	mov.b32 	%r136, %f140;
	mov.b32 	%r137, 16;
	// begin inline asm
	shfl.sync.down.b32 %r135, %r136, %r137, %r138, %r139;
	// end inline asm
	setp.gt.s32 	%p17, %r114, 15;
	mov.b32 	%f141, %r135;
	add.f32 	%f54, %f140, %f141;
	selp.f32 	%f418, %f140, %f54, %p17;
	setp.ne.s32 	%p18, %r114, 0;
	@%p18 bra 	$L__BB33_70;
	shr.u32 	%r140, %r46, 3;
	and.b32  	%r141, %r140, 124;
	mov.u32 	%r142, _ZZN3cub18CUB_300001_SM_10006detail6reduce28DeviceReduceSingleTileKernelINS2_10policy_hubIfyN4cuda3std3__44plusIfEEE10Policy1000EPfSC_iS9_ffNS7_10__identityEEEvT0_T1_T2_T3_T4_T6_E12temp_storage;
	add.s32 	%r143, %r142, %r141;
	st.shared.f32 	[%r143+8], %f54;
$L__BB33_70:
	bar.sync 	0;
	setp.ne.s32 	%p19, %r46, 0;
	@%p19 bra 	$L__BB33_72;
	ld.shared.f32 	%f142, [_ZZN3cub18CUB_300001_SM_10006detail6reduce28DeviceReduceSingleTileKernelINS2_10policy_hubIfyN4cuda3std3__44plusIfEEE10Policy1000EPfSC_iS9_ffNS7_10__identityEEEvT0_T1_T2_T3_T4_T6_E12temp_storage+12];
	add.f32 	%f143, %f418, %f142;
	ld.shared.f32 	%f144, [_ZZN3cub18CUB_300001_SM_10006detail6reduce28DeviceReduceSingleTileKernelINS2_10policy_hubIfyN4cuda3std3__44plusIfEEE10Policy1000EPfSC_iS9_ffNS7_10__identityEEEvT0_T1_T2_T3_T4_T6_E12temp_storage+16];
	add.f32 	%f145, %f143, %f144;
	ld.shared.f32 	%f146, [_ZZN3cub18CUB_300001_SM_10006detail6reduce28DeviceReduceSingleTileKernelINS2_10policy_hubIfyN4cuda3std3__44plusIfEEE10Policy1000EPfSC_iS9_ffNS7_10__identityEEEvT0_T1_T2_T3_T4_T6_E12temp_storage+20];
	add.f32 	%f147, %f145, %f146;
	ld.shared.f32 	%f148, [_ZZN3cub18CUB_300001_SM_10006detail6reduce28DeviceReduceSingleTileKernelINS2_10policy_hubIfyN4cuda3std3__44plusIfEEE10Policy1000EPfSC_iS9_ffNS7_10__identityEEEvT0_T1_T2_T3_T4_T6_E12temp_storage+24];
	add.f32 	%f149, %f147, %f148;
	ld.shared.f32 	%f150, [_ZZN3cub18CUB_300001_SM_10006detail6reduce28DeviceReduceSingleTileKernelINS2_10policy_hubIfyN4cuda3std3__44plusIfEEE10Policy1000EPfSC_iS9_ffNS7_10__identityEEEvT0_T1_T2_T3_T4_T6_E12temp_storage+28];
	add.f32 	%f151, %f149, %f150;
	ld.shared.f32 	%f152, [_ZZN3cub18CUB_300001_SM_10006detail6reduce28DeviceReduceSingleTileKernelINS2_10policy_hubIfyN4cuda3std3__44plusIfEEE10Policy1000EPfSC_iS9_ffNS7_10__identityEEEvT0_T1_T2_T3_T4_T6_E12temp_storage+32];
	add.f32 	%f153, %f151, %f152;
	ld.shared.f32 	%f154, [_ZZN3cub18CUB_300001_SM_10006detail6reduce28DeviceReduceSingleTileKernelINS2_10policy_hubIfyN4cuda3std3__44plusIfEEE10Policy1000EPfSC_iS9_ffNS7_10__identityEEEvT0_T1_T2_T3_T4_T6_E12temp_storage+36];
	add.f32 	%f418, %f153, %f154;
$L__BB33_72:
	mov.u32 	%r379, %tid.x;
	setp.ne.s32 	%p95, %r379, 0;
	@%p95 bra 	$L__BB33_74;
	add.f32 	%f391, %f58, %f418;
	st.global.f32 	[%rd1], %f391;
$L__BB33_74:
	ret;

}
.func  (.param .align 16 .b8 func_retval0[16]) __internal_trig_reduction_slowpathd(
	.param .b64 __internal_trig_reduction_slowpathd_param_0
)
{
	.local .align 8 .b8 	__local_depot34[40];
	.reg .b64 	%SP;
	.reg .b64 	%SPL;
	.reg .pred 	%p<10>;
	.reg .b32 	%r<47>;
	.reg .b64 	%rd<74>;
	.reg .b64 	%fd<5>;

	mov.u64 	%SPL, __local_depot34;
	ld.param.f64 	%fd4, [__internal_trig_reduction_slowpathd_param_0];
	add.u64 	%rd1, %SPL, 0;
	{
	.reg .b32 %temp; 
	mov.b64 	{%temp, %r1}, %fd4;
	}
	shr.u32 	%r2, %r1, 20;
	and.b32  	%r3, %r2, 2047;
	setp.eq.s32 	%p1, %r3, 2047;
	mov.b32 	%r46, 0;
	@%p1 bra 	$L__BB34_9;
	add.s32 	%r20, %r3, -1024;
	mov.b64 	%rd20, %fd4;
	shl.b64 	%rd2, %rd20, 11;
	shr.u32 	%r4, %r20, 6;
	sub.s32 	%r45, 15, %r4;
	sub.s32 	%r21, 19, %r4;
	setp.lt.u32 	%p2, %r20, 128;
	selp.b32 	%r6, 18, %r21, %p2;
	setp.ge.s32 	%p3, %r45, %r6;
	mov.b64 	%rd70, 0;
	@%p3 bra 	$L__BB34_4;
	add.s32 	%r23, %r6, %r4;
	neg.s32 	%r43, %r23;
	or.b64  	%rd3, %rd2, -9223372036854775808;
	mov.b64 	%rd70, 0;
	mov.b32 	%r42, 0;
	mov.u64 	%rd25, __cudart_i2opi_d;
	mov.u32 	%r44, %r45;
$L__BB34_3:
	.pragma "nounroll";
	mul.wide.s32 	%rd22, %r42, 8;
	add.s64 	%rd23, %rd1, %rd22;
	mul.wide.s32 	%rd24, %r44, 8;
	add.s64 	%rd26, %rd25, %rd24;
	ld.global.nc.u64 	%rd27, [%rd26];
	{
	.reg .u32 %r0, %r1, %r2, %r3, %alo, %ahi, %blo, %bhi, %clo, %chi;
	mov.b64 	{%alo,%ahi}, %rd27;
	mov.b64 	{%blo,%bhi}, %rd3;
	mov.b64 	{%clo,%chi}, %rd70;
	mad.lo.cc.u32 	%r0, %alo, %blo, %clo;
	madc.hi.cc.u32 	%r1, %alo, %blo, %chi;
	madc.hi.u32 	%r2, %alo, %bhi, 0;
	mad.lo.cc.u32 	%r1, %alo, %bhi, %r1;
	madc.hi.cc.u32 	%r2, %ahi, %blo, %r2;
	madc.hi.u32 	%r3, %ahi, %bhi, 0;
	mad.lo.cc.u32 	%r1, %ahi, %blo, %r1;
	madc.lo.cc.u32 	%r2, %ahi, %bhi, %r2;
	addc.u32 	%r3, %r3, 0;
	mov.b64 	%rd28, {%r0,%r1};
	mov.b64 	%rd70, {%r2,%r3};
	}
	st.local.u64 	[%rd23], %rd28;
	add.s32 	%r44, %r44, 1;
	add.s32 	%r43, %r43, 1;
	add.s32 	%r42, %r42, 1;
	setp.ne.s32 	%p4, %r43, -15;
	mov.u32 	%r45, %r6;
	@%p4 bra 	$L__BB34_3;
$L__BB34_4:
	cvt.s64.s32 	%rd29, %r45;
	cvt.u64.u32 	%rd30, %r4;
	add.s64 	%rd31, %rd30, %rd29;
	shl.b64 	%rd32, %rd31, 3;
	add.s64 	%rd33, %rd1, %rd32;
	st.local.u64 	[%rd33+-120], %rd70;
	and.b32  	%r15, %r2, 63;
	ld.local.u64 	%rd72, [%rd1+16];
	ld.local.u64 	%rd71, [%rd1+24];
	setp.eq.s32 	%p5, %r15, 0;
	@%p5 bra 	$L__BB34_6;
	shl.b64 	%rd34, %rd71, %r15;
	shr.u64 	%rd35, %rd72, 1;
	xor.b32  	%r24, %r15, 63;
	shr.u64 	%rd36, %rd35, %r24;
	or.b64  	%rd71, %rd34, %rd36;
	ld.local.u64 	%rd37, [%rd1+8];
	shl.b64 	%rd38, %rd72, %r15;
	shr.u64 	%rd39, %rd37, 1;
	shr.u64 	%rd40, %rd39, %r24;
	or.b64  	%rd72, %rd38, %rd40;
$L__BB34_6:
	and.b32  	%r25, %r1, -2147483648;
	shr.u64 	%rd41, %rd71, 62;
	cvt.u32.u64 	%r26, %rd41;
	mov.b64 	{%r27, %r28}, %rd71;
	mov.b64 	{%r29, %r30}, %rd72;
	shf.l.wrap.b32 	%r31, %r30, %r27, 2;
	shf.l.wrap.b32 	%r32, %r27, %r28, 2;
	mov.b64 	%rd42, {%r31, %r32};
	shl.b64 	%rd43, %rd72, 2;
	shr.u64 	%rd44, %rd42, 63;
	cvt.u32.u64 	%r33, %rd44;
	add.s32 	%r34, %r33, %r26;
	setp.eq.s32 	%p6, %r25, 0;
	neg.s32 	%r35, %r34;
	selp.b32 	%r46, %r34, %r35, %p6;
	setp.gt.s64 	%p7, %rd42, -1;
	mov.b64 	%rd45, 0;
	{
	.reg .u32 %r0, %r1, %r2, %r3, %a0, %a1, %a2, %a3, %b0, %b1, %b2, %b3;
	mov.b64 	{%a0,%a1}, %rd45;
	mov.b64 	{%a2,%a3}, %rd45;
	mov.b64 	{%b0,%b1}, %rd43;
	mov.b64 	{%b2,%b3}, %rd42;
	sub.cc.u32 	%r0, %a0, %b0;
	subc.cc.u32 	%r1, %a1, %b1;
	subc.cc.u32 	%r2, %a2, %b2;
	subc.u32 	%r3, %a3, %b3;
	mov.b64 	%rd46, {%r0,%r1};
	mov.b64 	%rd47, {%r2,%r3};
	}
	xor.b32  	%r36, %r25, -2147483648;
	selp.b64 	%rd73, %rd42, %rd47, %p7;
	selp.b64 	%rd14, %rd43, %rd46, %p7;
	selp.b32 	%r17, %r25, %r36, %p7;
	clz.b64 	%r37, %rd73;
	cvt.u64.u32 	%rd15, %r37;
	setp.eq.s32 	%p8, %r37, 0;
	@%p8 bra 	$L__BB34_8;
	cvt.u32.u64 	%r38, %rd15;
	and.b32  	%r39, %r38, 63;
	shl.b64 	%rd48, %rd73, %r39;
	shr.u64 	%rd49, %rd14, 1;
	not.b32 	%r40, %r38;
	and.b32  	%r41, %r40, 63;
	shr.u64 	%rd50, %rd49, %r41;
	or.b64  	%rd73, %rd48, %rd50;
$L__BB34_8:
	mov.b64 	%rd51, -3958705157555305931;
	{
	.reg .u32 %r0, %r1, %r2, %r3, %alo, %ahi, %blo, %bhi;
	mov.b64 	{%alo,%ahi}, %rd73;
	mov.b64 	{%blo,%bhi}, %rd51;
	mul.lo.u32 	%r0, %alo, %blo;
	mul.hi.u32 	%r1, %alo, %blo;
	mad.lo.cc.u32 	%r1, %alo, %bhi, %r1;
	madc.hi.u32 	%r2, %alo, %bhi, 0;
	mad.lo.cc.u32 	%r1, %ahi, %blo, %r1;
	madc.hi.cc.u32 	%r2, %ahi, %blo, %r2;
	madc.hi.u32 	%r3, %ahi, %bhi, 0;
	mad.lo.cc.u32 	%r2, %ahi, %bhi, %r2;
	addc.u32 	%r3, %r3, 0;
	mov.b64 	%rd52, {%r0,%r1};
	mov.b64 	%rd53, {%r2,%r3};
	}
	setp.gt.s64 	%p9, %rd53, 0;
	{
	.reg .u32 %r0, %r1, %r2, %r3, %a0, %a1, %a2, %a3, %b0, %b1, %b2, %b3;
	mov.b64 	{%a0,%a1}, %rd52;
	mov.b64 	{%a2,%a3}, %rd53;
	mov.b64 	{%b0,%b1}, %rd52;
	mov.b64 	{%b2,%b3}, %rd53;
	add.cc.u32 	%r0, %a0, %b0;
	addc.cc.u32 	%r1, %a1, %b1;
	addc.cc.u32 	%r2, %a2, %b2;
	addc.u32 	%r3, %a3, %b3;
	mov.b64 	%rd54, {%r0,%r1};
	mov.b64 	%rd55, {%r2,%r3};
	}
	selp.b64 	%rd56, %rd55, %rd53, %p9;
	selp.s64 	%rd57, -1, 0, %p9;
	sub.s64 	%rd58, %rd57, %rd15;
	cvt.u64.u32 	%rd59, %r17;
	shl.b64 	%rd60, %rd59, 32;
	add.s64 	%rd61, %rd56, 1;
	shr.u64 	%rd62, %rd61, 10;
	add.s64 	%rd63, %rd62, 1;
	shr.u64 	%rd64, %rd63, 1;
	shl.b64 	%rd65, %rd58, 52;
	add.s64 	%rd66, %rd65, %rd64;
	add.s64 	%rd67, %rd66, 4602678819172646912;
	or.b64  	%rd68, %rd67, %rd60;
	mov.b64 	%fd4, %rd68;
$L__BB34_9:
	st.param.f64 	[func_retval0], %fd4;
	st.param.b32 	[func_retval0+8], %r46;
	ret;

}


// ===== COMPILED SASS (sm_100) =====

	.target	sm_100

	.elftype	@"ET_EXEC"


//--------------------- .note.nv.tkinfo           --------------------------
	.section	.note.nv.tkinfo,"",@"SHT_NOTE"
	.sectionflags	@"SHF_NOTE_NV_TKINFO"
	.tkinfo
        /*0018*/ 	.word	0x00000002
        /*0030*/ 	.string	""
        /*0030*/ 	.string	"ptxas"
        /*0030*/ 	.string	"Cuda compilation tools, release 13.0, V13.0.88"
        /*0030*/ 	.string	"Build cuda_13.0.r13.0/compiler.36424714_0"
        /*0030*/ 	.string	"-arch sm_100 -m 64 "



//--------------------- .note.nv.cuinfo           --------------------------
	.section	.note.nv.cuinfo,"",@"SHT_NOTE"
	.sectionflags	@"SHF_NOTE_NV_CUINFO"
        /*0018*/ 	.short	0x0002
        /*001a*/ 	.short	0x0064
        /*001c*/ 	.short	0x0082
	.zero		2


//--------------------- .nv.info                  --------------------------
	.section	.nv.info,"",@"SHT_CUDA_INFO"
	.align	4


	//----- nvinfo : EIATTR_REGCOUNT
	.align		4
        /*0000*/ 	.byte	0x04, 0x2f
        /*0002*/ 	.short	(.L_69 - .L_68)
	.align		4
.L_68:
        /*0004*/ 	.word	index@(_Z9phievolvePfS_S_S_S_S_S_S_S_iif)
        /*0008*/ 	.word	0x00000014


	//----- nvinfo : EIATTR_FRAME_SIZE
	.align		4
.L_69:
        /*000c*/ 	.byte	0x04, 0x11
        /*000e*/ 	.short	(.L_71 - .L_70)
	.align		4
.L_70:
        /*0010*/ 	.word	index@($__internal_22_$__cuda_sm3x_div_rn_noftz_f32_slowpath)
        /*0014*/ 	.word	0x00000000


	//----- nvinfo : EIATTR_FRAME_SIZE
	.align		4
.L_71:
        /*0018*/ 	.byte	0x04, 0x11
        /*001a*/ 	.short	(.L_73 - .L_72)
	.align		4
.L_72:
        /*001c*/ 	.word	index@(_Z9phievolvePfS_S_S_S_S_S_S_S_iif)
        /*0020*/ 	.word	0x00000000


	//----- nvinfo : EIATTR_REGCOUNT
	.align		4
.L_73:
        /*0024*/ 	.byte	0x04, 0x2f
        /*0026*/ 	.short	(.L_75 - .L_74)
	.align		4
.L_74:
        /*0028*/ 	.word	index@(_Z11div_vel_prePfS_iS_fS_S_S_S_ii)
        /*002c*/ 	.word	0x00000014


	//----- nvinfo : EIATTR_FRAME_SIZE
	.align		4
.L_75:
        /*0030*/ 	.byte	0x04, 0x11
        /*0032*/ 	.short	(.L_77 - .L_76)
	.align		4
.L_76:
        /*0034*/ 	.word	index@(_Z11div_vel_prePfS_iS_fS_S_S_S_ii)
        /*0038*/ 	.word	0x00000000


	//----- nvinfo : EIATTR_REGCOUNT
	.align		4
.L_77:
        /*003c*/ 	.byte	0x04, 0x2f
        /*003e*/ 	.short	(.L_79 - .L_78)
	.align		4
.L_78:
        /*0040*/ 	.word	index@(_Z15potential_forcePfS_S_S_S_fffii)
        /*0044*/ 	.word	0x00000013


	//----- nvinfo : EIATTR_FRAME_SIZE
	.align		4
.L_79:
        /*0048*/ 	.byte	0x04, 0x11
        /*004a*/ 	.short	(.L_81 - .L_80)
	.align		4
.L_80:
        /*004c*/ 	.word	index@($__internal_21_$__cuda_sm3x_div_rn_noftz_f32_slowpath)
        /*0050*/ 	.word	0x00000000


	//----- nvinfo : EIATTR_FRAME_SIZE
	.align		4
.L_81:
        /*0054*/ 	.byte	0x04, 0x11
        /*0056*/ 	.short	(.L_83 - .L_82)
	.align		4
.L_82:
        /*0058*/ 	.word	index@(_Z15potential_forcePfS_S_S_S_fffii)
        /*005c*/ 	.word	0x00000000


	//----- nvinfo : EIATTR_REGCOUNT
	.align		4
.L_83:
        /*0060*/ 	.byte	0x04, 0x2f
        /*0062*/ 	.short	(.L_85 - .L_84)
	.align		4
.L_84:
        /*0064*/ 	.word	index@(_Z11rhs_poissonPfS_S_S_S_S_S_S_S_S_S_S_S_S_ii)
        /*0068*/ 	.word	0x0000001e


	//----- nvinfo : EIATTR_FRAME_SIZE
	.align		4
.L_85:
        /*006c*/ 	.byte	0x04, 0x11
        /*006e*/ 	.short	(.L_87 - .L_86)
	.align		4
.L_86:
        /*0070*/ 	.word	index@(_Z11rhs_poissonPfS_S_S_S_S_S_S_S_S_S_S_S_S_ii)
        /*0074*/ 	.word	0x00000000


	//----- nvinfo : EIATTR_REGCOUNT
	.align		4
.L_87:
        /*0078*/ 	.byte	0x04, 0x2f
        /*007a*/ 	.short	(.L_89 - .L_88)
	.align		4
.L_88:
        /*007c*/ 	.word	index@(_Z9get_errorPfS_S_S_S_PiS0_S0_S0_ii)
        /*0080*/ 	.word	0x00000011


	//----- nvinfo : EIATTR_FRAME_SIZE
	.align		4
.L_89:
        /*0084*/ 	.byte	0x04, 0x11
        /*0086*/ 	.short	(.L_91 - .L_90)
	.align		4
.L_90:
        /*0088*/ 	.word	index@($__internal_20_$__cuda_sm3x_div_rn_noftz_f32_slowpath)
        /*008c*/ 	.word	0x00000000


	//----- nvinfo : EIATTR_FRAME_SIZE
	.align		4
.L_91:
        /*0090*/ 	.byte	0x04, 0x11
        /*0092*/ 	.short	(.L_93 - .L_92)
	.align		4
.L_92:
        /*0094*/ 	.word	index@(_Z9get_errorPfS_S_S_S_PiS0_S0_S0_ii)
        /*0098*/ 	.word	0x00000000


	//----- nvinfo : EIATTR_REGCOUNT
	.align		4
.L_93:
        /*009c*/ 	.byte	0x04, 0x2f
        /*009e*/ 	.short	(.L_95 - .L_94)
	.align		4
.L_94:
        /*00a0*/ 	.word	index@(_Z14div_advect_prePfS_S_S_S_S_ii)
        /*00a4*/ 	.word	0x00000012


	//----- nvinfo : EIATTR_FRAME_SIZE
	.align		4
.L_95:
        /*00a8*/ 	.byte	0x04, 0x11
        /*00aa*/ 	.short	(.L_97 - .L_96)
	.align		4
.L_96:
        /*00ac*/ 	.word	index@(_Z14div_advect_prePfS_S_S_S_S_ii)
        /*00b0*/ 	.word	0x00000000


	//----- nvinfo : EIATTR_REGCOUNT
	.align		4
.L_97:
        /*00b4*/ 	.byte	0x04, 0x2f
        /*00b6*/ 	.short	(.L_99 - .L_98)
	.align		4
.L_98:
        /*00b8*/ 	.word	index@(_Z9RD_evolvePfS_S_S_S_S_S_ffii)
        /*00bc*/ 	.word	0x00000013


	//----- nvinfo : EIATTR_FRAME_SIZE
	.align		4
.L_99:
        /*00c0*/ 	.byte	0x04, 0x11
        /*00c2*/ 	.short	(.L_101 - .L_100)
	.align		4
.L_100:
        /*00c4*/ 	.word	index@($__internal_19_$__cuda_sm3x_div_rn_noftz_f32_slowpath)
        /*00c8*/ 	.word	0x00000000


	//----- nvinfo : EIATTR_FRAME_SIZE
	.align		4
.L_101:
        /*00cc*/ 	.byte	0x04, 0x11
        /*00ce*/ 	.short	(.L_103 - .L_102)
	.align		4
.L_102:
        /*00d0*/ 	.word	index@(_Z9RD_evolvePfS_S_S_S_S_S_ffii)
        /*00d4*/ 	.word	0x00000000


	//----- nvinfo : EIATTR_REGCOUNT
	.align		4
.L_103:
        /*00d8*/ 	.byte	0x04, 0x2f
        /*00da*/ 	.short	(.L_105 - .L_104)
	.align		4
.L_104:
        /*00dc*/ 	.word	index@(_Z9RD_evolvePfS_S_S_S_S_ffii)
        /*00e0*/ 	.word	0x00000013


	//----- nvinfo : EIATTR_FRAME_SIZE
	.align		4
.L_105:
        /*00e4*/ 	.byte	0x04, 0x11
        /*00e6*/ 	.short	(.L_107 - .L_106)
	.align		4
.L_106:
        /*00e8*/ 	.word	index@($__internal_18_$__cuda_sm3x_div_rn_noftz_f32_slowpath)
        /*00ec*/ 	.word	0x00000000


	//----- nvinfo : EIATTR_FRAME_SIZE
	.align		4
.L_107:
        /*00f0*/ 	.byte	0x04, 0x11
        /*00f2*/ 	.short	(.L_109 - .L_108)
	.align		4
.L_108:
        /*00f4*/ 	.word	index@(_Z9RD_evolvePfS_S_S_S_S_ffii)
        /*00f8*/ 	.word	0x00000000


	//----- nvinfo : EIATTR_REGCOUNT
	.align		4
.L_109:
        /*00fc*/ 	.byte	0x04, 0x2f
        /*00fe*/ 	.short	(.L_111 - .L_110)
	.align		4
.L_110:
        /*0100*/ 	.word	index@(_Z8normRhoMPfS_S_ii)
        /*0104*/ 	.word	0x00000010


	//----- nvinfo : EIATTR_FRAME_SIZE
	.align		4
.L_111:
        /*0108*/ 	.byte	0x04, 0x11
        /*010a*/ 	.short	(.L_113 - .L_112)
	.align		4
.L_112:
        /*010c*/ 	.word	index@($__internal_17_$__cuda_sm3x_div_rn_noftz_f32_slowpath)
        /*0110*/ 	.word	0x00000000


	//----- nvinfo : EIATTR_FRAME_SIZE
	.align		4
.L_113:
        /*0114*/ 	.byte	0x04, 0x11
        /*0116*/ 	.short	(.L_115 - .L_114)
	.align		4
.L_114:
        /*0118*/ 	.word	index@(_Z8normRhoMPfS_S_ii)
        /*011c*/ 	.word	0x00000000


	//----- nvinfo : EIATTR_REGCOUNT
	.align		4
.L_115:
        /*0120*/ 	.byte	0x04, 0x2f
        /*0122*/ 	.short	(.L_117 - .L_116)
	.align		4
.L_116:
        /*0124*/ 	.word	index@(_Z8diffRhoMPfS_S_ffii)
        /*0128*/ 	.word	0x00000011


	//----- nvinfo : EIATTR_FRAME_SIZE
	.align		4
.L_117:
        /*012c*/ 	.byte	0x04, 0x11
        /*012e*/ 	.short	(.L_119 - .L_118)
	.align		4
.L_118:
        /*0130*/ 	.word	index@($__internal_16_$__cuda_sm3x_div_rn_noftz_f32_slowpath)
        /*0134*/ 	.word	0x00000000


	//----- nvinfo : EIATTR_FRAME_SIZE
	.align		4
.L_119:
        /*0138*/ 	.byte	0x04, 0x11
        /*013a*/ 	.short	(.L_121 - .L_120)
	.align		4
.L_120:
        /*013c*/ 	.word	index@(_Z8diffRhoMPfS_S_ffii)
        /*0140*/ 	.word	0x00000000


	//----- nvinfo : EIATTR_REGCOUNT
	.align		4
.L_121:
        /*0144*/ 	.byte	0x04, 0x2f
        /*0146*/ 	.short	(.L_123 - .L_122)
	.align		4
.L_122:
        /*0148*/ 	.word	index@(_Z12reactionRhoAPfS_S_S_S_fffffffii)
        /*014c*/ 	.word	0x00000013


	//----- nvinfo : EIATTR_FRAME_SIZE
	.align		4
.L_123:
        /*0150*/ 	.byte	0x04, 0x11
        /*0152*/ 	.short	(.L_125 - .L_124)
	.align		4
.L_124:
        /*0154*/ 	.word	index@($__internal_15_$__cuda_sm3x_div_rn_noftz_f32_slowpath)
        /*0158*/ 	.word	0x00000000


	//----- nvinfo : EIATTR_FRAME_SIZE
	.align		4
.L_125:
        /*015c*/ 	.byte	0x04, 0x11
        /*015e*/ 	.short	(.L_127 - .L_126)
	.align		4
.L_126:
        /*0160*/ 	.word	index@(_Z12reactionRhoAPfS_S_S_S_fffffffii)
        /*0164*/ 	.word	0x00000000


	//----- nvinfo : EIATTR_REGCOUNT
	.align		4
.L_127:
        /*0168*/ 	.byte	0x04, 0x2f
        /*016a*/ 	.short	(.L_129 - .L_128)
	.align		4
.L_128:
        /*016c*/ 	.word	index@(_Z9bend_corePfS_S_ii)
        /*0170*/ 	.word	0x00000011


	//----- nvinfo : EIATTR_FRAME_SIZE
	.align		4
.L_129:
        /*0174*/ 	.byte	0x04, 0x11
        /*0176*/ 	.short	(.L_131 - .L_130)
	.align		4
.L_130:
        /*0178*/ 	.word	index@($__internal_14_$__cuda_sm3x_div_rn_noftz_f32_slowpath)
        /*017c*/ 	.word	0x00000000


	//----- nvinfo : EIATTR_FRAME_SIZE
	.align		4
.L_131:
        /*0180*/ 	.byte	0x04, 0x11
        /*0182*/ 	.short	(.L_133 - .L_132)
	.align		4
.L_132:
        /*0184*/ 	.word	index@(_Z9bend_corePfS_S_ii)
        /*0188*/ 	.word	0x00000000


	//----- nvinfo : EIATTR_REGCOUNT
	.align		4
.L_133:
        /*018c*/ 	.byte	0x04, 0x2f
        /*018e*/ 	.short	(.L_135 - .L_134)
	.align		4
.L_134:
        /*0190*/ 	.word	index@(_Z11activeForcePfS_iS_ffS_S_S_S_S_ffii)
        /*0194*/ 	.word	0x00000018


	//----- nvinfo : EIATTR_FRAME_SIZE
	.align		4
.L_135:
        /*0198*/ 	.byte	0x04, 0x11
        /*019a*/ 	.short	(.L_137 - .L_136)
	.align		4
.L_136:
        /*019c*/ 	.word	index@(_Z11activeForcePfS_iS_ffS_S_S_S_S_ffii)
        /*01a0*/ 	.word	0x00000000


	//----- nvinfo : EIATTR_REGCOUNT
	.align		4
.L_137:
        /*01a4*/ 	.byte	0x04, 0x2f
        /*01a6*/ 	.short	(.L_139 - .L_138)
	.align		4
.L_138:
        /*01a8*/ 	.word	index@(_Z14matrix_productPfS_S_fii)
        /*01ac*/ 	.word	0x0000000c


	//----- nvinfo : EIATTR_FRAME_SIZE
	.align		4
.L_139:
        /*01b0*/ 	.byte	0x04, 0x11
        /*01b2*/ 	.short	(.L_141 - .L_140)
	.align		4
.L_140:
        /*01b4*/ 	.word	index@(_Z14matrix_productPfS_S_fii)
        /*01b8*/ 	.word	0x00000000


	//----- nvinfo : EIATTR_REGCOUNT
	.align		4
.L_141:
        /*01bc*/ 	.byte	0x04, 0x2f
        /*01be*/ 	.short	(.L_143 - .L_142)
	.align		4
.L_142:
        /*01c0*/ 	.word	index@(_Z10add3matrixPfS_S_S_)
        /*01c4*/ 	.word	0x0000000e


	//----- nvinfo : EIATTR_FRAME_SIZE
	.align		4
.L_143:
        /*01c8*/ 	.byte	0x04, 0x11
        /*01ca*/ 	.short	(.L_145 - .L_144)
	.align		4
.L_144:
        /*01cc*/ 	.word	index@(_Z10add3matrixPfS_S_S_)
        /*01d0*/ 	.word	0x00000000


	//----- nvinfo : EIATTR_REGCOUNT
	.align		4
.L_145:
        /*01d4*/ 	.byte	0x04, 0x2f
        /*01d6*/ 	.short	(.L_147 - .L_146)
	.align		4
.L_146:
        /*01d8*/ 	.word	index@(_Z10add2matrixPfS_S_)
        /*01dc*/ 	.word	0x0000000c


	//----- nvinfo : EIATTR_FRAME_SIZE
	.align		4
.L_147:
        /*01e0*/ 	.byte	0x04, 0x11
        /*01e2*/ 	.short	(.L_149 - .L_148)
	.align		4
.L_148:
        /*01e4*/ 	.word	index@(_Z10add2matrixPfS_S_)
        /*01e8*/ 	.word	0x00000000


	//----- nvinfo : EIATTR_REGCOUNT
	.align		4
.L_149:
        /*01ec*/ 	.byte	0x04, 0x2f
        /*01ee*/ 	.short	(.L_151 - .L_150)
	.align		4
.L_150:
        /*01f0*/ 	.word	index@(_Z8absarrayPfS_S_ii)
        /*01f4*/ 	.word	0x0000000c


	//----- nvinfo : EIATTR_FRAME_SIZE
	.align		4
.L_151:
        /*01f8*/ 	.byte	0x04, 0x11
        /*01fa*/ 	.short	(.L_153 - .L_152)
	.align		4
.L_152:
        /*01fc*/ 	.word	index@($__internal_13_$__cuda_sm20_sqrt_rn_f32_slowpath)
        /*0200*/ 	.word	0x00000000


	//----- nvinfo : EIATTR_FRAME_SIZE
	.align		4
.L_153:
        /*0204*/ 	.byte	0x04, 0x11
        /*0206*/ 	.short	(.L_155 - .L_154)
	.align		4
.L_154:
        /*0208*/ 	.word	index@(_Z8absarrayPfS_S_ii)
        /*020c*/ 	.word	0x00000000


	//----- nvinfo : EIATTR_REGCOUNT
	.align		4
.L_155:
        /*0210*/ 	.byte	0x04, 0x2f
        /*0212*/ 	.short	(.L_157 - .L_156)
	.align		4
.L_156:
        /*0214*/ 	.word	index@(_Z12minus_matrixPfS_S_ii)
        /*0218*/ 	.word	0x0000000c


	//----- nvinfo : EIATTR_FRAME_SIZE
	.align		4
.L_157:
        /*021c*/ 	.byte	0x04, 0x11
        /*021e*/ 	.short	(.L_159 - .L_158)
	.align		4
.L_158:
        /*0220*/ 	.word	index@(_Z12minus_matrixPfS_S_ii)
        /*0224*/ 	.word	0x00000000


	//----- nvinfo : EIATTR_REGCOUNT
	.align		4
.L_159:
        /*0228*/ 	.byte	0x04, 0x2f
        /*022a*/ 	.short	(.L_161 - .L_160)
	.align		4
.L_160:
        /*022c*/ 	.word	index@(_Z11xdir_centerPfS_S_S_S_fii)
        /*0230*/ 	.word	0x00000020


	//----- nvinfo : EIATTR_FRAME_SIZE
	.align		4
.L_161:
        /*0234*/ 	.byte	0x04, 0x11
        /*0236*/ 	.short	(.L_163 - .L_162)
	.align		4
.L_162:
        /*0238*/ 	.word	index@($_Z11xdir_centerPfS_S_S_S_fii$__internal_trig_reduction_slowpathd)
        /*023c*/ 	.word	0x00000028


	//----- nvinfo : EIATTR_FRAME_SIZE
	.align		4
.L_163:
        /*0240*/ 	.byte	0x04, 0x11
        /*0242*/ 	.short	(.L_165 - .L_164)
	.align		4
.L_164:
        /*0244*/ 	.word	index@($__internal_12_$__cuda_sm3x_div_rn_noftz_f32_slowpath)
        /*0248*/ 	.word	0x00000028


	//----- nvinfo : EIATTR_FRAME_SIZE
	.align		4
.L_165:
        /*024c*/ 	.byte	0x04, 0x11
        /*024e*/ 	.short	(.L_167 - .L_166)
	.align		4
.L_166:
        /*0250*/ 	.word	index@($__internal_11_$__cuda_sm20_div_rn_f64_full)
        /*0254*/ 	.word	0x00000028


	//----- nvinfo : EIATTR_FRAME_SIZE
	.align		4
.L_167:
        /*0258*/ 	.byte	0x04, 0x11
        /*025a*/ 	.short	(.L_169 - .L_168)
	.align		4
.L_168:
        /*025c*/ 	.word	index@(_Z11xdir_centerPfS_S_S_S_fii)
        /*0260*/ 	.word	0x00000028


	//----- nvinfo : EIATTR_REGCOUNT
	.align		4
.L_169:
        /*0264*/ 	.byte	0x04, 0x2f
        /*0266*/ 	.short	(.L_171 - .L_170)
	.align		4
.L_170:
        /*0268*/ 	.word	index@(_Z10rhoa_rightPfS_ffS_fii)
        /*026c*/ 	.word	0x0000001e


	//----- nvinfo : EIATTR_FRAME_SIZE
	.align		4
.L_171:
        /*0270*/ 	.byte	0x04, 0x11
        /*0272*/ 	.short	(.L_173 - .L_172)
	.align		4
.L_172:
        /*0274*/ 	.word	index@($_Z10rhoa_rightPfS_ffS_fii$__internal_trig_reduction_slowpathd)
        /*0278*/ 	.word	0x00000028


	//----- nvinfo : EIATTR_FRAME_SIZE
	.align		4
.L_173:
        /*027c*/ 	.byte	0x04, 0x11
        /*027e*/ 	.short	(.L_175 - .L_174)
	.align		4
.L_174:
        /*0280*/ 	.word	index@($__internal_10_$__cuda_sm20_div_rn_f64_full)
        /*0284*/ 	.word	0x00000028


	//----- nvinfo : EIATTR_FRAME_SIZE
	.align		4
.L_175:
        /*0288*/ 	.byte	0x04, 0x11
        /*028a*/ 	.short	(.L_177 - .L_176)
	.align		4
.L_176:
        /*028c*/ 	.word	index@(_Z10rhoa_rightPfS_ffS_fii)
        /*0290*/ 	.word	0x00000028


	//----- nvinfo : EIATTR_REGCOUNT
	.align		4
.L_177:
        /*0294*/ 	.byte	0x04, 0x2f
        /*0296*/ 	.short	(.L_179 - .L_178)
	.align		4
.L_178:
        /*0298*/ 	.word	index@(_Z9rhoa_osciPfS_S_fffffS_S_fii)
        /*029c*/ 	.word	0x0000001e


	//----- nvinfo : EIATTR_FRAME_SIZE
	.align		4
.L_179:
        /*02a0*/ 	.byte	0x04, 0x11
        /*02a2*/ 	.short	(.L_181 - .L_180)
	.align		4
.L_180:
        /*02a4*/ 	.word	index@($_Z9rhoa_osciPfS_S_fffffS_S_fii$__internal_trig_reduction_slowpathd)
        /*02a8*/ 	.word	0x00000028


	//----- nvinfo : EIATTR_FRAME_SIZE
	.align		4
.L_181:
        /*02ac*/ 	.byte	0x04, 0x11
        /*02ae*/ 	.short	(.L_183 - .L_182)
	.align		4
.L_182:
        /*02b0*/ 	.word	index@($__internal_9_$__cuda_sm3x_div_rn_noftz_f32_slowpath)
        /*02b4*/ 	.word	0x00000028


	//----- nvinfo : EIATTR_FRAME_SIZE
	.align		4
.L_183:
        /*02b8*/ 	.byte	0x04, 0x11
        /*02ba*/ 	.short	(.L_185 - .L_184)
	.align		4
.L_184:
        /*02bc*/ 	.word	index@($__internal_8_$__cuda_sm20_sqrt_rn_f32_slowpath)
        /*02c0*/ 	.word	0x00000028


	//----- nvinfo : EIATTR_FRAME_SIZE
	.align		4
.L_185:
        /*02c4*/ 	.byte	0x04, 0x11
        /*02c6*/ 	.short	(.L_187 - .L_186)
	.align		4
.L_186:
        /*02c8*/ 	.word	index@($__internal_7_$__cuda_sm20_div_rn_f64_full)
        /*02cc*/ 	.word	0x00000028


	//----- nvinfo : EIATTR_FRAME_SIZE
	.align		4
.L_187:
        /*02d0*/ 	.byte	0x04, 0x11
        /*02d2*/ 	.short	(.L_189 - .L_188)
	.align		4
.L_188:
        /*02d4*/ 	.word	index@(_Z9rhoa_osciPfS_S_fffffS_S_fii)
        /*02d8*/ 	.word	0x00000028


	//----- nvinfo : EIATTR_REGCOUNT
	.align		4
.L_189:
        /*02dc*/ 	.byte	0x04, 0x2f
        /*02de*/ 	.short	(.L_191 - .L_190)
	.align		4
.L_190:
        /*02e0*/ 	.word	index@(_Z4curvPfS_S_S_iiff)
        /*02e4*/ 	.word	0x00000017


	//----- nvinfo : EIATTR_FRAME_SIZE
	.align		4
.L_191:
        /*02e8*/ 	.byte	0x04, 0x11
        /*02ea*/ 	.short	(.L_193 - .L_192)
	.align		4
.L_192:
        /*02ec*/ 	.word	index@($__internal_6_$__cuda_sm3x_div_rn_noftz_f32_slowpath)
        /*02f0*/ 	.word	0x00000000


	//----- nvinfo : EIATTR_FRAME_SIZE
	.align		4
.L_193:
        /*02f4*/ 	.byte	0x04, 0x11
        /*02f6*/ 	.short	(.L_195 - .L_194)
	.align		4
.L_194:
        /*02f8*/ 	.word	index@(_Z4curvPfS_S_S_iiff)
        /*02fc*/ 	.word	0x00000000


	//----- nvinfo : EIATTR_REGCOUNT
	.align		4
.L_195:
        /*0300*/ 	.byte	0x04, 0x2f
        /*0302*/ 	.short	(.L_197 - .L_196)
	.align		4
.L_196:
        /*0304*/ 	.word	index@(_Z4curvPfS_S_iiff)
        /*0308*/ 	.word	0x00000020


	//----- nvinfo : EIATTR_FRAME_SIZE
	.align		4
.L_197:
        /*030c*/ 	.byte	0x04, 0x11
        /*030e*/ 	.short	(.L_199 - .L_198)
	.align		4
.L_198:
        /*0310*/ 	.word	index@($__internal_5_$__cuda_sm3x_div_rn_noftz_f32_slowpath)
        /*0314*/ 	.word	0x00000000


	//----- nvinfo : EIATTR_FRAME_SIZE
	.align		4
.L_199:
        /*0318*/ 	.byte	0x04, 0x11
        /*031a*/ 	.short	(.L_201 - .L_200)
	.align		4
.L_200:
        /*031c*/ 	.word	index@($__internal_4_$__cuda_sm20_sqrt_rn_f32_slowpath)
        /*0320*/ 	.word	0x00000000


	//----- nvinfo : EIATTR_FRAME_SIZE
	.align		4
.L_201:
        /*0324*/ 	.byte	0x04, 0x11
        /*0326*/ 	.short	(.L_203 - .L_202)
	.align		4
.L_202:
        /*0328*/ 	.word	index@(_Z4curvPfS_S_iiff)
        /*032c*/ 	.word	0x00000000


	//----- nvinfo : EIATTR_REGCOUNT
	.align		4
.L_203:
        /*0330*/ 	.byte	0x04, 0x2f
        /*0332*/ 	.short	(.L_205 - .L_204)
	.align		4
.L_204:
        /*0334*/ 	.word	index@(_Z13fftR2C_deriv1P6float2S0_iPfii)
        /*0338*/ 	.word	0x00000015


	//----- nvinfo : EIATTR_FRAME_SIZE
	.align		4
.L_205:
        /*033c*/ 	.byte	0x04, 0x11
        /*033e*/ 	.short	(.L_207 - .L_206)
	.align		4
.L_206:
        /*0340*/ 	.word	index@($__internal_3_$__cuda_sm3x_div_rn_noftz_f32_slowpath)
        /*0344*/ 	.word	0x00000000


	//----- nvinfo : EIATTR_FRAME_SIZE
	.align		4
.L_207:
        /*0348*/ 	.byte	0x04, 0x11
        /*034a*/ 	.short	(.L_209 - .L_208)
	.align		4
.L_208:
        /*034c*/ 	.word	index@(_Z13fftR2C_deriv1P6float2S0_iPfii)
        /*0350*/ 	.word	0x00000000


	//----- nvinfo : EIATTR_REGCOUNT
	.align		4
.L_209:
        /*0354*/ 	.byte	0x04, 0x2f
        /*0356*/ 	.short	(.L_211 - .L_210)
	.align		4
.L_210:
        /*0358*/ 	.word	index@(_Z10fftR2C_lapP6float2S0_PfS1_ii)
        /*035c*/ 	.word	0x00000015


	//----- nvinfo : EIATTR_FRAME_SIZE
	.align		4
.L_211:
        /*0360*/ 	.byte	0x04, 0x11
        /*0362*/ 	.short	(.L_213 - .L_212)
	.align		4
.L_212:
        /*0364*/ 	.word	index@($__internal_2_$__cuda_sm3x_div_rn_noftz_f32_slowpath)
        /*0368*/ 	.word	0x00000000


	//----- nvinfo : EIATTR_FRAME_SIZE
	.align		4
.L_213:
        /*036c*/ 	.byte	0x04, 0x11
        /*036e*/ 	.short	(.L_215 - .L_214)
	.align		4
.L_214:
        /*0370*/ 	.word	index@(_Z10fftR2C_lapP6float2S0_PfS1_ii)
        /*0374*/ 	.word	0x00000000


	//----- nvinfo : EIATTR_REGCOUNT
	.align		4
.L_215:
        /*0378*/ 	.byte	0x04, 0x2f
        /*037a*/ 	.short	(.L_217 - .L_216)
	.align		4
.L_216:
        /*037c*/ 	.word	index@(_Z10div_pst_fdPfS_S_fffii)
        /*0380*/ 	.word	0x00000018


	//----- nvinfo : EIATTR_FRAME_SIZE
	.align		4
.L_217:
        /*0384*/ 	.byte	0x04, 0x11
        /*0386*/ 	.short	(.L_219 - .L_218)
	.align		4
.L_218:
        /*0388*/ 	.word	index@($__internal_1_$__cuda_sm3x_div_rn_noftz_f32_slowpath)
        /*038c*/ 	.word	0x00000000


	//----- nvinfo : EIATTR_FRAME_SIZE
	.align		4
.L_219:
        /*0390*/ 	.byte	0x04, 0x11
        /*0392*/ 	.short	(.L_221 - .L_220)
	.align		4
.L_220:
        /*0394*/ 	.word	index@(_Z10div_pst_fdPfS_S_fffii)
        /*0398*/ 	.word	0x00000000


	//----- nvinfo : EIATTR_REGCOUNT
	.align		4
.L_221:
        /*039c*/ 	.byte	0x04, 0x2f
        /*039e*/ 	.short	(.L_223 - .L_222)
	.align		4
.L_222:
        /*03a0*/ 	.word	index@(_Z10poissonR2CP6float2S0_PfS1_ffii)
        /*03a4*/ 	.word	0x00000016


	//----- nvinfo : EIATTR_FRAME_SIZE
	.align		4
.L_223:
        /*03a8*/ 	.byte	0x04, 0x11
        /*03aa*/ 	.short	(.L_225 - .L_224)
	.align		4
.L_224:
        /*03ac*/ 	.word	index@($__internal_0_$__cuda_sm3x_div_rn_noftz_f32_slowpath)
        /*03b0*/ 	.word	0x00000000


	//----- nvinfo : EIATTR_FRAME_SIZE
	.align		4
.L_225:
        /*03b4*/ 	.byte	0x04, 0x11
        /*03b6*/ 	.short	(.L_227 - .L_226)
	.align		4
.L_226:
        /*03b8*/ 	.word	index@(_Z10poissonR2CP6float2S0_PfS1_ffii)
        /*03bc*/ 	.word	0x00000000


	//----- nvinfo : EIATTR_REGCOUNT
	.align		4
.L_227:
        /*03c0*/ 	.byte	0x04, 0x2f
        /*03c2*/ 	.short	(.L_229 - .L_228)
	.align		4
.L_228:
        /*03c4*/ 	.word	index@(_ZN3cub18CUB_300001_SM_10006detail11EmptyKernelIvEEvv)
        /*03c8*/ 	.word	0x00000004


	//----- nvinfo : EIATTR_FRAME_SIZE
	.align		4
.L_229:
        /*03cc*/ 	.byte	0x04, 0x11
        /*03ce*/ 	.short	(.L_231 - .L_230)
	.align		4
.L_230:
        /*03d0*/ 	.word	index@(_ZN3cub18CUB_300001_SM_10006detail11EmptyKernelIvEEvv)
        /*03d4*/ 	.word	0x00000000


	//----- nvinfo : EIATTR_REGCOUNT
	.align		4
.L_231:
        /*03d8*/ 	.byte	0x04, 0x2f
        /*03da*/ 	.short	(.L_233 - .L_232)
	.align		4
.L_232:
        /*03dc*/ 	.word	index@(_ZN3cub18CUB_300001_SM_10006detail6reduce28DeviceReduceSingleTileKernelINS2_10policy_hubIfjN4cuda3std3__44plusIfEEE10Policy1000EN6thrust24THRUST_300001_SM_1000_NS10device_ptrIfEEPfjS9_ffNS7_10__identityEEEvT0_T1_T2_T3_T4_T6_)
        /*03e0*/ 	.word	0x00000020


	//----- nvinfo : EIATTR_FRAME_SIZE
	.align		4
.L_233:
        /*03e4*/ 	.byte	0x04, 0x11
        /*03e6*/ 	.short	(.L_235 - .L_234)
	.align		4
.L_234:
        /*03e8*/ 	.word	index@(_ZN3cub18CUB_300001_SM_10006detail6reduce28DeviceReduceSingleTileKernelINS2_10policy_hubIfjN4cuda3std3__44plusIfEEE10Policy1000EN6thrust24THRUST_300001_SM_1000_NS10device_ptrIfEEPfjS9_ffNS7_10__identityEEEvT0_T1_T2_T3_T4_T6_)
        /*03ec*/ 	.word	0x00000000


	//----- nvinfo : EIATTR_REGCOUNT
	.align		4
.L_235:
        /*03f0*/ 	.byte	0x04, 0x2f
        /*03f2*/ 	.short	(.L_237 - .L_236)
	.align		4
.L_236:
        /*03f4*/ 	.word	index@(_ZN3cub18CUB_300001_SM_10006detail6reduce18DeviceReduceKernelINS2_10policy_hubIfjN4cuda3std3__44plusIfEEE10Policy1000EN6thrust24THRUST_300001_SM_1000_NS10device_ptrIfEEjS9_fNS7_10__identityEEEvT0_PT3_T1_NS0_13GridEvenShareISK_EET2_T4_)
        /*03f8*/ 	.word	0x00000020


	//----- nvinfo : EIATTR_FRAME_SIZE
	.align		4
.L_237:
        /*03fc*/ 	.byte	0x04, 0x11
        /*03fe*/ 	.short	(.L_239 - .L_238)
	.align		4
.L_238:
        /*0400*/ 	.word	index@(_ZN3cub18CUB_300001_SM_10006detail6reduce18DeviceReduceKernelINS2_10policy_hubIfjN4cuda3std3__44plusIfEEE10Policy1000EN6thrust24THRUST_300001_SM_1000_NS10device_ptrIfEEjS9_fNS7_10__identityEEEvT0_PT3_T1_NS0_13GridEvenShareISK_EET2_T4_)
        /*0404*/ 	.word	0x00000000


	//----- nvinfo : EIATTR_REGCOUNT
	.align		4
.L_239:
        /*0408*/ 	.byte	0x04, 0x2f
        /*040a*/ 	.short	(.L_241 - .L_240)
	.align		4
.L_240:
        /*040c*/ 	.word	index@(_ZN3cub18CUB_300001_SM_10006detail6reduce28DeviceReduceSingleTileKernelINS2_10policy_hubIfjN4cuda3std3__44plusIfEEE10Policy1000EPfSC_iS9_ffNS7_10__identityEEEvT0_T1_T2_T3_T4_T6_)
        /*0410*/ 	.word	0x0000001e


	//----- nvinfo : EIATTR_FRAME_SIZE
	.align		4
.L_241:
        /*0414*/ 	.byte	0x04, 0x11
        /*0416*/ 	.short	(.L_243 - .L_242)
	.align		4
.L_242:
        /*0418*/ 	.word	index@(_ZN3cub18CUB_300001_SM_10006detail6reduce28DeviceReduceSingleTileKernelINS2_10policy_hubIfjN4cuda3std3__44plusIfEEE10Policy1000EPfSC_iS9_ffNS7_10__identityEEEvT0_T1_T2_T3_T4_T6_)
        /*041c*/ 	.word	0x00000000


	//----- nvinfo : EIATTR_REGCOUNT
	.align		4
.L_243:
        /*0420*/ 	.byte	0x04, 0x2f
        /*0422*/ 	.short	(.L_245 - .L_244)
	.align		4
.L_244:
        /*0424*/ 	.word	index@(_ZN3cub18CUB_300001_SM_10006detail6reduce28DeviceReduceSingleTileKernelINS2_10policy_hubIfyN4cuda3std3__44plusIfEEE10Policy1000EN6thrust24THRUST_300001_SM_1000_NS10device_ptrIfEEPfyS9_ffNS7_10__identityEEEvT0_T1_T2_T3_T4_T6_)
        /*0428*/ 	.word	0x00000020


	//----- nvinfo : EIATTR_FRAME_SIZE
	.align		4
.L_245:
        /*042c*/ 	.byte	0x04, 0x11
        /*042e*/ 	.short	(.L_247 - .L_246)
	.align		4
.L_246:
        /*0430*/ 	.word	index@(_ZN3cub18CUB_300001_SM_10006detail6reduce28DeviceReduceSingleTileKernelINS2_10policy_hubIfyN4cuda3std3__44plusIfEEE10Policy1000EN6thrust24THRUST_300001_SM_1000_NS10device_ptrIfEEPfyS9_ffNS7_10__identityEEEvT0_T1_T2_T3_T4_T6_)
        /*0434*/ 	.word	0x00000000


	//----- nvinfo : EIATTR_REGCOUNT
	.align		4
.L_247:
        /*0438*/ 	.byte	0x04, 0x2f
        /*043a*/ 	.short	(.L_249 - .L_248)
	.align		4
.L_248:
        /*043c*/ 	.word	index@(_ZN3cub18CUB_300001_SM_10006detail6reduce18DeviceReduceKernelINS2_10policy_hubIfyN4cuda3std3__44plusIfEEE10Policy1000EN6thrust24THRUST_300001_SM_1000_NS10device_ptrIfEEyS9_fNS7_10__identityEEEvT0_PT3_T1_NS0_13GridEvenShareISK_EET2_T4_)
        /*0440*/ 	.word	0x0000001e


	//----- nvinfo : EIATTR_FRAME_SIZE
	.align		4
.L_249:
        /*0444*/ 	.byte	0x04, 0x11
        /*0446*/ 	.short	(.L_251 - .L_250)
	.align		4
.L_250:
        /*0448*/ 	.word	index@(_ZN3cub18CUB_300001_SM_10006detail6reduce18DeviceReduceKernelINS2_10policy_hubIfyN4cuda3std3__44plusIfEEE10Policy1000EN6thrust24THRUST_300001_SM_1000_NS10device_ptrIfEEyS9_fNS7_10__identityEEEvT0_PT3_T1_NS0_13GridEvenShareISK_EET2_T4_)
        /*044c*/ 	.word	0x00000000


	//----- nvinfo : EIATTR_REGCOUNT
	.align		4
.L_251:
        /*0450*/ 	.byte	0x04, 0x2f
        /*0452*/ 	.short	(.L_253 - .L_252)
	.align		4
.L_252:
        /*0454*/ 	.word	index@(_ZN3cub18CUB_300001_SM_10006detail6reduce28DeviceReduceSingleTileKernelINS2_10policy_hubIfyN4cuda3std3__44plusIfEEE10Policy1000EPfSC_iS9_ffNS7_10__identityEEEvT0_T1_T2_T3_T4_T6_)
        /*0458*/ 	.word	0x0000001e


	//----- nvinfo : EIATTR_FRAME_SIZE
	.align		4
.L_253:
        /*045c*/ 	.byte	0x04, 0x11
        /*045e*/ 	.short	(.L_255 - .L_254)
	.align		4
.L_254:
        /*0460*/ 	.word	index@(_ZN3cub18CUB_300001_SM_10006detail6reduce28DeviceReduceSingleTileKernelINS2_10policy_hubIfyN4cuda3std3__44plusIfEEE10Policy1000EPfSC_iS9_ffNS7_10__identityEEEvT0_T1_T2_T3_T4_T6_)
        /*0464*/ 	.word	0x00000000


	//----- nvinfo : EIATTR_MIN_STACK_SIZE
	.align		4
.L_255:
        /*0468*/ 	.byte	0x04, 0x12
        /*046a*/ 	.short	(.L_257 - .L_256)
	.align		4
.L_256:
        /*046c*/ 	.word	index@(_ZN3cub18CUB_300001_SM_10006detail6reduce28DeviceReduceSingleTileKernelINS2_10policy_hubIfyN4cuda3std3__44plusIfEEE10Policy1000EPfSC_iS9_ffNS7_10__identityEEEvT0_T1_T2_T3_T4_T6_)
        /*0470*/ 	.word	0x00000000


	//----- nvinfo : EIATTR_MIN_STACK_SIZE
	.align		4
.L_257:
        /*0474*/ 	.byte	0x04, 0x12
        /*0476*/ 	.short	(.L_259 - .L_258)
	.align		4
.L_258:
        /*0478*/ 	.word	index@(_ZN3cub18CUB_300001_SM_10006detail6reduce18DeviceReduceKernelINS2_10policy_hubIfyN4cuda3std3__44plusIfEEE10Policy1000EN6thrust24THRUST_300001_SM_1000_NS10device_ptrIfEEyS9_fNS7_10__identityEEEvT0_PT3_T1_NS0_13GridEvenShareISK_EET2_T4_)
        /*047c*/ 	.word	0x00000000


	//----- nvinfo : EIATTR_MIN_STACK_SIZE
	.align		4
.L_259:
        /*0480*/ 	.byte	0x04, 0x12
        /*0482*/ 	.short	(.L_261 - .L_260)
	.align		4
.L_260:
        /*0484*/ 	.word	index@(_ZN3cub18CUB_300001_SM_10006detail6reduce28DeviceReduceSingleTileKernelINS2_10policy_hubIfyN4cuda3std3__44plusIfEEE10Policy1000EN6thrust24THRUST_300001_SM_1000_NS10device_ptrIfEEPfyS9_ffNS7_10__identityEEEvT0_T1_T2_T3_T4_T6_)
        /*0488*/ 	.word	0x00000000


	//----- nvinfo : EIATTR_MIN_STACK_SIZE
	.align		4
.L_261:
        /*048c*/ 	.byte	0x04, 0x12
        /*048e*/ 	.short	(.L_263 - .L_262)
	.align		4
.L_262:
        /*0490*/ 	.word	index@(_ZN3cub18CUB_300001_SM_10006detail6reduce28DeviceReduceSingleTileKernelINS2_10policy_hubIfjN4cuda3std3__44plusIfEEE10Policy1000EPfSC_iS9_ffNS7_10__identityEEEvT0_T1_T2_T3_T4_T6_)
        /*0494*/ 	.word	0x00000000


	//----- nvinfo : EIATTR_MIN_STACK_SIZE
	.align		4
.L_263:
        /*0498*/ 	.byte	0x04, 0x12
        /*049a*/ 	.short	(.L_265 - .L_264)
	.align		4
.L_264:
        /*049c*/ 	.word	index@(_ZN3cub18CUB_300001_SM_10006detail6reduce18DeviceReduceKernelINS2_10policy_hubIfjN4cuda3std3__44plusIfEEE10Policy1000EN6thrust24THRUST_300001_SM_1000_NS10device_ptrIfEEjS9_fNS7_10__identityEEEvT0_PT3_T1_NS0_13GridEvenShareISK_EET2_T4_)
        /*04a0*/ 	.word	0x00000000


	//----- nvinfo : EIATTR_MIN_STACK_SIZE
	.align		4
.L_265:
        /*04a4*/ 	.byte	0x04, 0x12
        /*04a6*/ 	.short	(.L_267 - .L_266)
	.align		4
.L_266:
        /*04a8*/ 	.word	index@(_ZN3cub18CUB_300001_SM_10006detail6reduce28DeviceReduceSingleTileKernelINS2_10policy_hubIfjN4cuda3std3__44plusIfEEE10Policy1000EN6thrust24THRUST_300001_SM_1000_NS10device_ptrIfEEPfjS9_ffNS7_10__identityEEEvT0_T1_T2_T3_T4_T6_)
        /*04ac*/ 	.word	0x00000000


	//----- nvinfo : EIATTR_MIN_STACK_SIZE
	.align		4
.L_267:
        /*04b0*/ 	.byte	0x04, 0x12
        /*04b2*/ 	.short	(.L_269 - .L_268)
	.align		4
.L_268:
        /*04b4*/ 	.word	index@(_ZN3cub18CUB_300001_SM_10006detail11EmptyKernelIvEEvv)
        /*04b8*/ 	.word	0x00000000


	//----- nvinfo : EIATTR_MIN_STACK_SIZE
	.align		4
.L_269:
        /*04bc*/ 	.byte	0x04, 0x12
        /*04be*/ 	.short	(.L_271 - .L_270)
	.align		4
.L_270:
        /*04c0*/ 	.word	index@(_Z10poissonR2CP6float2S0_PfS1_ffii)
        /*04c4*/ 	.word	0x00000000


	//----- nvinfo : EIATTR_MIN_STACK_SIZE
	.align		4
.L_271:
        /*04c8*/ 	.byte	0x04, 0x12
        /*04ca*/ 	.short	(.L_273 - .L_272)
	.align		4
.L_272:
        /*04cc*/ 	.word	index@(_Z10div_pst_fdPfS_S_fffii)
        /*04d0*/ 	.word	0x00000000


	//----- nvinfo : EIATTR_MIN_STACK_SIZE
	.align		4
.L_273:
        /*04d4*/ 	.byte	0x04, 0x12
        /*04d6*/ 	.short	(.L_275 - .L_274)
	.align		4
.L_274:
        /*04d8*/ 	.word	index@(_Z10fftR2C_lapP6float2S0_PfS1_ii)
        /*04dc*/ 	.word	0x00000000


	//----- nvinfo : EIATTR_MIN_STACK_SIZE
	.align		4
.L_275:
        /*04e0*/ 	.byte	0x04, 0x12
        /*04e2*/ 	.short	(.L_277 - .L_276)
	.align		4
.L_276:
        /*04e4*/ 	.word	index@(_Z13fftR2C_deriv1P6float2S0_iPfii)
        /*04e8*/ 	.word	0x00000000


	//----- nvinfo : EIATTR_MIN_STACK_SIZE
	.align		4
.L_277:
        /*04ec*/ 	.byte	0x04, 0x12
        /*04ee*/ 	.short	(.L_279 - .L_278)
	.align		4
.L_278:
        /*04f0*/ 	.word	index@(_Z4curvPfS_S_iiff)
        /*04f4*/ 	.word	0x00000000


	//----- nvinfo : EIATTR_MIN_STACK_SIZE
	.align		4
.L_279:
        /*04f8*/ 	.byte	0x04, 0x12
        /*04fa*/ 	.short	(.L_281 - .L_280)
	.align		4
.L_280:
        /*04fc*/ 	.word	index@(_Z4curvPfS_S_S_iiff)
        /*0500*/ 	.word	0x00000000


	//----- nvinfo : EIATTR_MIN_STACK_SIZE
	.align		4
.L_281:
        /*0504*/ 	.byte	0x04, 0x12
        /*0506*/ 	.short	(.L_283 - .L_282)
	.align		4
.L_282:
        /*0508*/ 	.word	index@(_Z9rhoa_osciPfS_S_fffffS_S_fii)
        /*050c*/ 	.word	0x00000028


	//----- nvinfo : EIATTR_MIN_STACK_SIZE
	.align		4
.L_283:
        /*0510*/ 	.byte	0x04, 0x12
        /*0512*/ 	.short	(.L_285 - .L_284)
	.align		4
.L_284:
        /*0514*/ 	.word	index@(_Z10rhoa_rightPfS_ffS_fii)
        /*0518*/ 	.word	0x00000028


	//----- nvinfo : EIATTR_MIN_STACK_SIZE
	.align		4
.L_285:
        /*051c*/ 	.byte	0x04, 0x12
        /*051e*/ 	.short	(.L_287 - .L_286)
	.align		4
.L_286:
        /*0520*/ 	.word	index@(_Z11xdir_centerPfS_S_S_S_fii)
        /*0524*/ 	.word	0x00000028


	//----- nvinfo : EIATTR_MIN_STACK_SIZE
	.align		4
.L_287:
        /*0528*/ 	.byte	0x04, 0x12
        /*052a*/ 	.short	(.L_289 - .L_288)
	.align		4
.L_288:
        /*052c*/ 	.word	index@(_Z12minus_matrixPfS_S_ii)
        /*0530*/ 	.word	0x00000000


	//----- nvinfo : EIATTR_MIN_STACK_SIZE
	.align		4
.L_289:
        /*0534*/ 	.byte	0x04, 0x12
        /*0536*/ 	.short	(.L_291 - .L_290)
	.align		4
.L_290:
        /*0538*/ 	.word	index@(_Z8absarrayPfS_S_ii)
        /*053c*/ 	.word	0x00000000


	//----- nvinfo : EIATTR_MIN_STACK_SIZE
	.align		4
.L_291:
        /*0540*/ 	.byte	0x04, 0x12
        /*0542*/ 	.short	(.L_293 - .L_292)
	.align		4
.L_292:
        /*0544*/ 	.word	index@(_Z10add2matrixPfS_S_)
        /*0548*/ 	.word	0x00000000


	//----- nvinfo : EIATTR_MIN_STACK_SIZE
	.align		4
.L_293:
        /*054c*/ 	.byte	0x04, 0x12
        /*054e*/ 	.short	(.L_295 - .L_294)
	.align		4
.L_294:
        /*0550*/ 	.word	index@(_Z10add3matrixPfS_S_S_)
        /*0554*/ 	.word	0x00000000


	//----- nvinfo : EIATTR_MIN_STACK_SIZE
	.align		4
.L_295:
        /*0558*/ 	.byte	0x04, 0x12
        /*055a*/ 	.short	(.L_297 - .L_296)
	.align		4
.L_296:
        /*055c*/ 	.word	index@(_Z14matrix_productPfS_S_fii)
        /*0560*/ 	.word	0x00000000


	//----- nvinfo : EIATTR_MIN_STACK_SIZE
	.align		4
.L_297:
        /*0564*/ 	.byte	0x04, 0x12
        /*0566*/ 	.short	(.L_299 - .L_298)
	.align		4
.L_298:
        /*0568*/ 	.word	index@(_Z11activeForcePfS_iS_ffS_S_S_S_S_ffii)
        /*056c*/ 	.word	0x00000000


	//----- nvinfo : EIATTR_MIN_STACK_SIZE
	.align		4
.L_299:
        /*0570*/ 	.byte	0x04, 0x12
        /*0572*/ 	.short	(.L_301 - .L_300)
	.align		4
.L_300:
        /*0574*/ 	.word	index@(_Z9bend_corePfS_S_ii)
        /*0578*/ 	.word	0x00000000


	//----- nvinfo : EIATTR_MIN_STACK_SIZE
	.align		4
.L_301:
        /*057c*/ 	.byte	0x04, 0x12
        /*057e*/ 	.short	(.L_303 - .L_302)
	.align		4
.L_302:
        /*0580*/ 	.word	index@(_Z12reactionRhoAPfS_S_S_S_fffffffii)
        /*0584*/ 	.word	0x00000000


	//----- nvinfo : EIATTR_MIN_STACK_SIZE
	.align		4
.L_303:
        /*0588*/ 	.byte	0x04, 0x12
        /*058a*/ 	.short	(.L_305 - .L_304)
	.align		4
.L_304:
        /*058c*/ 	.word	index@(_Z8diffRhoMPfS_S_ffii)
        /*0590*/ 	.word	0x00000000


	//----- nvinfo : EIATTR_MIN_STACK_SIZE
	.align		4
.L_305:
        /*0594*/ 	.byte	0x04, 0x12
        /*0596*/ 	.short	(.L_307 - .L_306)
	.align		4
.L_306:
        /*0598*/ 	.word	index@(_Z8normRhoMPfS_S_ii)
        /*059c*/ 	.word	0x00000000


	//----- nvinfo : EIATTR_MIN_STACK_SIZE
	.align		4
.L_307:
        /*05a0*/ 	.byte	0x04, 0x12
        /*05a2*/ 	.short	(.L_309 - .L_308)
	.align		4
.L_308:
        /*05a4*/ 	.word	index@(_Z9RD_evolvePfS_S_S_S_S_ffii)
        /*05a8*/ 	.word	0x00000000


	//----- nvinfo : EIATTR_MIN_STACK_SIZE
	.align		4
.L_309:
        /*05ac*/ 	.byte	0x04, 0x12
        /*05ae*/ 	.short	(.L_311 - .L_310)
	.align		4
.L_310:
        /*05b0*/ 	.word	index@(_Z9RD_evolvePfS_S_S_S_S_S_ffii)
        /*05b4*/ 	.word	0x00000000


	//----- nvinfo : EIATTR_MIN_STACK_SIZE
	.align		4
.L_311:
        /*05b8*/ 	.byte	0x04, 0x12
        /*05ba*/ 	.short	(.L_313 - .L_312)
	.align		4
.L_312:
        /*05bc*/ 	.word	index@(_Z14div_advect_prePfS_S_S_S_S_ii)
        /*05c0*/ 	.word	0x00000000


	//----- nvinfo : EIATTR_MIN_STACK_SIZE
	.align		4
.L_313:
        /*05c4*/ 	.byte	0x04, 0x12
        /*05c6*/ 	.short	(.L_315 - .L_314)
	.align		4
.L_314:
        /*05c8*/ 	.word	index@(_Z9get_errorPfS_S_S_S_PiS0_S0_S0_ii)
        /*05cc*/ 	.word	0x00000000


	//----- nvinfo : EIATTR_MIN_STACK_SIZE
	.align		4
.L_315:
        /*05d0*/ 	.byte	0x04, 0x12
        /*05d2*/ 	.short	(.L_317 - .L_316)
	.align		4
.L_316:
        /*05d4*/ 	.word	index@(_Z11rhs_poissonPfS_S_S_S_S_S_S_S_S_S_S_S_S_ii)
        /*05d8*/ 	.word	0x00000000


	//----- nvinfo : EIATTR_MIN_STACK_SIZE
	.align		4
.L_317:
        /*05dc*/ 	.byte	0x04, 0x12
        /*05de*/ 	.short	(.L_319 - .L_318)
	.align		4
.L_318:
        /*05e0*/ 	.word	index@(_Z15potential_forcePfS_S_S_S_fffii)
        /*05e4*/ 	.word	0x00000000


	//----- nvinfo : EIATTR_MIN_STACK_SIZE
	.align		4
.L_319:
        /*05e8*/ 	.byte	0x04, 0x12
        /*05ea*/ 	.short	(.L_321 - .L_320)
	.align		4
.L_320:
        /*05ec*/ 	.word	index@(_Z11div_vel_prePfS_iS_fS_S_S_S_ii)
        /*05f0*/ 	.word	0x00000000


	//----- nvinfo : EIATTR_MIN_STACK_SIZE
	.align		4
.L_321:
        /*05f4*/ 	.byte	0x04, 0x12
        /*05f6*/ 	.short	(.L_323 - .L_322)
	.align		4
.L_322:
        /*05f8*/ 	.word	index@(_Z9phievolvePfS_S_S_S_S_S_S_S_iif)
        /*05fc*/ 	.word	0x00000000
.L_323:


//--------------------- .nv.compat                --------------------------
	.section	.nv.compat,"",@"SHT_CUDA_COMPAT_INFO"
	.align	4
        /*0000*/ 	.byte	0x02, 0x09, 0x00, 0x00, 0x02, 0x02, 0x01, 0x00, 0x02, 0x05, 0x05, 0x00, 0x03, 0x07, 0x01, 0x01
        /*0010*/ 	.byte	0x02, 0x03, 0x00, 0x00, 0x02, 0x06, 0x01, 0x00, 0x04, 0x0b, 0x08, 0x00, 0x01, 0x00, 0x00, 0x00
        /*0020*/ 	.byte	0x00, 0x00, 0x00, 0x00


//--------------------- .nv.info._ZN3cub18CUB_300001_SM_10006detail6reduce28DeviceReduceSingleTileKernelINS2_10policy_hubIfyN4cuda3std3__44plusIfEEE10Policy1000EPfSC_iS9_ffNS7_10__identityEEEvT0_T1_T2_T3_T4_T6_ --------------------------
	.section	.nv.info._ZN3cub18CUB_300001_SM_10006detail6reduce28DeviceReduceSingleTileKernelINS2_10policy_hubIfyN4cuda3std3__44plusIfEEE10Policy1000EPfSC_iS9_ffNS7_10__identityEEEvT0_T1_T2_T3_T4_T6_,"",@"SHT_CUDA_INFO"
	.sectionflags	@""
	.align	4


	//----- nvinfo : EIATTR_CUDA_API_VERSION
	.align		4
        /*0000*/ 	.byte	0x04, 0x37
        /*0002*/ 	.short	(.L_325 - .L_324)
.L_324:
        /*0004*/ 	.word	0x00000082


	//----- nvinfo : EIATTR_KPARAM_INFO
	.align		4
.L_325:
        /*0008*/ 	.byte	0x04, 0x17
        /*000a*/ 	.short	(.L_327 - .L_326)
.L_326:
        /*000c*/ 	.word	0x00000000
        /*0010*/ 	.short	0x0005
        /*0012*/ 	.short	0x001c
        /*0014*/ 	.byte	0x00, 0xf0, 0x05, 0x00


	//----- nvinfo : EIATTR_KPARAM_INFO
	.align		4
.L_327:
        /*0018*/ 	.byte	0x04, 0x17
        /*001a*/ 	.short	(.L_329 - .L_328)
.L_328:
        /*001c*/ 	.word	0x00000000
        /*0020*/ 	.short	0x0004
        /*0022*/ 	.short	0x0018
        /*0024*/ 	.byte	0x00, 0xf0, 0x11, 0x00


	//----- nvinfo : EIATTR_KPARAM_INFO
	.align		4
.L_329:
        /*0028*/ 	.byte	0x04, 0x17
        /*002a*/ 	.short	(.L_331 - .L_330)
.L_330:
        /*002c*/ 	.word	0x00000000
        /*0030*/ 	.short	0x0003
        /*0032*/ 	.short	0x0014
        /*0034*/ 	.byte	0x00, 0xf0, 0x05, 0x00


	//----- nvinfo : EIATTR_KPARAM_INFO
	.align		4
.L_331:
        /*0038*/ 	.byte	0x04, 0x17
        /*003a*/ 	.short	(.L_333 - .L_332)
.L_332:
        /*003c*/ 	.word	0x00000000
        /*0040*/ 	.short	0x0002
        /*0042*/ 	.short	0x0010
        /*0044*/ 	.byte	0x00, 0xf0, 0x11, 0x00


	//----- nvinfo : EIATTR_KPARAM_INFO
	.align		4
.L_333:
        /*0048*/ 	.byte	0x04, 0x17
        /*004a*/ 	.short	(.L_335 - .L_334)
.L_334:
        /*004c*/ 	.word	0x00000000
        /*0050*/ 	.short	0x0001
        /*0052*/ 	.short	0x0008
        /*0054*/ 	.byte	0x00, 0xf5, 0x21, 0x00


	//----- nvinfo : EIATTR_KPARAM_INFO
	.align		4
.L_335:
        /*0058*/ 	.byte	0x04, 0x17
        /*005a*/ 	.short	(.L_337 - .L_336)
.L_336:
        /*005c*/ 	.word	0x00000000
        /*0060*/ 	.short	0x0000
        /*0062*/ 	.short	0x0000
        /*0064*/ 	.byte	0x00, 0xf5, 0x21, 0x00


	//----- nvinfo : EIATTR_SPARSE_MMA_MASK
	.align		4
.L_337:
        /*0068*/ 	.byte	0x03, 0x50
        /*006a*/ 	.short	0x0000


	//----- nvinfo : EIATTR_MAXREG_COUNT
	.align		4
        /*006c*/ 	.byte	0x03, 0x1b
        /*006e*/ 	.short	0x00ff


	//----- nvinfo : EIATTR_NUM_BARRIERS
	.align		4
        /*0070*/ 	.byte	0x02, 0x4c
        /*0072*/ 	.byte	0x01
	.zero		1


	//----- nvinfo : EIATTR_MERCURY_ISA_VERSION
	.align		4
        /*0074*/ 	.byte	0x03, 0x5f
        /*0076*/ 	.short	0x0101


	//----- nvinfo : EIATTR_COOP_GROUP_MASK_REGIDS
	.align		4
        /*0078*/ 	.byte	0x04, 0x29
        /*007a*/ 	.short	(.L_339 - .L_338)


	//   ....[0]....
.L_338:
        /*007c*/ 	.word	0xffffffff


	//   ....[1]....
        /*0080*/ 	.word	0xffffffff


	//   ....[2]....
        /*0084*/ 	.word	0xffffffff


	//   ....[3]....
        /*0088*/ 	.word	0xffffffff


	//   ....[4]....
        /*008c*/ 	.word	0xffffffff


	//   ....[5]....
        /*0090*/ 	.word	0xffffffff


	//   ....[6]....
        /*0094*/ 	.word	0xffffffff


	//   ....[7]....
        /*0098*/ 	.word	0xffffffff


	//   ....[8]....
        /*009c*/ 	.word	0xffffffff


	//   ....[9]....
        /*00a0*/ 	.word	0xffffffff


	//   ....[10]....
        /*00a4*/ 	.word	0xffffffff


	//   ....[11]....
        /*00a8*/ 	.word	0xffffffff


	//   ....[12]....
        /*00ac*/ 	.word	0xffffffff


	//   ....[13]....
        /*00b0*/ 	.word	0xffffffff


	//   ....[14]....
        /*00b4*/ 	.word	0xffffffff


	//   ....[15]....
        /*00b8*/ 	.word	0xffffffff


	//   ....[16]....
        /*00bc*/ 	.word	0xffffffff


	//   ....[17]....
        /*00c0*/ 	.word	0xffffffff


	//   ....[18]....
        /*00c4*/ 	.word	0xffffffff


	//   ....[19]....
        /*00c8*/ 	.word	0xffffffff


	//   ....[20]....
        /*00cc*/ 	.word	0xffffffff


	//   ....[21]....
        /*00d0*/ 	.word	0xffffffff


	//   ....[22]....
        /*00d4*/ 	.word	0xffffffff


	//   ....[23]....
        /*00d8*/ 	.word	0xffffffff


	//   ....[24]....
        /*00dc*/ 	.word	0xffffffff


	//   ....[25]....
        /*00e0*/ 	.word	0xffffffff


	//   ....[26]....
        /*00e4*/ 	.word	0xffffffff


	//   ....[27]....
        /*00e8*/ 	.word	0xffffffff


	//   ....[28]....
        /*00ec*/ 	.word	0xffffffff


	//   ....[29]....
        /*00f0*/ 	.word	0xffffffff


	//----- nvinfo : EIATTR_COOP_GROUP_INSTR_OFFSETS
	.align		4
.L_339:
        /*00f4*/ 	.byte	0x04, 0x28
        /*00f6*/ 	.short	(.L_341 - .L_340)


	//   ....[0]....
.L_340:
        /*00f8*/ 	.word	0x00000980


	//   ....[1]....
        /*00fc*/ 	.word	0x000009e0


	//   ....[2]....
        /*0100*/ 	.word	0x00000a50


	//   ....[3]....
        /*0104*/ 	.word	0x00000aa0


	//   ....[4]....
        /*0108*/ 	.word	0x00000ad0


	//   ....[5]....
        /*010c*/ 	.word	0x00000c90


	//   ....[6]....
        /*0110*/ 	.word	0x00000d20


	//   ....[7]....
        /*0114*/ 	.word	0x00000d60


	//   ....[8]....
        /*0118*/ 	.word	0x00000db0


	//   ....[9]....
        /*011c*/ 	.word	0x00000df0


	//   ....[10]....
        /*0120*/ 	.word	0x00001c00


	//   ....[11]....
        /*0124*/ 	.word	0x00001c80


	//   ....[12]....
        /*0128*/ 	.word	0x00001cd0


	//   ....[13]....
        /*012c*/ 	.word	0x00001d10


	//   ....[14]....
        /*0130*/ 	.word	0x00001d40


	//   ....[15]....
        /*0134*/ 	.word	0x00002700


	//   ....[16]....
        /*0138*/ 	.word	0x00002760


	//   ....[17]....
        /*013c*/ 	.word	0x000027d0


	//   ....[18]....
        /*0140*/ 	.word	0x00002820


	//   ....[19]....
        /*0144*/ 	.word	0x00002850


	//   ....[20]....
        /*0148*/ 	.word	0x00002a10


	//   ....[21]....
        /*014c*/ 	.word	0x00002a90


	//   ....[22]....
        /*0150*/ 	.word	0x00002ad0


	//   ....[23]....
        /*0154*/ 	.word	0x00002b10


	//   ....[24]....
        /*0158*/ 	.word	0x00002b70


	//   ....[25]....
        /*015c*/ 	.word	0x00003b00


	//   ....[26]....
        /*0160*/ 	.word	0x00003b80


	//   ....[27]....
        /*0164*/ 	.word	0x00003bd0


	//   ....[28]....
        /*0168*/ 	.word	0x00003c10


	//   ....[29]....
        /*016c*/ 	.word	0x00003c40


	//----- nvinfo : EIATTR_VRC_CTA_INIT_COUNT
	.align		4
.L_341:
        /*0170*/ 	.byte	0x02, 0x4a
	.zero		1
	.zero		1


	//----- nvinfo : EIATTR_EXIT_INSTR_OFFSETS
	.align		4
        /*0174*/ 	.byte	0x04, 0x1c
        /*0176*/ 	.short	(.L_343 - .L_342)


	//   ....[0]....
.L_342:
        /*0178*/ 	.word	0x00000080


	//   ....[1]....
        /*017c*/ 	.word	0x000000c0


	//   ....[2]....
        /*0180*/ 	.word	0x00003d90


	//   ....[3]....
        /*0184*/ 	.word	0x00003de0


	//----- nvinfo : EIATTR_MAX_THREADS
	.align		4
.L_343:
        /*0188*/ 	.byte	0x04, 0x05
        /*018a*/ 	.short	(.L_345 - .L_344)
.L_344:
        /*018c*/ 	.word	0x00000100
        /*0190*/ 	.word	0x00000001
        /*0194*/ 	.word	0x00000001


	//----- nvinfo : EIATTR_CRS_STACK_SIZE
	.align		4
.L_345:
        /*0198*/ 	.byte	0x04, 0x1e
        /*019a*/ 	.short	(.L_347 - .L_346)
.L_346:
        /*019c*/ 	.word	0x00000000


	//----- nvinfo : EIATTR_CBANK_PARAM_SIZE
	.align		4
.L_347:
        /*01a0*/ 	.byte	0x03, 0x19
        /*01a2*/ 	.short	0x001d


	//----- nvinfo : EIATTR_PARAM_CBANK
	.align		4
        /*01a4*/ 	.byte	0x04, 0x0a
        /*01a6*/ 	.short	(.L_349 - .L_348)
	.align		4
.L_348:
        /*01a8*/ 	.word	index@(.nv.constant0._ZN3cub18CUB_300001_SM_10006detail6reduce28DeviceReduceSingleTileKernelINS2_10policy_hubIfyN4cuda3std3__44plusIfEEE10Policy1000EPfSC_iS9_ffNS7_10__identityEEEvT0_T1_T2_T3_T4_T6_)
        /*01ac*/ 	.short	0x0380
        /*01ae*/ 	.short	0x001d


	//----- nvinfo : EIATTR_SW_WAR
	.align		4
.L_349:
        /*01b0*/ 	.byte	0x04, 0x36
        /*01b2*/ 	.short	(.L_351 - .L_350)
.L_350:
        /*01b4*/ 	.word	0x00000008
.L_351:


//--------------------- .nv.info._ZN3cub18CUB_300001_SM_10006detail6reduce18DeviceReduceKernelINS2_10policy_hubIfyN4cuda3std3__44plusIfEEE10Policy1000EN6thrust24THRUST_300001_SM_1000_NS10device_ptrIfEEyS9_fNS7_10__identityEEEvT0_PT3_T1_NS0_13GridEvenShareISK_EET2_T4_ --------------------------
	.section	.nv.info._ZN3cub18CUB_300001_SM_10006detail6reduce18DeviceReduceKernelINS2_10policy_hubIfyN4cuda3std3__44plusIfEEE10Policy1000EN6thrust24THRUST_300001_SM_1000_NS10device_ptrIfEEyS9_fNS7_10__identityEEEvT0_PT3_T1_NS0_13GridEvenShareISK_EET2_T4_,"",@"SHT_CUDA_INFO"
	.sectionflags	@""
	.align	4


	//----- nvinfo : EIATTR_CUDA_API_VERSION
	.align		4
        /*0000*/ 	.byte	0x04, 0x37
        /*0002*/ 	.short	(.L_353 - .L_352)
.L_352:
        /*0004*/ 	.word	0x00000082


	//----- nvinfo : EIATTR_KPARAM_INFO
	.align		4
.L_353:
        /*0008*/ 	.byte	0x04, 0x17
        /*000a*/ 	.short	(.L_355 - .L_354)
.L_354:
        /*000c*/ 	.word	0x00000000
        /*0010*/ 	.short	0x0005
        /*0012*/ 	.short	0x0061
        /*0014*/ 	.byte	0x00, 0xf0, 0x05, 0x00


	//----- nvinfo : EIATTR_KPARAM_INFO
	.align		4
.L_355:
        /*0018*/ 	.byte	0x04, 0x17
        /*001a*/ 	.short	(.L_357 - .L_356)
.L_356:
        /*001c*/ 	.word	0x00000000
        /*0020*/ 	.short	0x0004
        /*0022*/ 	.short	0x0060
        /*0024*/ 	.byte	0x00, 0xf0, 0x05, 0x00


	//----- nvinfo : EIATTR_KPARAM_INFO
	.align		4
.L_357:
        /*0028*/ 	.byte	0x04, 0x17
        /*002a*/ 	.short	(.L_359 - .L_358)
.L_358:
        /*002c*/ 	.word	0x00000000
        /*0030*/ 	.short	0x0003
        /*0032*/ 	.short	0x0018
        /*0034*/ 	.byte	0x00, 0xf0, 0x21, 0x01


	//----- nvinfo : EIATTR_KPARAM_INFO
	.align		4
.L_359:
        /*0038*/ 	.byte	0x04, 0x17
        /*003a*/ 	.short	(.L_361 - .L_360)
.L_360:
        /*003c*/ 	.word	0x00000000
        /*0040*/ 	.short	0x0002
        /*0042*/ 	.short	0x0010
        /*0044*/ 	.byte	0x00, 0xf0, 0x21, 0x00


	//----- nvinfo : EIATTR_KPARAM_INFO
	.align		4
.L_361:
        /*0048*/ 	.byte	0x04, 0x17
        /*004a*/ 	.short	(.L_363 - .L_362)
.L_362:
        /*004c*/ 	.word	0x00000000
        /*0050*/ 	.short	0x0001
        /*0052*/ 	.short	0x0008
        /*0054*/ 	.byte	0x00, 0xf5, 0x21, 0x00


	//----- nvinfo : EIATTR_KPARAM_INFO
	.align		4
.L_363:
        /*0058*/ 	.byte	0x04, 0x17
        /*005a*/ 	.short	(.L_365 - .L_364)
.L_364:
        /*005c*/ 	.word	0x00000000
        /*0060*/ 	.short	0x0000
        /*0062*/ 	.short	0x0000
        /*0064*/ 	.byte	0x00, 0xf0, 0x21, 0x00


	//----- nvinfo : EIATTR_SPARSE_MMA_MASK
	.align		4
.L_365:
        /*0068*/ 	.byte	0x03, 0x50
        /*006a*/ 	.short	0x0000


	//----- nvinfo : EIATTR_MAXREG_COUNT
	.align		4
        /*006c*/ 	.byte	0x03, 0x1b
        /*006e*/ 	.short	0x00ff


	//----- nvinfo : EIATTR_NUM_BARRIERS
	.align		4
        /*0070*/ 	.byte	0x02, 0x4c
        /*0072*/ 	.byte	0x01
	.zero		1


	//----- nvinfo : EIATTR_MERCURY_ISA_VERSION
	.align		4
        /*0074*/ 	.byte	0x03, 0x5f
        /*0076*/ 	.short	0x0101


	//----- nvinfo : EIATTR_COOP_GROUP_MASK_REGIDS
	.align		4
        /*0078*/ 	.byte	0x04, 0x29
        /*007a*/ 	.short	(.L_367 - .L_366)


	//   ....[0]....
.L_366:
        /*007c*/ 	.word	0xffffffff


	//   ....[1]....
        /*0080*/ 	.word	0xffffffff


	//   ....[2]....
        /*0084*/ 	.word	0xffffffff


	//   ....[3]....
        /*0088*/ 	.word	0xffffffff


	//   ....[4]....
        /*008c*/ 	.word	0xffffffff


	//   ....[5]....
        /*0090*/ 	.word	0xffffffff


	//   ....[6]....
        /*0094*/ 	.word	0xffffffff


	//   ....[7]....
        /*0098*/ 	.word	0xffffffff


	//   ....[8]....
        /*009c*/ 	.word	0xffffffff


	//   ....[9]....
        /*00a0*/ 	.word	0xffffffff


	//   ....[10]....
        /*00a4*/ 	.word	0xffffffff


	//   ....[11]....
        /*00a8*/ 	.word	0xffffffff


	//   ....[12]....
        /*00ac*/ 	.word	0xffffffff


	//   ....[13]....
        /*00b0*/ 	.word	0xffffffff


	//   ....[14]....
        /*00b4*/ 	.word	0xffffffff


	//----- nvinfo : EIATTR_COOP_GROUP_INSTR_OFFSETS
	.align		4
.L_367:
        /*00b8*/ 	.byte	0x04, 0x28
        /*00ba*/ 	.short	(.L_369 - .L_368)


	//   ....[0]....
.L_368:
        /*00bc*/ 	.word	0x000009c0


	//   ....[1]....
        /*00c0*/ 	.word	0x00000a20


	//   ....[2]....
        /*00c4*/ 	.word	0x00000a90


	//   ....[3]....
        /*00c8*/ 	.word	0x00000ae0


	//   ....[4]....
        /*00cc*/ 	.word	0x00000b10


	//   ....[5]....
        /*00d0*/ 	.word	0x00000cd0


	//   ....[6]....
        /*00d4*/ 	.word	0x00000d60


	//   ....[7]....
        /*00d8*/ 	.word	0x00000dd0


	//   ....[8]....
        /*00dc*/ 	.word	0x00000e20


	//   ....[9]....
        /*00e0*/ 	.word	0x00000e50


	//   ....[10]....
        /*00e4*/ 	.word	0x00002030


	//   ....[11]....
        /*00e8*/ 	.word	0x000020c0


	//   ....[12]....
        /*00ec*/ 	.word	0x00002110


	//   ....[13]....
        /*00f0*/ 	.word	0x00002150


	//   ....[14]....
        /*00f4*/ 	.word	0x00002180


	//----- nvinfo : EIATTR_VRC_CTA_INIT_COUNT
	.align		4
.L_369:
        /*00f8*/ 	.byte	0x02, 0x4a
	.zero		1
	.zero		1


	//----- nvinfo : EIATTR_EXIT_INSTR_OFFSETS
	.align		4
        /*00fc*/ 	.byte	0x04, 0x1c
        /*00fe*/ 	.short	(.L_371 - .L_370)


	//   ....[0]....
.L_370:
        /*0100*/ 	.word	0x000022d0


	//   ....[1]....
        /*0104*/ 	.word	0x00002330


	//----- nvinfo : EIATTR_MAX_THREADS
	.align		4
.L_371:
        /*0108*/ 	.byte	0x04, 0x05
        /*010a*/ 	.short	(.L_373 - .L_372)
.L_372:
        /*010c*/ 	.word	0x00000100
        /*0110*/ 	.word	0x00000001
        /*0114*/ 	.word	0x00000001


	//----- nvinfo : EIATTR_CRS_STACK_SIZE
	.align		4
.L_373:
        /*0118*/ 	.byte	0x04, 0x1e
        /*011a*/ 	.short	(.L_375 - .L_374)
.L_374:
        /*011c*/ 	.word	0x00000000


	//----- nvinfo : EIATTR_CBANK_PARAM_SIZE
	.align		4
.L_375:
        /*0120*/ 	.byte	0x03, 0x19
        /*0122*/ 	.short	0x0062


	//----- nvinfo : EIATTR_PARAM_CBANK
	.align		4
        /*0124*/ 	.byte	0x04, 0x0a
        /*0126*/ 	.short	(.L_377 - .L_376)
	.align		4
.L_376:
        /*0128*/ 	.word	index@(.nv.constant0._ZN3cub18CUB_300001_SM_10006detail6reduce18DeviceReduceKernelINS2_10policy_hubIfyN4cuda3std3__44plusIfEEE10Policy1000EN6thrust24THRUST_300001_SM_1000_NS10device_ptrIfEEyS9_fNS7_10__identityEEEvT0_PT3_T1_NS0_13GridEvenShareISK_EET2_T4_)
        /*012c*/ 	.short	0x0380
        /*012e*/ 	.short	0x0062


	//----- nvinfo : EIATTR_SW_WAR
	.align		4
.L_377:
        /*0130*/ 	.byte	0x04, 0x36
        /*0132*/ 	.short	(.L_379 - .L_378)
.L_378:
        /*0134*/ 	.word	0x00000008
.L_379:


//--------------------- .nv.info._ZN3cub18CUB_300001_SM_10006detail6reduce28DeviceReduceSingleTileKernelINS2_10policy_hubIfyN4cuda3std3__44plusIfEEE10Policy1000EN6thrust24THRUST_300001_SM_1000_NS10device_ptrIfEEPfyS9_ffNS7_10__identityEEEvT0_T1_T2_T3_T4_T6_ --------------------------
	.section	.nv.info._ZN3cub18CUB_300001_SM_10006detail6reduce28DeviceReduceSingleTileKernelINS2_10policy_hubIfyN4cuda3std3__44plusIfEEE10Policy1000EN6thrust24THRUST_300001_SM_1000_NS10device_ptrIfEEPfyS9_ffNS7_10__identityEEEvT0_T1_T2_T3_T4_T6_,"",@"SHT_CUDA_INFO"
	.sectionflags	@""
	.align	4


	//----- nvinfo : EIATTR_CUDA_API_VERSION
	.align		4
        /*0000*/ 	.byte	0x04, 0x37
        /*0002*/ 	.short	(.L_381 - .L_380)
.L_380:
        /*0004*/ 	.word	0x00000082


	//----- nvinfo : EIATTR_KPARAM_INFO
	.align		4
.L_381:
        /*0008*/ 	.byte	0x04, 0x17
        /*000a*/ 	.short	(.L_383 - .L_382)
.L_382:
        /*000c*/ 	.word	0x00000000
        /*0010*/ 	.short	0x0005
        /*0012*/ 	.short	0x0020
        /*0014*/ 	.byte	0x00, 0xf0, 0x05, 0x00


	//----- nvinfo : EIATTR_KPARAM_INFO
	.align		4
.L_383:
        /*0018*/ 	.byte	0x04, 0x17
        /*001a*/ 	.short	(.L_385 - .L_384)
.L_384:
        /*001c*/ 	.word	0x00000000
        /*0020*/ 	.short	0x0004
        /*0022*/ 	.short	0x001c
        /*0024*/ 	.byte	0x00, 0xf0, 0x11, 0x00


	//----- nvinfo : EIATTR_KPARAM_INFO
	.align		4
.L_385:
        /*0028*/ 	.byte	0x04, 0x17
        /*002a*/ 	.short	(.L_387 - .L_386)
.L_386:
        /*002c*/ 	.word	0x00000000
        /*0030*/ 	.short	0x0003
        /*0032*/ 	.short	0x0018
        /*0034*/ 	.byte	0x00, 0xf0, 0x05, 0x00


	//----- nvinfo : EIATTR_KPARAM_INFO
	.align		4
.L_387:
        /*0038*/ 	.byte	0x04, 0x17
        /*003a*/ 	.short	(.L_389 - .L_388)
.L_388:
        /*003c*/ 	.word	0x00000000
        /*0040*/ 	.short	0x0002
        /*0042*/ 	.short	0x0010
        /*0044*/ 	.byte	0x00, 0xf0, 0x21, 0x00


	//----- nvinfo : EIATTR_KPARAM_INFO
	.align		4
.L_389:
        /*0048*/ 	.byte	0x04, 0x17
        /*004a*/ 	.short	(.L_391 - .L_390)
.L_390:
        /*004c*/ 	.word	0x00000000
        /*0050*/ 	.short	0x0001
        /*0052*/ 	.short	0x0008
        /*0054*/ 	.byte	0x00, 0xf5, 0x21, 0x00


	//----- nvinfo : EIATTR_KPARAM_INFO
	.align		4
.L_391:
        /*0058*/ 	.byte	0x04, 0x17
        /*005a*/ 	.short	(.L_393 - .L_392)
.L_392:
        /*005c*/ 	.word	0x00000000
        /*0060*/ 	.short	0x0000
        /*0062*/ 	.short	0x0000
        /*0064*/ 	.byte	0x00, 0xf0, 0x21, 0x00


	//----- nvinfo : EIATTR_SPARSE_MMA_MASK
	.align		4
.L_393:
        /*0068*/ 	.byte	0x03, 0x50
        /*006a*/ 	.short	0x0000


	//----- nvinfo : EIATTR_MAXREG_COUNT
	.align		4
        /*006c*/ 	.byte	0x03, 0x1b
        /*006e*/ 	.short	0x00ff


	//----- nvinfo : EIATTR_NUM_BARRIERS
	.align		4
        /*0070*/ 	.byte	0x02, 0x4c
        /*0072*/ 	.byte	0x01
	.zero		1


	//----- nvinfo : EIATTR_MERCURY_ISA_VERSION
	.align		4
        /*0074*/ 	.byte	0x03, 0x5f
        /*0076*/ 	.short	0x0101


	//----- nvinfo : EIATTR_COOP_GROUP_MASK_REGIDS
	.align		4
        /*0078*/ 	.byte	0x04, 0x29
        /*007a*/ 	.short	(.L_395 - .L_394)


	//   ....[0]....
.L_394:
        /*007c*/ 	.word	0xffffffff


	//   ....[1]....
        /*0080*/ 	.word	0xffffffff


	//   ....[2]....
        /*0084*/ 	.word	0xffffffff


	//   ....[3]....
        /*0088*/ 	.word	0xffffffff


	//   ....[4]....
        /*008c*/ 	.word	0xffffffff


	//   ....[5]....
        /*0090*/ 	.word	0xffffffff


	//   ....[6]....
        /*0094*/ 	.word	0xffffffff


	//   ....[7]....
        /*0098*/ 	.word	0xffffffff


	//   ....[8]....
        /*009c*/ 	.word	0xffffffff


	//   ....[9]....
        /*00a0*/ 	.word	0xffffffff


	//   ....[10]....
        /*00a4*/ 	.word	0xffffffff


	//   ....[11]....
        /*00a8*/ 	.word	0xffffffff


	//   ....[12]....
        /*00ac*/ 	.word	0xffffffff


	//   ....[13]....
        /*00b0*/ 	.word	0xffffffff


	//   ....[14]....
        /*00b4*/ 	.word	0xffffffff


	//----- nvinfo : EIATTR_COOP_GROUP_INSTR_OFFSETS
	.align		4
.L_395:
        /*00b8*/ 	.byte	0x04, 0x28
        /*00ba*/ 	.short	(.L_397 - .L_396)


	//   ....[0]....
.L_396:
        /*00bc*/ 	.word	0x00000930


	//   ....[1]....
        /*00c0*/ 	.word	0x00000990


	//   ....[2]....
        /*00c4*/ 	.word	0x00000a00


	//   ....[3]....
        /*00c8*/ 	.word	0x00000a50


	//   ....[4]....
        /*00cc*/ 	.word	0x00000a80


	//   ....[5]....
        /*00d0*/ 	.word	0x00000c40


	//   ....[6]....
        /*00d4*/ 	.word	0x00000cd0


	//   ....[7]....
        /*00d8*/ 	.word	0x00000d20


	//   ....[8]....
        /*00dc*/ 	.word	0x00000d60


	//   ....[9]....
        /*00e0*/ 	.word	0x00000da0


	//   ....[10]....
        /*00e4*/ 	.word	0x00001dc0


	//   ....[11]....
        /*00e8*/ 	.word	0x00001e40


	//   ....[12]....
        /*00ec*/ 	.word	0x00001e90


	//   ....[13]....
        /*00f0*/ 	.word	0x00001ed0


	//   ....[14]....
        /*00f4*/ 	.word	0x00001f00


	//----- nvinfo : EIATTR_VRC_CTA_INIT_COUNT
	.align		4
.L_397:
        /*00f8*/ 	.byte	0x02, 0x4a
	.zero		1
	.zero		1


	//----- nvinfo : EIATTR_EXIT_INSTR_OFFSETS
	.align		4
        /*00fc*/ 	.byte	0x04, 0x1c
        /*00fe*/ 	.short	(.L_399 - .L_398)


	//   ....[0]....
.L_398:
        /*0100*/ 	.word	0x000000a0


	//   ....[1]....
        /*0104*/ 	.word	0x000000e0


	//   ....[2]....
        /*0108*/ 	.word	0x00002040


	//   ....[3]....
        /*010c*/ 	.word	0x00002090


	//----- nvinfo : EIATTR_MAX_THREADS
	.align		4
.L_399:
        /*0110*/ 	.byte	0x04, 0x05
        /*0112*/ 	.short	(.L_401 - .L_400)
.L_400:
        /*0114*/ 	.word	0x00000100
        /*0118*/ 	.word	0x00000001
        /*011c*/ 	.word	0x00000001


	//----- nvinfo : EIATTR_CRS_STACK_SIZE
	.align		4
.L_401:
        /*0120*/ 	.byte	0x04, 0x1e
        /*0122*/ 	.short	(.L_403 - .L_402)
.L_402:
        /*0124*/ 	.word	0x00000000


	//----- nvinfo : EIATTR_CBANK_PARAM_SIZE
	.align		4
.L_403:
        /*0128*/ 	.byte	0x03, 0x19
        /*012a*/ 	.short	0x0021


	//----- nvinfo : EIATTR_PARAM_CBANK
	.align		4
        /*012c*/ 	.byte	0x04, 0x0a
        /*012e*/ 	.short	(.L_405 - .L_404)
	.align		4
.L_404:
        /*0130*/ 	.word	index@(.nv.constant0._ZN3cub18CUB_300001_SM_10006detail6reduce28DeviceReduceSingleTileKernelINS2_10policy_hubIfyN4cuda3std3__44plusIfEEE10Policy1000EN6thrust24THRUST_300001_SM_1000_NS10device_ptrIfEEPfyS9_ffNS7_10__identityEEEvT0_T1_T2_T3_T4_T6_)
        /*0134*/ 	.short	0x0380
        /*0136*/ 	.short	0x0021


	//----- nvinfo : EIATTR_SW_WAR
	.align		4
.L_405:
        /*0138*/ 	.byte	0x04, 0x36
        /*013a*/ 	.short	(.L_407 - .L_406)
.L_406:
        /*013c*/ 	.word	0x00000008
.L_407:


//--------------------- .nv.info._ZN3cub18CUB_300001_SM_10006detail6reduce28DeviceReduceSingleTileKernelINS2_10policy_hubIfjN4cuda3std3__44plusIfEEE10Policy1000EPfSC_iS9_ffNS7_10__identityEEEvT0_T1_T2_T3_T4_T6_ --------------------------
	.section	.nv.info._ZN3cub18CUB_300001_SM_10006detail6reduce28DeviceReduceSingleTileKernelINS2_10policy_hubIfjN4cuda3std3__44plusIfEEE10Policy1000EPfSC_iS9_ffNS7_10__identityEEEvT0_T1_T2_T3_T4_T6_,"",@"SHT_CUDA_INFO"
	.sectionflags	@""
	.align	4


	//----- nvinfo : EIATTR_CUDA_API_VERSION
	.align		4
        /*0000*/ 	.byte	0x04, 0x37
        /*0002*/ 	.short	(.L_409 - .L_408)
.L_408:
        /*0004*/ 	.word	0x00000082


	//----- nvinfo : EIATTR_KPARAM_INFO
	.align		4
.L_409:
        /*0008*/ 	.byte	0x04, 0x17
        /*000a*/ 	.short	(.L_411 - .L_410)
.L_410:
        /*000c*/ 	.word	0x00000000
        /*0010*/ 	.short	0x0005
        /*0012*/ 	.short	0x001c
        /*0014*/ 	.byte	0x00, 0xf0, 0x05, 0x00


	//----- nvinfo : EIATTR_KPARAM_INFO
	.align		4
.L_411:
        /*0018*/ 	.byte	0x04, 0x17
        /*001a*/ 	.short	(.L_413 - .L_412)
.L_412:
        /*001c*/ 	.word	0x00000000
        /*0020*/ 	.short	0x0004
        /*0022*/ 	.short	0x0018
        /*0024*/ 	.byte	0x00, 0xf0, 0x11, 0x00


	//----- nvinfo : EIATTR_KPARAM_INFO
	.align		4
.L_413:
        /*0028*/ 	.byte	0x04, 0x17
        /*002a*/ 	.short	(.L_415 - .L_414)
.L_414:
        /*002c*/ 	.word	0x00000000
        /*0030*/ 	.short	0x0003
        /*0032*/ 	.short	0x0014
        /*0034*/ 	.byte	0x00, 0xf0, 0x05, 0x00


	//----- nvinfo : EIATTR_KPARAM_INFO
	.align		4
.L_415:
        /*0038*/ 	.byte	0x04, 0x17
        /*003a*/ 	.short	(.L_417 - .L_416)
.L_416:
        /*003c*/ 	.word	0x00000000
        /*0040*/ 	.short	0x0002
        /*0042*/ 	.short	0x0010
        /*0044*/ 	.byte	0x00, 0xf0, 0x11, 0x00


	//----- nvinfo : EIATTR_KPARAM_INFO
	.align		4
.L_417:
        /*0048*/ 	.byte	0x04, 0x17
        /*004a*/ 	.short	(.L_419 - .L_418)
.L_418:
        /*004c*/ 	.word	0x00000000
        /*0050*/ 	.short	0x0001
        /*0052*/ 	.short	0x0008
        /*0054*/ 	.byte	0x00, 0xf5, 0x21, 0x00


	//----- nvinfo : EIATTR_KPARAM_INFO
	.align		4
.L_419:
        /*0058*/ 	.byte	0x04, 0x17
        /*005a*/ 	.short	(.L_421 - .L_420)
.L_420:
        /*005c*/ 	.word	0x00000000
        /*0060*/ 	.short	0x0000
        /*0062*/ 	.short	0x0000
        /*0064*/ 	.byte	0x00, 0xf5, 0x21, 0x00


	//----- nvinfo : EIATTR_SPARSE_MMA_MASK
	.align		4
.L_421:
        /*0068*/ 	.byte	0x03, 0x50
        /*006a*/ 	.short	0x0000


	//----- nvinfo : EIATTR_MAXREG_COUNT
	.align		4
        /*006c*/ 	.byte	0x03, 0x1b
        /*006e*/ 	.short	0x0080


	//----- nvinfo : EIATTR_NUM_BARRIERS
	.align		4
        /*0070*/ 	.byte	0x02, 0x4c
        /*0072*/ 	.byte	0x01
	.zero		1


	//----- nvinfo : EIATTR_MERCURY_ISA_VERSION
	.align		4
        /*0074*/ 	.byte	0x03, 0x5f
        /*0076*/ 	.short	0x0101


	//----- nvinfo : EIATTR_UNUSED_LOAD_BYTE_OFFSET
	.align		4
        /*0078*/ 	.byte	0x04, 0x44
        /*007a*/ 	.short	(.L_423 - .L_422)


	//   ....[0]....
.L_422:
        /*007c*/ 	.word	0x00000b70
        /*0080*/ 	.word	0x0000fff0


	//   ....[1]....
        /*0084*/ 	.word	0x00000f80
        /*0088*/ 	.word	0x0000fff0


	//   ....[2]....
        /*008c*/ 	.word	0x00002010
        /*0090*/ 	.word	0x0000fff0


	//   ....[3]....
        /*0094*/ 	.word	0x00002bb0
        /*0098*/ 	.word	0x0000fff0


	//   ....[4]....
        /*009c*/ 	.word	0x00002fc0
        /*00a0*/ 	.word	0x0000fff0


	//   ....[5]....
        /*00a4*/ 	.word	0x00004140
        /*00a8*/ 	.word	0x0000fff0


	//----- nvinfo : EIATTR_COOP_GROUP_MASK_REGIDS
	.align		4
.L_423:
        /*00ac*/ 	.byte	0x04, 0x29
        /*00ae*/ 	.short	(.L_425 - .L_424)


	//   ....[0]....
.L_424:
        /*00b0*/ 	.word	0xffffffff


	//   ....[1]....
        /*00b4*/ 	.word	0xffffffff


	//   ....[2]....
        /*00b8*/ 	.word	0xffffffff


	//   ....[3]....
        /*00bc*/ 	.word	0xffffffff


	//   ....[4]....
        /*00c0*/ 	.word	0xffffffff


	//   ....[5]....
        /*00c4*/ 	.word	0xffffffff


	//   ....[6]....
        /*00c8*/ 	.word	0xffffffff


	//   ....[7]....
        /*00cc*/ 	.word	0xffffffff


	//   ....[8]....
        /*00d0*/ 	.word	0xffffffff


	//   ....[9]....
        /*00d4*/ 	.word	0xffffffff


	//   ....[10]....
        /*00d8*/ 	.word	0xffffffff


	//   ....[11]....
        /*00dc*/ 	.word	0xffffffff


	//   ....[12]....
        /*00e0*/ 	.word	0xffffffff


	//   ....[13]....
        /*00e4*/ 	.word	0xffffffff


	//   ....[14]....
        /*00e8*/ 	.word	0xffffffff


	//   ....[15]....
        /*00ec*/ 	.word	0xffffffff


	//   ....[16]....
        /*00f0*/ 	.word	0xffffffff


	//   ....[17]....
        /*00f4*/ 	.word	0xffffffff


	//   ....[18]....
        /*00f8*/ 	.word	0xffffffff


	//   ....[19]....
        /*00fc*/ 	.word	0xffffffff


	//   ....[20]....
        /*0100*/ 	.word	0xffffffff


	//   ....[21]....
        /*0104*/ 	.word	0xffffffff


	//   ....[22]....
        /*0108*/ 	.word	0xffffffff


	//   ....[23]....
        /*010c*/ 	.word	0xffffffff


	//   ....[24]....
        /*0110*/ 	.word	0xffffffff


	//   ....[25]....
        /*0114*/ 	.word	0xffffffff


	//   ....[26]....
        /*0118*/ 	.word	0xffffffff


	//   ....[27]....
        /*011c*/ 	.word	0xffffffff


	//   ....[28]....
        /*0120*/ 	.word	0xffffffff


	//   ....[29]....
        /*0124*/ 	.word	0xffffffff


	//----- nvinfo : EIATTR_COOP_GROUP_INSTR_OFFSETS
	.align		4
.L_425:
        /*0128*/ 	.byte	0x04, 0x28
        /*012a*/ 	.short	(.L_427 - .L_426)


	//   ....[0]....
.L_426:
        /*012c*/ 	.word	0x00000980


	//   ....[1]....
        /*0130*/ 	.word	0x000009e0


	//   ....[2]....
        /*0134*/ 	.word	0x00000a50


	//   ....[3]....
        /*0138*/ 	.word	0x00000aa0


	//   ....[4]....
        /*013c*/ 	.word	0x00000ad0


	//   ....[5]....
        /*0140*/ 	.word	0x00000d20


	//   ....[6]....
        /*0144*/ 	.word	0x00000db0


	//   ....[7]....
        /*0148*/ 	.word	0x00000df0


	//   ....[8]....
        /*014c*/ 	.word	0x00000e40


	//   ....[9]....
        /*0150*/ 	.word	0x00000e80


	//   ....[10]....
        /*0154*/ 	.word	0x00001e30


	//   ....[11]....
        /*0158*/ 	.word	0x00001eb0


	//   ....[12]....
        /*015c*/ 	.word	0x00001f00


	//   ....[13]....
        /*0160*/ 	.word	0x00001f40


	//   ....[14]....
        /*0164*/ 	.word	0x00001f70


	//   ....[15]....
        /*0168*/ 	.word	0x000029c0


	//   ....[16]....
        /*016c*/ 	.word	0x00002a20


	//   ....[17]....
        /*0170*/ 	.word	0x00002a90


	//   ....[18]....
        /*0174*/ 	.word	0x00002ae0


	//   ....[19]....
        /*0178*/ 	.word	0x00002b10


	//   ....[20]....
        /*017c*/ 	.word	0x00002d60


	//   ....[21]....
        /*0180*/ 	.word	0x00002de0


	//   ....[22]....
        /*0184*/ 	.word	0x00002e20


	//   ....[23]....
        /*0188*/ 	.word	0x00002e60


	//   ....[24]....
        /*018c*/ 	.word	0x00002ec0


	//   ....[25]....
        /*0190*/ 	.word	0x00003f60


	//   ....[26]....
        /*0194*/ 	.word	0x00003fe0


	//   ....[27]....
        /*0198*/ 	.word	0x00004030


	//   ....[28]....
        /*019c*/ 	.word	0x00004070


	//   ....[29]....
        /*01a0*/ 	.word	0x000040a0


	//----- nvinfo : EIATTR_VRC_CTA_INIT_COUNT
	.align		4
.L_427:
        /*01a4*/ 	.byte	0x02, 0x4a
	.zero		1
	.zero		1


	//----- nvinfo : EIATTR_EXIT_INSTR_OFFSETS
	.align		4
        /*01a8*/ 	.byte	0x04, 0x1c
        /*01aa*/ 	.short	(.L_429 - .L_428)


	//   ....[0]....
.L_428:
        /*01ac*/ 	.word	0x00000080


	//   ....[1]....
        /*01b0*/ 	.word	0x000000c0


	//   ....[2]....
        /*01b4*/ 	.word	0x00004280


	//   ....[3]....
        /*01b8*/ 	.word	0x000042d0


	//----- nvinfo : EIATTR_MAX_THREADS
	.align		4
.L_429:
        /*01bc*/ 	.byte	0x04, 0x05
        /*01be*/ 	.short	(.L_431 - .L_430)
.L_430:
        /*01c0*/ 	.word	0x00000200
        /*01c4*/ 	.word	0x00000001
        /*01c8*/ 	.word	0x00000001


	//----- nvinfo : EIATTR_CRS_STACK_SIZE
	.align		4
.L_431:
        /*01cc*/ 	.byte	0x04, 0x1e
        /*01ce*/ 	.short	(.L_433 - .L_432)
.L_432:
        /*01d0*/ 	.word	0x00000000


	//----- nvinfo : EIATTR_CBANK_PARAM_SIZE
	.align		4
.L_433:
        /*01d4*/ 	.byte	0x03, 0x19
        /*01d6*/ 	.short	0x001d


	//----- nvinfo : EIATTR_PARAM_CBANK
	.align		4
        /*01d8*/ 	.byte	0x04, 0x0a
        /*01da*/ 	.short	(.L_435 - .L_434)
	.align		4
.L_434:
        /*01dc*/ 	.word	index@(.nv.constant0._ZN3cub18CUB_300001_SM_10006detail6reduce28DeviceReduceSingleTileKernelINS2_10policy_hubIfjN4cuda3std3__44plusIfEEE10Policy1000EPfSC_iS9_ffNS7_10__identityEEEvT0_T1_T2_T3_T4_T6_)
        /*01e0*/ 	.short	0x0380
        /*01e2*/ 	.short	0x001d


	//----- nvinfo : EIATTR_SW_WAR
	.align		4
.L_435:
        /*01e4*/ 	.byte	0x04, 0x36
        /*01e6*/ 	.short	(.L_437 - .L_436)
.L_436:
        /*01e8*/ 	.word	0x00000008
.L_437:


//--------------------- .nv.info._ZN3cub18CUB_300001_SM_10006detail6reduce18DeviceReduceKernelINS2_10policy_hubIfjN4cuda3std3__44plusIfEEE10Policy1000EN6thrust24THRUST_300001_SM_1000_NS10device_ptrIfEEjS9_fNS7_10__identityEEEvT0_PT3_T1_NS0_13GridEvenShareISK_EET2_T4_ --------------------------
	.section	.nv.info._ZN3cub18CUB_300001_SM_10006detail6reduce18DeviceReduceKernelINS2_10policy_hubIfjN4cuda3std3__44plusIfEEE10Policy1000EN6thrust24THRUST_300001_SM_1000_NS10device_ptrIfEEjS9_fNS7_10__identityEEEvT0_PT3_T1_NS0_13GridEvenShareISK_EET2_T4_,"",@"SHT_CUDA_INFO"
	.sectionflags	@""
	.align	4


	//----- nvinfo : EIATTR_CUDA_API_VERSION
	.align		4
        /*0000*/ 	.byte	0x04, 0x37
        /*0002*/ 	.short	(.L_439 - .L_438)
.L_438:
        /*0004*/ 	.word	0x00000082


	//----- nvinfo : EIATTR_KPARAM_INFO
	.align		4
.L_439:
        /*0008*/ 	.byte	0x04, 0x17
        /*000a*/ 	.short	(.L_441 - .L_440)
.L_440:
        /*000c*/ 	.word	0x00000000
        /*0010*/ 	.short	0x0005
        /*0012*/ 	.short	0x003d
        /*0014*/ 	.byte	0x00, 0xf0, 0x05, 0x00


	//----- nvinfo : EIATTR_KPARAM_INFO
	.align		4
.L_441:
        /*0018*/ 	.byte	0x04, 0x17
        /*001a*/ 	.short	(.L_443 - .L_442)
.L_442:
        /*001c*/ 	.word	0x00000000
        /*0020*/ 	.short	0x0004
        /*0022*/ 	.short	0x003c
        /*0024*/ 	.byte	0x00, 0xf0, 0x05, 0x00


	//----- nvinfo : EIATTR_KPARAM_INFO
	.align		4
.L_443:
        /*0028*/ 	.byte	0x04, 0x17
        /*002a*/ 	.short	(.L_445 - .L_444)
.L_444:
        /*002c*/ 	.word	0x00000000
        /*0030*/ 	.short	0x0003
        /*0032*/ 	.short	0x0014
        /*0034*/ 	.byte	0x00, 0xf0, 0xa1, 0x00


	//----- nvinfo : EIATTR_KPARAM_INFO
	.align		4
.L_445:
        /*0038*/ 	.byte	0x04, 0x17
        /*003a*/ 	.short	(.L_447 - .L_446)
.L_446:
        /*003c*/ 	.word	0x00000000
        /*0040*/ 	.short	0x0002
        /*0042*/ 	.short	0x0010
        /*0044*/ 	.byte	0x00, 0xf0, 0x11, 0x00


	//----- nvinfo : EIATTR_KPARAM_INFO
	.align		4
.L_447:
        /*0048*/ 	.byte	0x04, 0x17
        /*004a*/ 	.short	(.L_449 - .L_448)
.L_448:
        /*004c*/ 	.word	0x00000000
        /*0050*/ 	.short	0x0001
        /*0052*/ 	.short	0x0008
        /*0054*/ 	.byte	0x00, 0xf5, 0x21, 0x00


	//----- nvinfo : EIATTR_KPARAM_INFO
	.align		4
.L_449:
        /*0058*/ 	.byte	0x04, 0x17
        /*005a*/ 	.short	(.L_451 - .L_450)
.L_450:
        /*005c*/ 	.word	0x00000000
        /*0060*/ 	.short	0x0000
        /*0062*/ 	.short	0x0000
        /*0064*/ 	.byte	0x00, 0xf0, 0x21, 0x00


	//----- nvinfo : EIATTR_SPARSE_MMA_MASK
	.align		4
.L_451:
        /*0068*/ 	.byte	0x03, 0x50
        /*006a*/ 	.short	0x0000


	//----- nvinfo : EIATTR_MAXREG_COUNT
	.align		4
        /*006c*/ 	.byte	0x03, 0x1b
        /*006e*/ 	.short	0x0080


	//----- nvinfo : EIATTR_NUM_BARRIERS
	.align		4
        /*0070*/ 	.byte	0x02, 0x4c
        /*0072*/ 	.byte	0x01
	.zero		1


	//----- nvinfo : EIATTR_MERCURY_ISA_VERSION
	.align		4
        /*0074*/ 	.byte	0x03, 0x5f
        /*0076*/ 	.short	0x0101


	//----- nvinfo : EIATTR_UNUSED_LOAD_BYTE_OFFSET
	.align		4
        /*0078*/ 	.byte	0x04, 0x44
        /*007a*/ 	.short	(.L_453 - .L_452)


	//   ....[0]....
.L_452:
        /*007c*/ 	.word	0x00000de0
        /*0080*/ 	.word	0x0000fff0


	//   ....[1]....
        /*0084*/ 	.word	0x000011f0
        /*0088*/ 	.word	0x0000fff0


	//   ....[2]....
        /*008c*/ 	.word	0x000026b0
        /*0090*/ 	.word	0x0000fff0


	//----- nvinfo : EIATTR_COOP_GROUP_MASK_REGIDS
	.align		4
.L_453:
        /*0094*/ 	.byte	0x04, 0x29
        /*0096*/ 	.short	(.L_455 - .L_454)


	//   ....[0]....
.L_454:
        /*0098*/ 	.word	0xffffffff


	//   ....[1]....
        /*009c*/ 	.word	0xffffffff


	//   ....[2]....
        /*00a0*/ 	.word	0xffffffff


	//   ....[3]....
        /*00a4*/ 	.word	0xffffffff


	//   ....[4]....
        /*00a8*/ 	.word	0xffffffff


	//   ....[5]....
        /*00ac*/ 	.word	0xffffffff


	//   ....[6]....
        /*00b0*/ 	.word	0xffffffff


	//   ....[7]....
        /*00b4*/ 	.word	0xffffffff


	//   ....[8]....
        /*00b8*/ 	.word	0xffffffff


	//   ....[9]....
        /*00bc*/ 	.word	0xffffffff


	//   ....[10]....
        /*00c0*/ 	.word	0xffffffff


	//   ....[11]....
        /*00c4*/ 	.word	0xffffffff


	//   ....[12]....
        /*00c8*/ 	.word	0xffffffff


	//   ....[13]....
        /*00cc*/ 	.word	0xffffffff


	//   ....[14]....
        /*00d0*/ 	.word	0xffffffff


	//----- nvinfo : EIATTR_COOP_GROUP_INSTR_OFFSETS
	.align		4
.L_455:
        /*00d4*/ 	.byte	0x04, 0x28
        /*00d6*/ 	.short	(.L_457 - .L_456)


	//   ....[0]....
.L_456:
        /*00d8*/ 	.word	0x00000bf0


	//   ....[1]....
        /*00dc*/ 	.word	0x00000c50


	//   ....[2]....
        /*00e0*/ 	.word	0x00000cc0


	//   ....[3]....
        /*00e4*/ 	.word	0x00000d10


	//   ....[4]....
        /*00e8*/ 	.word	0x00000d40


	//   ....[5]....
        /*00ec*/ 	.word	0x00000f90


	//   ....[6]....
        /*00f0*/ 	.word	0x00001020


	//   ....[7]....
        /*00f4*/ 	.word	0x00001070


	//   ....[8]....
        /*00f8*/ 	.word	0x000010b0


	//   ....[9]....
        /*00fc*/ 	.word	0x000010f0


	//   ....[10]....
        /*0100*/ 	.word	0x000024c0


	//   ....[11]....
        /*0104*/ 	.word	0x00002550


	//   ....[12]....
        /*0108*/ 	.word	0x000025a0


	//   ....[13]....
        /*010c*/ 	.word	0x000025e0


	//   ....[14]....
        /*0110*/ 	.word	0x00002610


	//----- nvinfo : EIATTR_VRC_CTA_INIT_COUNT
	.align		4
.L_457:
        /*0114*/ 	.byte	0x02, 0x4a
	.zero		1
	.zero		1


	//----- nvinfo : EIATTR_EXIT_INSTR_OFFSETS
	.align		4
        /*0118*/ 	.byte	0x04, 0x1c
        /*011a*/ 	.short	(.L_459 - .L_458)


	//   ....[0]....
.L_458:
        /*011c*/ 	.word	0x000027f0


	//   ....[1]....
        /*0120*/ 	.word	0x00002830


	//----- nvinfo : EIATTR_MAX_THREADS
	.align		4
.L_459:
        /*0124*/ 	.byte	0x04, 0x05
        /*0126*/ 	.short	(.L_461 - .L_460)
.L_460:
        /*0128*/ 	.word	0x00000200
        /*012c*/ 	.word	0x00000001
        /*0130*/ 	.word	0x00000001


	//----- nvinfo : EIATTR_CRS_STACK_SIZE
	.align		4
.L_461:
        /*0134*/ 	.byte	0x04, 0x1e
        /*0136*/ 	.short	(.L_463 - .L_462)
.L_462:
        /*0138*/ 	.word	0x00000000


	//----- nvinfo : EIATTR_CBANK_PARAM_SIZE
	.align		4
.L_463:
        /*013c*/ 	.byte	0x03, 0x19
        /*013e*/ 	.short	0x003e


	//----- nvinfo : EIATTR_PARAM_CBANK
	.align		4
        /*0140*/ 	.byte	0x04, 0x0a
        /*0142*/ 	.short	(.L_465 - .L_464)
	.align		4
.L_464:
        /*0144*/ 	.word	index@(.nv.constant0._ZN3cub18CUB_300001_SM_10006detail6reduce18DeviceReduceKernelINS2_10policy_hubIfjN4cuda3std3__44plusIfEEE10Policy1000EN6thrust24THRUST_300001_SM_1000_NS10device_ptrIfEEjS9_fNS7_10__identityEEEvT0_PT3_T1_NS0_13GridEvenShareISK_EET2_T4_)
        /*0148*/ 	.short	0x0380
        /*014a*/ 	.short	0x003e


	//----- nvinfo : EIATTR_SW_WAR
	.align		4
.L_465:
        /*014c*/ 	.byte	0x04, 0x36
        /*014e*/ 	.short	(.L_467 - .L_466)
.L_466:
        /*0150*/ 	.word	0x00000008
.L_467:


//--------------------- .nv.info._ZN3cub18CUB_300001_SM_10006detail6reduce28DeviceReduceSingleTileKernelINS2_10policy_hubIfjN4cuda3std3__44plusIfEEE10Policy1000EN6thrust24THRUST_300001_SM_1000_NS10device_ptrIfEEPfjS9_ffNS7_10__identityEEEvT0_T1_T2_T3_T4_T6_ --------------------------
	.section	.nv.info._ZN3cub18CUB_300001_SM_10006detail6reduce28DeviceReduceSingleTileKernelINS2_10policy_hubIfjN4cuda3std3__44plusIfEEE10Policy1000EN6thrust24THRUST_300001_SM_1000_NS10device_ptrIfEEPfjS9_ffNS7_10__identityEEEvT0_T1_T2_T3_T4_T6_,"",@"SHT_CUDA_INFO"
	.sectionflags	@""
	.align	4


	//----- nvinfo : EIATTR_CUDA_API_VERSION
	.align		4
        /*0000*/ 	.byte	0x04, 0x37
        /*0002*/ 	.short	(.L_469 - .L_468)
.L_468:
        /*0004*/ 	.word	0x00000082


	//----- nvinfo : EIATTR_KPARAM_INFO
	.align		4
.L_469:
        /*0008*/ 	.byte	0x04, 0x17
        /*000a*/ 	.short	(.L_471 - .L_470)
.L_470:
        /*000c*/ 	.word	0x00000000
        /*0010*/ 	.short	0x0005
        /*0012*/ 	.short	0x001c
        /*0014*/ 	.byte	0x00, 0xf0, 0x05, 0x00


	//----- nvinfo : EIATTR_KPARAM_INFO
	.align		4
.L_471:
        /*0018*/ 	.byte	0x04, 0x17
        /*001a*/ 	.short	(.L_473 - .L_472)
.L_472:
        /*001c*/ 	.word	0x00000000
        /*0020*/ 	.short	0x0004
        /*0022*/ 	.short	0x0018
        /*0024*/ 	.byte	0x00, 0xf0, 0x11, 0x00


	//----- nvinfo : EIATTR_KPARAM_INFO
	.align		4
.L_473:
        /*0028*/ 	.byte	0x04, 0x17
        /*002a*/ 	.short	(.L_475 - .L_474)
.L_474:
        /*002c*/ 	.word	0x00000000
        /*0030*/ 	.short	0x0003
        /*0032*/ 	.short	0x0014
        /*0034*/ 	.byte	0x00, 0xf0, 0x05, 0x00


	//----- nvinfo : EIATTR_KPARAM_INFO
	.align		4
.L_475:
        /*0038*/ 	.byte	0x04, 0x17
        /*003a*/ 	.short	(.L_477 - .L_476)
.L_476:
        /*003c*/ 	.word	0x00000000
        /*0040*/ 	.short	0x0002
        /*0042*/ 	.short	0x0010
        /*0044*/ 	.byte	0x00, 0xf0, 0x11, 0x00


	//----- nvinfo : EIATTR_KPARAM_INFO
	.align		4
.L_477:
        /*0048*/ 	.byte	0x04, 0x17
        /*004a*/ 	.short	(.L_479 - .L_478)
.L_478:
        /*004c*/ 	.word	0x00000000
        /*0050*/ 	.short	0x0001
        /*0052*/ 	.short	0x0008
        /*0054*/ 	.byte	0x00, 0xf5, 0x21, 0x00


	//----- nvinfo : EIATTR_KPARAM_INFO
	.align		4
.L_479:
        /*0058*/ 	.byte	0x04, 0x17
        /*005a*/ 	.short	(.L_481 - .L_480)
.L_480:
        /*005c*/ 	.word	0x00000000
        /*0060*/ 	.short	0x0000
        /*0062*/ 	.short	0x0000
        /*0064*/ 	.byte	0x00, 0xf0, 0x21, 0x00


	//----- nvinfo : EIATTR_SPARSE_MMA_MASK
	.align		4
.L_481:
        /*0068*/ 	.byte	0x03, 0x50
        /*006a*/ 	.short	0x0000


	//----- nvinfo : EIATTR_MAXREG_COUNT
	.align		4
        /*006c*/ 	.byte	0x03, 0x1b
        /*006e*/ 	.short	0x0080


	//----- nvinfo : EIATTR_NUM_BARRIERS
	.align		4
        /*0070*/ 	.byte	0x02, 0x4c
        /*0072*/ 	.byte	0x01
	.zero		1


	//----- nvinfo : EIATTR_MERCURY_ISA_VERSION
	.align		4
        /*0074*/ 	.byte	0x03, 0x5f
        /*0076*/ 	.short	0x0101


	//----- nvinfo : EIATTR_UNUSED_LOAD_BYTE_OFFSET
	.align		4
        /*0078*/ 	.byte	0x04, 0x44
        /*007a*/ 	.short	(.L_483 - .L_482)


	//   ....[0]....
.L_482:
        /*007c*/ 	.word	0x00000b00
        /*0080*/ 	.word	0x0000fff0


	//   ....[1]....
        /*0084*/ 	.word	0x00000f10
        /*0088*/ 	.word	0x0000fff0


	//   ....[2]....
        /*008c*/ 	.word	0x00002270
        /*0090*/ 	.word	0x0000fff0


	//----- nvinfo : EIATTR_COOP_GROUP_MASK_REGIDS
	.align		4
.L_483:
        /*0094*/ 	.byte	0x04, 0x29
        /*0096*/ 	.short	(.L_485 - .L_484)


	//   ....[0]....
.L_484:
        /*0098*/ 	.word	0xffffffff


	//   ....[1]....
        /*009c*/ 	.word	0xffffffff


	//   ....[2]....
        /*00a0*/ 	.word	0xffffffff


	//   ....[3]....
        /*00a4*/ 	.word	0xffffffff


	//   ....[4]....
        /*00a8*/ 	.word	0xffffffff


	//   ....[5]....
        /*00ac*/ 	.word	0xffffffff


	//   ....[6]....
        /*00b0*/ 	.word	0xffffffff


	//   ....[7]....
        /*00b4*/ 	.word	0xffffffff


	//   ....[8]....
        /*00b8*/ 	.word	0xffffffff


	//   ....[9]....
        /*00bc*/ 	.word	0xffffffff


	//   ....[10]....
        /*00c0*/ 	.word	0xffffffff


	//   ....[11]....
        /*00c4*/ 	.word	0xffffffff


	//   ....[12]....
        /*00c8*/ 	.word	0xffffffff


	//   ....[13]....
        /*00cc*/ 	.word	0xffffffff


	//   ....[14]....
        /*00d0*/ 	.word	0xffffffff


	//----- nvinfo : EIATTR_COOP_GROUP_INSTR_OFFSETS
	.align		4
.L_485:
        /*00d4*/ 	.byte	0x04, 0x28
        /*00d6*/ 	.short	(.L_487 - .L_486)


	//   ....[0]....
.L_486:
        /*00d8*/ 	.word	0x00000910


	//   ....[1]....
        /*00dc*/ 	.word	0x00000970


	//   ....[2]....
        /*00e0*/ 	.word	0x000009e0


	//   ....[3]....
        /*00e4*/ 	.word	0x00000a30


	//   ....[4]....
        /*00e8*/ 	.word	0x00000a60


	//   ....[5]....
        /*00ec*/ 	.word	0x00000cb0


	//   ....[6]....
        /*00f0*/ 	.word	0x00000d40


	//   ....[7]....
        /*00f4*/ 	.word	0x00000d80


	//   ....[8]....
        /*00f8*/ 	.word	0x00000dd0


	//   ....[9]....
        /*00fc*/ 	.word	0x00000e10


	//   ....[10]....
        /*0100*/ 	.word	0x00002090


	//   ....[11]....
        /*0104*/ 	.word	0x00002110


	//   ....[12]....
        /*0108*/ 	.word	0x00002160


	//   ....[13]....
        /*010c*/ 	.word	0x000021a0


	//   ....[14]....
        /*0110*/ 	.word	0x000021d0


	//----- nvinfo : EIATTR_VRC_CTA_INIT_COUNT
	.align		4
.L_487:
        /*0114*/ 	.byte	0x02, 0x4a
	.zero		1
	.zero		1


	//----- nvinfo : EIATTR_EXIT_INSTR_OFFSETS
	.align		4
        /*0118*/ 	.byte	0x04, 0x1c
        /*011a*/ 	.short	(.L_489 - .L_488)


	//   ....[0]....
.L_488:
        /*011c*/ 	.word	0x00000080


	//   ....[1]....
        /*0120*/ 	.word	0x000000c0


	//   ....[2]....
        /*0124*/ 	.word	0x000023b0


	//   ....[3]....
        /*0128*/ 	.word	0x00002400


	//----- nvinfo : EIATTR_MAX_THREADS
	.align		4
.L_489:
        /*012c*/ 	.byte	0x04, 0x05
        /*012e*/ 	.short	(.L_491 - .L_490)
.L_490:
        /*0130*/ 	.word	0x00000200
        /*0134*/ 	.word	0x00000001
        /*0138*/ 	.word	0x00000001


	//----- nvinfo : EIATTR_CRS_STACK_SIZE
	.align		4
.L_491:
        /*013c*/ 	.byte	0x04, 0x1e
        /*013e*/ 	.short	(.L_493 - .L_492)
.L_492:
        /*0140*/ 	.word	0x00000000


	//----- nvinfo : EIATTR_CBANK_PARAM_SIZE
	.align		4
.L_493:
        /*0144*/ 	.byte	0x03, 0x19
        /*0146*/ 	.short	0x001d


	//----- nvinfo : EIATTR_PARAM_CBANK
	.align		4
        /*0148*/ 	.byte	0x04, 0x0a
        /*014a*/ 	.short	(.L_495 - .L_494)
	.align		4
.L_494:
        /*014c*/ 	.word	index@(.nv.constant0._ZN3cub18CUB_300001_SM_10006detail6reduce28DeviceReduceSingleTileKernelINS2_10policy_hubIfjN4cuda3std3__44plusIfEEE10Policy1000EN6thrust24THRUST_300001_SM_1000_NS10device_ptrIfEEPfjS9_ffNS7_10__identityEEEvT0_T1_T2_T3_T4_T6_)
        /*0150*/ 	.short	0x0380
        /*0152*/ 	.short	0x001d


	//----- nvinfo : EIATTR_SW_WAR
	.align		4
.L_495:
        /*0154*/ 	.byte	0x04, 0x36
        /*0156*/ 	.short	(.L_497 - .L_496)
.L_496:
        /*0158*/ 	.word	0x00000008
.L_497:


//--------------------- .nv.info._ZN3cub18CUB_300001_SM_10006detail11EmptyKernelIvEEvv --------------------------
	.section	.nv.info._ZN3cub18CUB_300001_SM_10006detail11EmptyKernelIvEEvv,"",@"SHT_CUDA_INFO"
	.sectionflags	@""
	.align	4


	//----- nvinfo : EIATTR_CUDA_API_VERSION
	.align		4
        /*0000*/ 	.byte	0x04, 0x37
        /*0002*/ 	.short	(.L_499 - .L_498)
.L_498:
        /*0004*/ 	.word	0x00000082


	//----- nvinfo : EIATTR_SPARSE_MMA_MASK
	.align		4
.L_499:
        /*0008*/ 	.byte	0x03, 0x50
        /*000a*/ 	.short	0x0000


	//----- nvinfo : EIATTR_MAXREG_COUNT
	.align		4
        /*000c*/ 	.byte	0x03, 0x1b
        /*000e*/ 	.short	0x00ff


	//----- nvinfo : EIATTR_MERCURY_ISA_VERSION
	.align		4
        /*0010*/ 	.byte	0x03, 0x5f
        /*0012*/ 	.short	0x0101


	//----- nvinfo : EIATTR_VRC_CTA_INIT_COUNT
	.align		4
        /*0014*/ 	.byte	0x02, 0x4a
	.zero		1
	.zero		1


	//----- nvinfo : EIATTR_EXIT_INSTR_OFFSETS
	.align		4
        /*0018*/ 	.byte	0x04, 0x1c
        /*001a*/ 	.short	(.L_501 - .L_500)


	//   ....[0]....
.L_500:
        /*001c*/ 	.word	0x00000010


	//----- nvinfo : EIATTR_SW_WAR
	.align		4
.L_501:
        /*0020*/ 	.byte	0x04, 0x36
        /*0022*/ 	.short	(.L_503 - .L_502)
.L_502:
        /*0024*/ 	.word	0x00000008
.L_503:


//--------------------- .nv.info._Z10poissonR2CP6float2S0_PfS1_ffii --------------------------
	.section	.nv.info._Z10poissonR2CP6float2S0_PfS1_ffii,"",@"SHT_CUDA_INFO"
	.sectionflags	@""
	.align	4


	//----- nvinfo : EIATTR_CUDA_API_VERSION
	.align		4
        /*0000*/ 	.byte	0x04, 0x37
        /*0002*/ 	.short	(.L_505 - .L_504)
.L_504:
        /*0004*/ 	.word	0x00000082


	//----- nvinfo : EIATTR_KPARAM_INFO
	.align		4
.L_505:
        /*0008*/ 	.byte	0x04, 0x17
        /*000a*/ 	.short	(.L_507 - .L_506)
.L_506:
        /*000c*/ 	.word	0x00000000
        /*0010*/ 	.short	0x0007
        /*0012*/ 	.short	0x002c
        /*0014*/ 	.byte	0x00, 0xf0, 0x11, 0x00


	//----- nvinfo : EIATTR_KPARAM_INFO
	.align		4
.L_507:
        /*0018*/ 	.byte	0x04, 0x17
        /*001a*/ 	.short	(.L_509 - .L_508)
.L_508:
        /*001c*/ 	.word	0x00000000
        /*0020*/ 	.short	0x0006
        /*0022*/ 	.short	0x0028
        /*0024*/ 	.byte	0x00, 0xf0, 0x11, 0x00


	//----- nvinfo : EIATTR_KPARAM_INFO
	.align		4
.L_509:
        /*0028*/ 	.byte	0x04, 0x17
        /*002a*/ 	.short	(.L_511 - .L_510)
.L_510:
        /*002c*/ 	.word	0x00000000
        /*0030*/ 	.short	0x0005
        /*0032*/ 	.short	0x0024
        /*0034*/ 	.byte	0x00, 0xf0, 0x11, 0x00


	//----- nvinfo : EIATTR_KPARAM_INFO
	.align		4
.L_511:
        /*0038*/ 	.byte	0x04, 0x17
        /*003a*/ 	.short	(.L_513 - .L_512)
.L_512:
        /*003c*/ 	.word	0x00000000
        /*0040*/ 	.short	0x0004
        /*0042*/ 	.short	0x0020
        /*0044*/ 	.byte	0x00, 0xf0, 0x11, 0x00


	//----- nvinfo : EIATTR_KPARAM_INFO
	.align		4
.L_513:
        /*0048*/ 	.byte	0x04, 0x17
        /*004a*/ 	.short	(.L_515 - .L_514)
.L_514:
        /*004c*/ 	.word	0x00000000
        /*0050*/ 	.short	0x0003
        /*0052*/ 	.short	0x0018
        /*0054*/ 	.byte	0x00, 0xf5, 0x21, 0x00


	//----- nvinfo : EIATTR_KPARAM_INFO
	.align		4
.L_515:
        /*0058*/ 	.byte	0x04, 0x17
        /*005a*/ 	.short	(.L_517 - .L_516)
.L_516:
        /*005c*/ 	.word	0x00000000
        /*0060*/ 	.short	0x0002
        /*0062*/ 	.short	0x0010
        /*0064*/ 	.byte	0x00, 0xf5, 0x21, 0x00


	//----- nvinfo : EIATTR_KPARAM_INFO
	.align		4
.L_517:
        /*0068*/ 	.byte	0x04, 0x17
        /*006a*/ 	.short	(.L_519 - .L_518)
.L_518:
        /*006c*/ 	.word	0x00000000
        /*0070*/ 	.short	0x0001
        /*0072*/ 	.short	0x0008
        /*0074*/ 	.byte	0x00, 0xf5, 0x21, 0x00


	//----- nvinfo : EIATTR_KPARAM_INFO
	.align		4
.L_519:
        /*0078*/ 	.byte	0x04, 0x17
        /*007a*/ 	.short	(.L_521 - .L_520)
.L_520:
        /*007c*/ 	.word	0x00000000
        /*0080*/ 	.short	0x0000
        /*0082*/ 	.short	0x0000
        /*0084*/ 	.byte	0x00, 0xf5, 0x21, 0x00


	//----- nvinfo : EIATTR_SPARSE_MMA_MASK
	.align		4
.L_521:
        /*0088*/ 	.byte	0x03, 0x50
        /*008a*/ 	.short	0x0000


	//----- nvinfo : EIATTR_MAXREG_COUNT
	.align		4
        /*008c*/ 	.byte	0x03, 0x1b
        /*008e*/ 	.short	0x00ff


	//----- nvinfo : EIATTR_MERCURY_ISA_VERSION
	.align		4
        /*0090*/ 	.byte	0x03, 0x5f
        /*0092*/ 	.short	0x0101


	//----- nvinfo : EIATTR_VRC_CTA_INIT_COUNT
	.align		4
        /*0094*/ 	.byte	0x02, 0x4a
	.zero		1
	.zero		1


	//----- nvinfo : EIATTR_EXIT_INSTR_OFFSETS
	.align		4
        /*0098*/ 	.byte	0x04, 0x1c
        /*009a*/ 	.short	(.L_523 - .L_522)


	//   ....[0]....
.L_522:
        /*009c*/ 	.word	0x000000e0


	//   ....[1]....
        /*00a0*/ 	.word	0x000007b0


	//----- nvinfo : EIATTR_CRS_STACK_SIZE
	.align		4
.L_523:
        /*00a4*/ 	.byte	0x04, 0x1e
        /*00a6*/ 	.short	(.L_525 - .L_524)
.L_524:
        /*00a8*/ 	.word	0x00000000


	//----- nvinfo : EIATTR_CBANK_PARAM_SIZE
	.align		4
.L_525:
        /*00ac*/ 	.byte	0x03, 0x19
        /*00ae*/ 	.short	0x0030


	//----- nvinfo : EIATTR_PARAM_CBANK
	.align		4
        /*00b0*/ 	.byte	0x04, 0x0a
        /*00b2*/ 	.short	(.L_527 - .L_526)
	.align		4
.L_526:
        /*00b4*/ 	.word	index@(.nv.constant0._Z10poissonR2CP6float2S0_PfS1_ffii)
        /*00b8*/ 	.short	0x0380
        /*00ba*/ 	.short	0x0030


	//----- nvinfo : EIATTR_SW_WAR
	.align		4
.L_527:
        /*00bc*/ 	.byte	0x04, 0x36
        /*00be*/ 	.short	(.L_529 - .L_528)
.L_528:
        /*00c0*/ 	.word	0x00000008
.L_529:


//--------------------- .nv.info._Z10div_pst_fdPfS_S_fffii --------------------------
	.section	.nv.info._Z10div_pst_fdPfS_S_fffii,"",@"SHT_CUDA_INFO"
	.sectionflags	@""
	.align	4


	//----- nvinfo : EIATTR_CUDA_API_VERSION
	.align		4
        /*0000*/ 	.byte	0x04, 0x37
        /*0002*/ 	.short	(.L_531 - .L_530)
.L_530:
        /*0004*/ 	.word	0x00000082


	//----- nvinfo : EIATTR_KPARAM_INFO
	.align		4
.L_531:
        /*0008*/ 	.byte	0x04, 0x17
        /*000a*/ 	.short	(.L_533 - .L_532)
.L_532:
        /*000c*/ 	.word	0x00000000
        /*0010*/ 	.short	0x0007
        /*0012*/ 	.short	0x0028
        /*0014*/ 	.byte	0x00, 0xf0, 0x11, 0x00


	//----- nvinfo : EIATTR_KPARAM_INFO
	.align		4
.L_533:
        /*0018*/ 	.byte	0x04, 0x17
        /*001a*/ 	.short	(.L_535 - .L_534)
.L_534:
        /*001c*/ 	.word	0x00000000
        /*0020*/ 	.short	0x0006
        /*0022*/ 	.short	0x0024
        /*0024*/ 	.byte	0x00, 0xf0, 0x11, 0x00


	//----- nvinfo : EIATTR_KPARAM_INFO
	.align		4
.L_535:
        /*0028*/ 	.byte	0x04, 0x17
        /*002a*/ 	.short	(.L_537 - .L_536)
.L_536:
        /*002c*/ 	.word	0x00000000
        /*0030*/ 	.short	0x0005
        /*0032*/ 	.short	0x0020
        /*0034*/ 	.byte	0x00, 0xf0, 0x11, 0x00


	//----- nvinfo : EIATTR_KPARAM_INFO
	.align		4
.L_537:
        /*0038*/ 	.byte	0x04, 0x17
        /*003a*/ 	.short	(.L_539 - .L_538)
.L_538:
        /*003c*/ 	.word	0x00000000
        /*0040*/ 	.short	0x0004
        /*0042*/ 	.short	0x001c
        /*0044*/ 	.byte	0x00, 0xf0, 0x11, 0x00


	//----- nvinfo : EIATTR_KPARAM_INFO
	.align		4
.L_539:
        /*0048*/ 	.byte	0x04, 0x17
        /*004a*/ 	.short	(.L_541 - .L_540)
.L_540:
        /*004c*/ 	.word	0x00000000
        /*0050*/ 	.short	0x0003
        /*0052*/ 	.short	0x0018
        /*0054*/ 	.byte	0x00, 0xf0, 0x11, 0x00


	//----- nvinfo : EIATTR_KPARAM_INFO
	.align		4
.L_541:
        /*0058*/ 	.byte	0x04, 0x17
        /*005a*/ 	.short	(.L_543 - .L_542)
.L_542:
        /*005c*/ 	.word	0x00000000
        /*0060*/ 	.short	0x0002
        /*0062*/ 	.short	0x0010
        /*0064*/ 	.byte	0x00, 0xf5, 0x21, 0x00


	//----- nvinfo : EIATTR_KPARAM_INFO
	.align		4
.L_543:
        /*0068*/ 	.byte	0x04, 0x17
        /*006a*/ 	.short	(.L_545 - .L_544)
.L_544:
        /*006c*/ 	.word	0x00000000
        /*0070*/ 	.short	0x0001
        /*0072*/ 	.short	0x0008
        /*0074*/ 	.byte	0x00, 0xf5, 0x21, 0x00


	//----- nvinfo : EIATTR_KPARAM_INFO
	.align		4
.L_545:
        /*0078*/ 	.byte	0x04, 0x17
        /*007a*/ 	.short	(.L_547 - .L_546)
.L_546:
        /*007c*/ 	.word	0x00000000
        /*0080*/ 	.short	0x0000
        /*0082*/ 	.short	0x0000
        /*0084*/ 	.byte	0x00, 0xf5, 0x21, 0x00


	//----- nvinfo : EIATTR_SPARSE_MMA_MASK
	.align		4
.L_547:
        /*0088*/ 	.byte	0x03, 0x50
        /*008a*/ 	.short	0x0000


	//----- nvinfo : EIATTR_MAXREG_COUNT
	.align		4
        /*008c*/ 	.byte	0x03, 0x1b
        /*008e*/ 	.short	0x00ff


	//----- nvinfo : EIATTR_MERCURY_ISA_VERSION
	.align		4
        /*0090*/ 	.byte	0x03, 0x5f
        /*0092*/ 	.short	0x0101


	//----- nvinfo : EIATTR_VRC_CTA_INIT_COUNT
	.align		4
        /*0094*/ 	.byte	0x02, 0x4a
	.zero		1
	.zero		1


	//----- nvinfo : EIATTR_EXIT_INSTR_OFFSETS
	.align		4
        /*0098*/ 	.byte	0x04, 0x1c
        /*009a*/ 	.short	(.L_549 - .L_548)


	//   ....[0]....
.L_548:
        /*009c*/ 	.word	0x00000bc0


	//----- nvinfo : EIATTR_CRS_STACK_SIZE
	.align		4
.L_549:
        /*00a0*/ 	.byte	0x04, 0x1e
        /*00a2*/ 	.short	(.L_551 - .L_550)
.L_550:
        /*00a4*/ 	.word	0x00000000


	//----- nvinfo : EIATTR_CBANK_PARAM_SIZE
	.align		4
.L_551:
        /*00a8*/ 	.byte	0x03, 0x19
        /*00aa*/ 	.short	0x002c


	//----- nvinfo : EIATTR_PARAM_CBANK
	.align		4
        /*00ac*/ 	.byte	0x04, 0x0a
        /*00ae*/ 	.short	(.L_553 - .L_552)
	.align		4
.L_552:
        /*00b0*/ 	.word	index@(.nv.constant0._Z10div_pst_fdPfS_S_fffii)
        /*00b4*/ 	.short	0x0380
        /*00b6*/ 	.short	0x002c


	//----- nvinfo : EIATTR_SW_WAR
	.align		4
.L_553:
        /*00b8*/ 	.byte	0x04, 0x36
        /*00ba*/ 	.short	(.L_555 - .L_554)
.L_554:
        /*00bc*/ 	.word	0x00000008
.L_555:


//--------------------- .nv.info._Z10fftR2C_lapP6float2S0_PfS1_ii --------------------------
	.section	.nv.info._Z10fftR2C_lapP6float2S0_PfS1_ii,"",@"SHT_CUDA_INFO"
	.sectionflags	@""
	.align	4


	//----- nvinfo : EIATTR_CUDA_API_VERSION
	.align		4
        /*0000*/ 	.byte	0x04, 0x37
        /*0002*/ 	.short	(.L_557 - .L_556)
.L_556:
        /*0004*/ 	.word	0x00000082


	//----- nvinfo : EIATTR_KPARAM_INFO
	.align		4
.L_557:
        /*0008*/ 	.byte	0x04, 0x17
        /*000a*/ 	.short	(.L_559 - .L_558)
.L_558:
        /*000c*/ 	.word	0x00000000
        /*0010*/ 	.short	0x0005
        /*0012*/ 	.short	0x0024
        /*0014*/ 	.byte	0x00, 0xf0, 0x11, 0x00


	//----- nvinfo : EIATTR_KPARAM_INFO
	.align		4
.L_559:
        /*0018*/ 	.byte	0x04, 0x17
        /*001a*/ 	.short	(.L_561 - .L_560)
.L_560:
        /*001c*/ 	.word	0x00000000
        /*0020*/ 	.short	0x0004
        /*0022*/ 	.short	0x0020
        /*0024*/ 	.byte	0x00, 0xf0, 0x11, 0x00


	//----- nvinfo : EIATTR_KPARAM_INFO
	.align		4
.L_561:
        /*0028*/ 	.byte	0x04, 0x17
        /*002a*/ 	.short	(.L_563 - .L_562)
.L_562:
        /*002c*/ 	.word	0x00000000
        /*0030*/ 	.short	0x0003
        /*0032*/ 	.short	0x0018
        /*0034*/ 	.byte	0x00, 0xf5, 0x21, 0x00


	//----- nvinfo : EIATTR_KPARAM_INFO
	.align		4
.L_563:
        /*0038*/ 	.byte	0x04, 0x17
        /*003a*/ 	.short	(.L_565 - .L_564)
.L_564:
        /*003c*/ 	.word	0x00000000
        /*0040*/ 	.short	0x0002
        /*0042*/ 	.short	0x0010
        /*0044*/ 	.byte	0x00, 0xf5, 0x21, 0x00


	//----- nvinfo : EIATTR_KPARAM_INFO
	.align		4
.L_565:
        /*0048*/ 	.byte	0x04, 0x17
        /*004a*/ 	.short	(.L_567 - .L_566)
.L_566:
        /*004c*/ 	.word	0x00000000
        /*0050*/ 	.short	0x0001
        /*0052*/ 	.short	0x0008
        /*0054*/ 	.byte	0x00, 0xf5, 0x21, 0x00


	//----- nvinfo : EIATTR_KPARAM_INFO
	.align		4
.L_567:
        /*0058*/ 	.byte	0x04, 0x17
        /*005a*/ 	.short	(.L_569 - .L_568)
.L_568:
        /*005c*/ 	.word	0x00000000
        /*0060*/ 	.short	0x0000
        /*0062*/ 	.short	0x0000
        /*0064*/ 	.byte	0x00, 0xf5, 0x21, 0x00


	//----- nvinfo : EIATTR_SPARSE_MMA_MASK
	.align		4
.L_569:
        /*0068*/ 	.byte	0x03, 0x50
        /*006a*/ 	.short	0x0000


	//----- nvinfo : EIATTR_MAXREG_COUNT
	.align		4
        /*006c*/ 	.byte	0x03, 0x1b
        /*006e*/ 	.short	0x00ff


	//----- nvinfo : EIATTR_MERCURY_ISA_VERSION
	.align		4
        /*0070*/ 	.byte	0x03, 0x5f
        /*0072*/ 	.short	0x0101


	//----- nvinfo : EIATTR_VRC_CTA_INIT_COUNT
	.align		4
        /*0074*/ 	.byte	0x02, 0x4a
	.zero		1
	.zero		1


	//----- nvinfo : EIATTR_EXIT_INSTR_OFFSETS
	.align		4
        /*0078*/ 	.byte	0x04, 0x1c
        /*007a*/ 	.short	(.L_571 - .L_570)


	//   ....[0]....
.L_570:
        /*007c*/ 	.word	0x000000e0


	//   ....[1]....
        /*0080*/ 	.word	0x00000600


	//----- nvinfo : EIATTR_CRS_STACK_SIZE
	.align		4
.L_571:
        /*0084*/ 	.byte	0x04, 0x1e
        /*0086*/ 	.short	(.L_573 - .L_572)
.L_572:
        /*0088*/ 	.word	0x00000000


	//----- nvinfo : EIATTR_CBANK_PARAM_SIZE
	.align		4
.L_573:
        /*008c*/ 	.byte	0x03, 0x19
        /*008e*/ 	.short	0x0028


	//----- nvinfo : EIATTR_PARAM_CBANK
	.align		4
        /*0090*/ 	.byte	0x04, 0x0a
        /*0092*/ 	.short	(.L_575 - .L_574)
	.align		4
.L_574:
        /*0094*/ 	.word	index@(.nv.constant0._Z10fftR2C_lapP6float2S0_PfS1_ii)
        /*0098*/ 	.short	0x0380
        /*009a*/ 	.short	0x0028


	//----- nvinfo : EIATTR_SW_WAR
	.align		4
.L_575:
        /*009c*/ 	.byte	0x04, 0x36
        /*009e*/ 	.short	(.L_577 - .L_576)
.L_576:
        /*00a0*/ 	.word	0x00000008
.L_577:


//--------------------- .nv.info._Z13fftR2C_deriv1P6float2S0_iPfii --------------------------
	.section	.nv.info._Z13fftR2C_deriv1P6float2S0_iPfii,"",@"SHT_CUDA_INFO"
	.sectionflags	@""
	.align	4


	//----- nvinfo : EIATTR_CUDA_API_VERSION
	.align		4
        /*0000*/ 	.byte	0x04, 0x37
        /*0002*/ 	.short	(.L_579 - .L_578)
.L_578:
        /*0004*/ 	.word	0x00000082


	//----- nvinfo : EIATTR_KPARAM_INFO
	.align		4
.L_579:
        /*0008*/ 	.byte	0x04, 0x17
        /*000a*/ 	.short	(.L_581 - .L_580)
.L_580:
        /*000c*/ 	.word	0x00000000
        /*0010*/ 	.short	0x0005
        /*0012*/ 	.short	0x0024
        /*0014*/ 	.byte	0x00, 0xf0, 0x11, 0x00


	//----- nvinfo : EIATTR_KPARAM_INFO
	.align		4
.L_581:
        /*0018*/ 	.byte	0x04, 0x17
        /*001a*/ 	.short	(.L_583 - .L_582)
.L_582:
        /*001c*/ 	.word	0x00000000
        /*0020*/ 	.short	0x0004
        /*0022*/ 	.short	0x0020
        /*0024*/ 	.byte	0x00, 0xf0, 0x11, 0x00


	//----- nvinfo : EIATTR_KPARAM_INFO
	.align		4
.L_583:
        /*0028*/ 	.byte	0x04, 0x17
        /*002a*/ 	.short	(.L_585 - .L_584)
.L_584:
        /*002c*/ 	.word	0x00000000
        /*0030*/ 	.short	0x0003
        /*0032*/ 	.short	0x0018
        /*0034*/ 	.byte	0x00, 0xf5, 0x21, 0x00


	//----- nvinfo : EIATTR_KPARAM_INFO
	.align		4
.L_585:
        /*0038*/ 	.byte	0x04, 0x17
        /*003a*/ 	.short	(.L_587 - .L_586)
.L_586:
        /*003c*/ 	.word	0x00000000
        /*0040*/ 	.short	0x0002
        /*0042*/ 	.short	0x0010
        /*0044*/ 	.byte	0x00, 0xf0, 0x11, 0x00


	//----- nvinfo : EIATTR_KPARAM_INFO
	.align		4
.L_587:
        /*0048*/ 	.byte	0x04, 0x17
        /*004a*/ 	.short	(.L_589 - .L_588)
.L_588:
        /*004c*/ 	.word	0x00000000
        /*0050*/ 	.short	0x0001
        /*0052*/ 	.short	0x0008
        /*0054*/ 	.byte	0x00, 0xf5, 0x21, 0x00


	//----- nvinfo : EIATTR_KPARAM_INFO
	.align		4
.L_589:
        /*0058*/ 	.byte	0x04, 0x17
        /*005a*/ 	.short	(.L_591 - .L_590)
.L_590:
        /*005c*/ 	.word	0x00000000
        /*0060*/ 	.short	0x0000
        /*0062*/ 	.short	0x0000
        /*0064*/ 	.byte	0x00, 0xf5, 0x21, 0x00


	//----- nvinfo : EIATTR_SPARSE_MMA_MASK
	.align		4
.L_591:
        /*0068*/ 	.byte	0x03, 0x50
        /*006a*/ 	.short	0x0000


	//----- nvinfo : EIATTR_MAXREG_COUNT
	.align		4
        /*006c*/ 	.byte	0x03, 0x1b
        /*006e*/ 	.short	0x00ff


	//----- nvinfo : EIATTR_MERCURY_ISA_VERSION
	.align		4
        /*0070*/ 	.byte	0x03, 0x5f
        /*0072*/ 	.short	0x0101


	//----- nvinfo : EIATTR_VRC_CTA_INIT_COUNT
	.align		4
        /*0074*/ 	.byte	0x02, 0x4a
	.zero		1
	.zero		1


	//----- nvinfo : EIATTR_EXIT_INSTR_OFFSETS
	.align		4
        /*0078*/ 	.byte	0x04, 0x1c
        /*007a*/ 	.short	(.L_593 - .L_592)


	//   ....[0]....
.L_592:
        /*007c*/ 	.word	0x000000e0


	//   ....[1]....
        /*0080*/ 	.word	0x00000600


	//----- nvinfo : EIATTR_CRS_STACK_SIZE
	.align		4
.L_593:
        /*0084*/ 	.byte	0x04, 0x1e
        /*0086*/ 	.short	(.L_595 - .L_594)
.L_594:
        /*0088*/ 	.word	0x00000000


	//----- nvinfo : EIATTR_CBANK_PARAM_SIZE
	.align		4
.L_595:
        /*008c*/ 	.byte	0x03, 0x19
        /*008e*/ 	.short	0x0028


	//----- nvinfo : EIATTR_PARAM_CBANK
	.align		4
        /*0090*/ 	.byte	0x04, 0x0a
        /*0092*/ 	.short	(.L_597 - .L_596)
	.align		4
.L_596:
        /*0094*/ 	.word	index@(.nv.constant0._Z13fftR2C_deriv1P6float2S0_iPfii)
        /*0098*/ 	.short	0x0380
        /*009a*/ 	.short	0x0028


	//----- nvinfo : EIATTR_SW_WAR
	.align		4
.L_597:
        /*009c*/ 	.byte	0x04, 0x36
        /*009e*/ 	.short	(.L_599 - .L_598)
.L_598:
        /*00a0*/ 	.word	0x00000008
.L_599:


//--------------------- .nv.info._Z4curvPfS_S_iiff --------------------------
	.section	.nv.info._Z4curvPfS_S_iiff,"",@"SHT_CUDA_INFO"
	.sectionflags	@""
	.align	4


	//----- nvinfo : EIATTR_CUDA_API_VERSION
	.align		4
        /*0000*/ 	.byte	0x04, 0x37
        /*0002*/ 	.short	(.L_601 - .L_600)
.L_600:
        /*0004*/ 	.word	0x00000082


	//----- nvinfo : EIATTR_KPARAM_INFO
	.align		4
.L_601:
        /*0008*/ 	.byte	0x04, 0x17
        /*000a*/ 	.short	(.L_603 - .L_602)
.L_602:
        /*000c*/ 	.word	0x00000000
        /*0010*/ 	.short	0x0006
        /*0012*/ 	.short	0x0024
        /*0014*/ 	.byte	0x00, 0xf0, 0x11, 0x00


	//----- nvinfo : EIATTR_KPARAM_INFO
	.align		4
.L_603:
        /*0018*/ 	.byte	0x04, 0x17
        /*001a*/ 	.short	(.L_605 - .L_604)
.L_604:
        /*001c*/ 	.word	0x00000000
        /*0020*/ 	.short	0x0005
        /*0022*/ 	.short	0x0020
        /*0024*/ 	.byte	0x00, 0xf0, 0x11, 0x00


	//----- nvinfo : EIATTR_KPARAM_INFO
	.align		4
.L_605:
        /*0028*/ 	.byte	0x04, 0x17
        /*002a*/ 	.short	(.L_607 - .L_606)
.L_606:
        /*002c*/ 	.word	0x00000000
        /*0030*/ 	.short	0x0004
        /*0032*/ 	.short	0x001c
        /*0034*/ 	.byte	0x00, 0xf0, 0x11, 0x00


	//----- nvinfo : EIATTR_KPARAM_INFO
	.align		4
.L_607:
        /*0038*/ 	.byte	0x04, 0x17
        /*003a*/ 	.short	(.L_609 - .L_608)
.L_608:
        /*003c*/ 	.word	0x00000000
        /*0040*/ 	.short	0x0003
        /*0042*/ 	.short	0x0018
        /*0044*/ 	.byte	0x00, 0xf0, 0x11, 0x00


	//----- nvinfo : EIATTR_KPARAM_INFO
	.align		4
.L_609:
        /*0048*/ 	.byte	0x04, 0x17
        /*004a*/ 	.short	(.L_611 - .L_610)
.L_610:
        /*004c*/ 	.word	0x00000000
        /*0050*/ 	.short	0x0002
        /*0052*/ 	.short	0x0010
        /*0054*/ 	.byte	0x00, 0xf5, 0x21, 0x00


	//----- nvinfo : EIATTR_KPARAM_INFO
	.align		4
.L_611:
        /*0058*/ 	.byte	0x04, 0x17
        /*005a*/ 	.short	(.L_613 - .L_612)
.L_612:
        /*005c*/ 	.word	0x00000000
        /*0060*/ 	.short	0x0001
        /*0062*/ 	.short	0x0008
        /*0064*/ 	.byte	0x00, 0xf5, 0x21, 0x00


	//----- nvinfo : EIATTR_KPARAM_INFO
	.align		4
.L_613:
        /*0068*/ 	.byte	0x04, 0x17
        /*006a*/ 	.short	(.L_615 - .L_614)
.L_614:
        /*006c*/ 	.word	0x00000000
        /*0070*/ 	.short	0x0000
        /*0072*/ 	.short	0x0000
        /*0074*/ 	.byte	0x00, 0xf5, 0x21, 0x00


	//----- nvinfo : EIATTR_SPARSE_MMA_MASK
	.align		4
.L_615:
        /*0078*/ 	.byte	0x03, 0x50
        /*007a*/ 	.short	0x0000


	//----- nvinfo : EIATTR_MAXREG_COUNT
	.align		4
        /*007c*/ 	.byte	0x03, 0x1b
        /*007e*/ 	.short	0x00ff


	//----- nvinfo : EIATTR_MERCURY_ISA_VERSION
	.align		4
        /*0080*/ 	.byte	0x03, 0x5f
        /*0082*/ 	.short	0x0101


	//----- nvinfo : EIATTR_VRC_CTA_INIT_COUNT
	.align		4
        /*0084*/ 	.byte	0x02, 0x4a
	.zero		1
	.zero		1


	//----- nvinfo : EIATTR_EXIT_INSTR_OFFSETS
	.align		4
        /*0088*/ 	.byte	0x04, 0x1c
        /*008a*/ 	.short	(.L_617 - .L_616)


	//   ....[0]....
.L_616:
        /*008c*/ 	.word	0x000000c0


	//   ....[1]....
        /*0090*/ 	.word	0x00000170


	//   ....[2]....
        /*0094*/ 	.word	0x00001730


	//----- nvinfo : EIATTR_CRS_STACK_SIZE
	.align		4
.L_617:
        /*0098*/ 	.byte	0x04, 0x1e
        /*009a*/ 	.short	(.L_619 - .L_618)
.L_618:
        /*009c*/ 	.word	0x00000000


	//----- nvinfo : EIATTR_CBANK_PARAM_SIZE
	.align		4
.L_619:
        /*00a0*/ 	.byte	0x03, 0x19
        /*00a2*/ 	.short	0x0028


	//----- nvinfo : EIATTR_PARAM_CBANK
	.align		4
        /*00a4*/ 	.byte	0x04, 0x0a
        /*00a6*/ 	.short	(.L_621 - .L_620)
	.align		4
.L_620:
        /*00a8*/ 	.word	index@(.nv.constant0._Z4curvPfS_S_iiff)
        /*00ac*/ 	.short	0x0380
        /*00ae*/ 	.short	0x0028


	//----- nvinfo : EIATTR_SW_WAR
	.align		4
.L_621:
        /*00b0*/ 	.byte	0x04, 0x36
        /*00b2*/ 	.short	(.L_623 - .L_622)
.L_622:
        /*00b4*/ 	.word	0x00000008
.L_623:


//--------------------- .nv.info._Z4curvPfS_S_S_iiff --------------------------
	.section	.nv.info._Z4curvPfS_S_S_iiff,"",@"SHT_CUDA_INFO"
	.sectionflags	@""
	.align	4


	//----- nvinfo : EIATTR_CUDA_API_VERSION
	.align		4
        /*0000*/ 	.byte	0x04, 0x37
        /*0002*/ 	.short	(.L_625 - .L_624)
.L_624:
        /*0004*/ 	.word	0x00000082


	//----- nvinfo : EIATTR_KPARAM_INFO
	.align		4
.L_625:
        /*0008*/ 	.byte	0x04, 0x17
        /*000a*/ 	.short	(.L_627 - .L_626)
.L_626:
        /*000c*/ 	.word	0x00000000
        /*0010*/ 	.short	0x0007
        /*0012*/ 	.short	0x002c
        /*0014*/ 	.byte	0x00, 0xf0, 0x11, 0x00


	//----- nvinfo : EIATTR_KPARAM_INFO
	.align		4
.L_627:
        /*0018*/ 	.byte	0x04, 0x17
        /*001a*/ 	.short	(.L_629 - .L_628)
.L_628:
        /*001c*/ 	.word	0x00000000
        /*0020*/ 	.short	0x0006
        /*0022*/ 	.short	0x0028
        /*0024*/ 	.byte	0x00, 0xf0, 0x11, 0x00


	//----- nvinfo : EIATTR_KPARAM_INFO
	.align		4
.L_629:
        /*0028*/ 	.byte	0x04, 0x17
        /*002a*/ 	.short	(.L_631 - .L_630)
.L_630:
        /*002c*/ 	.word	0x00000000
        /*0030*/ 	.short	0x0005
        /*0032*/ 	.short	0x0024
        /*0034*/ 	.byte	0x00, 0xf0, 0x11, 0x00


	//----- nvinfo : EIATTR_KPARAM_INFO
	.align		4
.L_631:
        /*0038*/ 	.byte	0x04, 0x17
        /*003a*/ 	.short	(.L_633 - .L_632)
.L_632:
        /*003c*/ 	.word	0x00000000
        /*0040*/ 	.short	0x0004
        /*0042*/ 	.short	0x0020
        /*0044*/ 	.byte	0x00, 0xf0, 0x11, 0x00


	//----- nvinfo : EIATTR_KPARAM_INFO
	.align		4
.L_633:
        /*0048*/ 	.byte	0x04, 0x17
        /*004a*/ 	.short	(.L_635 - .L_634)
.L_634:
        /*004c*/ 	.word	0x00000000
        /*0050*/ 	.short	0x0003
        /*0052*/ 	.short	0x0018
        /*0054*/ 	.byte	0x00, 0xf5, 0x21, 0x00


	//----- nvinfo : EIATTR_KPARAM_INFO
	.align		4
.L_635:
        /*0058*/ 	.byte	0x04, 0x17
        /*005a*/ 	.short	(.L_637 - .L_636)
.L_636:
        /*005c*/ 	.word	0x00000000
        /*0060*/ 	.short	0x0002
        /*0062*/ 	.short	0x0010
        /*0064*/ 	.byte	0x00, 0xf5, 0x21, 0x00


	//----- nvinfo : EIATTR_KPARAM_INFO
	.align		4
.L_637:
        /*0068*/ 	.byte	0x04, 0x17
        /*006a*/ 	.short	(.L_639 - .L_638)
.L_638:
        /*006c*/ 	.word	0x00000000
        /*0070*/ 	.short	0x0001
        /*0072*/ 	.short	0x0008
        /*0074*/ 	.byte	0x00, 0xf5, 0x21, 0x00


	//----- nvinfo : EIATTR_KPARAM_INFO
	.align		4
.L_639:
        /*0078*/ 	.byte	0x04, 0x17
        /*007a*/ 	.short	(.L_641 - .L_640)
.L_640:
        /*007c*/ 	.word	0x00000000
        /*0080*/ 	.short	0x0000
        /*0082*/ 	.short	0x0000
        /*0084*/ 	.byte	0x00, 0xf5, 0x21, 0x00


	//----- nvinfo : EIATTR_SPARSE_MMA_MASK
	.align		4
.L_641:
        /*0088*/ 	.byte	0x03, 0x50
        /*008a*/ 	.short	0x0000


	//----- nvinfo : EIATTR_MAXREG_COUNT
	.align		4
        /*008c*/ 	.byte	0x03, 0x1b
        /*008e*/ 	.short	0x00ff


	//----- nvinfo : EIATTR_MERCURY_ISA_VERSION
	.align		4
        /*0090*/ 	.byte	0x03, 0x5f
        /*0092*/ 	.short	0x0101


	//----- nvinfo : EIATTR_VRC_CTA_INIT_COUNT
	.align		4
        /*0094*/ 	.byte	0x02, 0x4a
	.zero		1
	.zero		1


	//----- nvinfo : EIATTR_EXIT_INSTR_OFFSETS
	.align		4
        /*0098*/ 	.byte	0x04, 0x1c
        /*009a*/ 	.short	(.L_643 - .L_642)


	//   ....[0]....
.L_642:
        /*009c*/ 	.word	0x00000260


	//   ....[1]....
        /*00a0*/ 	.word	0x000002c0


	//   ....[2]....
        /*00a4*/ 	.word	0x00000380


	//   ....[3]....
        /*00a8*/ 	.word	0x000003d0


	//   ....[4]....
        /*00ac*/ 	.word	0x00000420


	//   ....[5]....
        /*00b0*/ 	.word	0x00000ad0


	//----- nvinfo : EIATTR_CRS_STACK_SIZE
	.align		4
.L_643:
        /*00b4*/ 	.byte	0x04, 0x1e
        /*00b6*/ 	.short	(.L_645 - .L_644)
.L_644:
        /*00b8*/ 	.word	0x00000000


	//----- nvinfo : EIATTR_CBANK_PARAM_SIZE
	.align		4
.L_645:
        /*00bc*/ 	.byte	0x03, 0x19
        /*00be*/ 	.short	0x0030


	//----- nvinfo : EIATTR_PARAM_CBANK
	.align		4
        /*00c0*/ 	.byte	0x04, 0x0a
        /*00c2*/ 	.short	(.L_647 - .L_646)
	.align		4
.L_646:
        /*00c4*/ 	.word	index@(.nv.constant0._Z4curvPfS_S_S_iiff)
        /*00c8*/ 	.short	0x0380
        /*00ca*/ 	.short	0x0030


	//----- nvinfo : EIATTR_SW_WAR
	.align		4
.L_647:
        /*00cc*/ 	.byte	0x04, 0x36
        /*00ce*/ 	.short	(.L_649 - .L_648)
.L_648:
        /*00d0*/ 	.word	0x00000008
.L_649:


//--------------------- .nv.info._Z9rhoa_osciPfS_S_fffffS_S_fii --------------------------
	.section	.nv.info._Z9rhoa_osciPfS_S_fffffS_S_fii,"",@"SHT_CUDA_INFO"
	.sectionflags	@""
	.align	4


	//----- nvinfo : EIATTR_CUDA_API_VERSION
	.align		4
        /*0000*/ 	.byte	0x04, 0x37
        /*0002*/ 	.short	(.L_651 - .L_650)
.L_650:
        /*0004*/ 	.word	0x00000082


	//----- nvinfo : EIATTR_KPARAM_INFO
	.align		4
.L_651:
        /*0008*/ 	.byte	0x04, 0x17
        /*000a*/ 	.short	(.L_653 - .L_652)
.L_652:
        /*000c*/ 	.word	0x00000000
        /*0010*/ 	.short	0x000c
        /*0012*/ 	.short	0x0048
        /*0014*/ 	.byte	0x00, 0xf0, 0x11, 0x00


	//----- nvinfo : EIATTR_KPARAM_INFO
	.align		4
.L_653:
        /*0018*/ 	.byte	0x04, 0x17
        /*001a*/ 	.short	(.L_655 - .L_654)
.L_654:
        /*001c*/ 	.word	0x00000000
        /*0020*/ 	.short	0x000b
        /*0022*/ 	.short	0x0044
        /*0024*/ 	.byte	0x00, 0xf0, 0x11, 0x00


	//----- nvinfo : EIATTR_KPARAM_INFO
	.align		4
.L_655:
        /*0028*/ 	.byte	0x04, 0x17
        /*002a*/ 	.short	(.L_657 - .L_656)
.L_656:
        /*002c*/ 	.word	0x00000000
        /*0030*/ 	.short	0x000a
        /*0032*/ 	.short	0x0040
        /*0034*/ 	.byte	0x00, 0xf0, 0x11, 0x00


	//----- nvinfo : EIATTR_KPARAM_INFO
	.align		4
.L_657:
        /*0038*/ 	.byte	0x04, 0x17
        /*003a*/ 	.short	(.L_659 - .L_658)
.L_658:
        /*003c*/ 	.word	0x00000000
        /*0040*/ 	.short	0x0009
        /*0042*/ 	.short	0x0038
        /*0044*/ 	.byte	0x00, 0xf5, 0x21, 0x00


	//----- nvinfo : EIATTR_KPARAM_INFO
	.align		4
.L_659:
        /*0048*/ 	.byte	0x04, 0x17
        /*004a*/ 	.short	(.L_661 - .L_660)
.L_660:
        /*004c*/ 	.word	0x00000000
        /*0050*/ 	.short	0x0008
        /*0052*/ 	.short	0x0030
        /*0054*/ 	.byte	0x00, 0xf5, 0x21, 0x00


	//----- nvinfo : EIATTR_KPARAM_INFO
	.align		4
.L_661:
        /*0058*/ 	.byte	0x04, 0x17
        /*005a*/ 	.short	(.L_663 - .L_662)
.L_662:
        /*005c*/ 	.word	0x00000000
        /*0060*/ 	.short	0x0007
        /*0062*/ 	.short	0x0028
        /*0064*/ 	.byte	0x00, 0xf0, 0x11, 0x00


	//----- nvinfo : EIATTR_KPARAM_INFO
	.align		4
.L_663:
        /*0068*/ 	.byte	0x04, 0x17
        /*006a*/ 	.short	(.L_665 - .L_664)
.L_664:
        /*006c*/ 	.word	0x00000000
        /*0070*/ 	.short	0x0006
        /*0072*/ 	.short	0x0024
        /*0074*/ 	.byte	0x00, 0xf0, 0x11, 0x00


	//----- nvinfo : EIATTR_KPARAM_INFO
	.align		4
.L_665:
        /*0078*/ 	.byte	0x04, 0x17
        /*007a*/ 	.short	(.L_667 - .L_666)
.L_666:
        /*007c*/ 	.word	0x00000000
        /*0080*/ 	.short	0x0005
        /*0082*/ 	.short	0x0020
        /*0084*/ 	.byte	0x00, 0xf0, 0x11, 0x00


	//----- nvinfo : EIATTR_KPARAM_INFO
	.align		4
.L_667:
        /*0088*/ 	.byte	0x04, 0x17
        /*008a*/ 	.short	(.L_669 - .L_668)
.L_668:
        /*008c*/ 	.word	0x00000000
        /*0090*/ 	.short	0x0004
        /*0092*/ 	.short	0x001c
        /*0094*/ 	.byte	0x00, 0xf0, 0x11, 0x00


	//----- nvinfo : EIATTR_KPARAM_INFO
	.align		4
.L_669:
        /*0098*/ 	.byte	0x04, 0x17
        /*009a*/ 	.short	(.L_671 - .L_670)
.L_670:
        /*009c*/ 	.word	0x00000000
        /*00a0*/ 	.short	0x0003
        /*00a2*/ 	.short	0x0018
        /*00a4*/ 	.byte	0x00, 0xf0, 0x11, 0x00


	//----- nvinfo : EIATTR_KPARAM_INFO
	.align		4
.L_671:
        /*00a8*/ 	.byte	0x04, 0x17
        /*00aa*/ 	.short	(.L_673 - .L_672)
.L_672:
        /*00ac*/ 	.word	0x00000000
        /*00b0*/ 	.short	0x0002
        /*00b2*/ 	.short	0x0010
        /*00b4*/ 	.byte	0x00, 0xf5, 0x21, 0x00


	//----- nvinfo : EIATTR_KPARAM_INFO
	.align		4
.L_673:
        /*00b8*/ 	.byte	0x04, 0x17
        /*00ba*/ 	.short	(.L_675 - .L_674)
.L_674:
        /*00bc*/ 	.word	0x00000000
        /*00c0*/ 	.short	0x0001
        /*00c2*/ 	.short	0x0008
        /*00c4*/ 	.byte	0x00, 0xf5, 0x21, 0x00


	//----- nvinfo : EIATTR_KPARAM_INFO
	.align		4
.L_675:
        /*00c8*/ 	.byte	0x04, 0x17
        /*00ca*/ 	.short	(.L_677 - .L_676)
.L_676:
        /*00cc*/ 	.word	0x00000000
        /*00d0*/ 	.short	0x0000
        /*00d2*/ 	.short	0x0000
        /*00d4*/ 	.byte	0x00, 0xf5, 0x21, 0x00


	//----- nvinfo : EIATTR_SPARSE_MMA_MASK
	.align		4
.L_677:
        /*00d8*/ 	.byte	0x03, 0x50
        /*00da*/ 	.short	0x0000


	//----- nvinfo : EIATTR_MAXREG_COUNT
	.align		4
        /*00dc*/ 	.byte	0x03, 0x1b
        /*00de*/ 	.short	0x00ff


	//----- nvinfo : EIATTR_MERCURY_ISA_VERSION
	.align		4
        /*00e0*/ 	.byte	0x03, 0x5f
        /*00e2*/ 	.short	0x0101


	//----- nvinfo : EIATTR_VRC_CTA_INIT_COUNT
	.align		4
        /*00e4*/ 	.byte	0x02, 0x4a
	.zero		1
	.zero		1


	//----- nvinfo : EIATTR_EXIT_INSTR_OFFSETS
	.align		4
        /*00e8*/ 	.byte	0x04, 0x1c
        /*00ea*/ 	.short	(.L_679 - .L_678)


	//   ....[0]....
.L_678:
        /*00ec*/ 	.word	0x000000e0


	//   ....[1]....
        /*00f0*/ 	.word	0x000001e0


	//   ....[2]....
        /*00f4*/ 	.word	0x00000ab0


	//   ....[3]....
        /*00f8*/ 	.word	0x00000b00


	//----- nvinfo : EIATTR_CRS_STACK_SIZE
	.align		4
.L_679:
        /*00fc*/ 	.byte	0x04, 0x1e
        /*00fe*/ 	.short	(.L_681 - .L_680)
.L_680:
        /*0100*/ 	.word	0x00000000


	//----- nvinfo : EIATTR_CBANK_PARAM_SIZE
	.align		4
.L_681:
        /*0104*/ 	.byte	0x03, 0x19
        /*0106*/ 	.short	0x004c


	//----- nvinfo : EIATTR_PARAM_CBANK
	.align		4
        /*0108*/ 	.byte	0x04, 0x0a
        /*010a*/ 	.short	(.L_683 - .L_682)
	.align		4
.L_682:
        /*010c*/ 	.word	index@(.nv.constant0._Z9rhoa_osciPfS_S_fffffS_S_fii)
        /*0110*/ 	.short	0x0380
        /*0112*/ 	.short	0x004c


	//----- nvinfo : EIATTR_SW_WAR
	.align		4
.L_683:
        /*0114*/ 	.byte	0x04, 0x36
        /*0116*/ 	.short	(.L_685 - .L_684)
.L_684:
        /*0118*/ 	.word	0x00000008
.L_685:


//--------------------- .nv.info._Z10rhoa_rightPfS_ffS_fii --------------------------
	.section	.nv.info._Z10rhoa_rightPfS_ffS_fii,"",@"SHT_CUDA_INFO"
	.sectionflags	@""
	.align	4


	//----- nvinfo : EIATTR_CUDA_API_VERSION
	.align		4
        /*0000*/ 	.byte	0x04, 0x37
        /*0002*/ 	.short	(.L_687 - .L_686)
.L_686:
        /*0004*/ 	.word	0x00000082


	//----- nvinfo : EIATTR_KPARAM_INFO
	.align		4
.L_687:
        /*0008*/ 	.byte	0x04, 0x17
        /*000a*/ 	.short	(.L_689 - .L_688)
.L_688:
        /*000c*/ 	.word	0x00000000
        /*0010*/ 	.short	0x0007
        /*0012*/ 	.short	0x0028
        /*0014*/ 	.byte	0x00, 0xf0, 0x11, 0x00


	//----- nvinfo : EIATTR_KPARAM_INFO
	.align		4
.L_689:
        /*0018*/ 	.byte	0x04, 0x17
        /*001a*/ 	.short	(.L_691 - .L_690)
.L_690:
        /*001c*/ 	.word	0x00000000
        /*0020*/ 	.short	0x0006
        /*0022*/ 	.short	0x0024
        /*0024*/ 	.byte	0x00, 0xf0, 0x11, 0x00


	//----- nvinfo : EIATTR_KPARAM_INFO
	.align		4
.L_691:
        /*0028*/ 	.byte	0x04, 0x17
        /*002a*/ 	.short	(.L_693 - .L_692)
.L_692:
        /*002c*/ 	.word	0x00000000
        /*0030*/ 	.short	0x0005
        /*0032*/ 	.short	0x0020
        /*0034*/ 	.byte	0x00, 0xf0, 0x11, 0x00


	//----- nvinfo : EIATTR_KPARAM_INFO
	.align		4
.L_693:
        /*0038*/ 	.byte	0x04, 0x17
        /*003a*/ 	.short	(.L_695 - .L_694)
.L_694:
        /*003c*/ 	.word	0x00000000
        /*0040*/ 	.short	0x0004
        /*0042*/ 	.short	0x0018
        /*0044*/ 	.byte	0x00, 0xf5, 0x21, 0x00


	//----- nvinfo : EIATTR_KPARAM_INFO
	.align		4
.L_695:
        /*0048*/ 	.byte	0x04, 0x17
        /*004a*/ 	.short	(.L_697 - .L_696)
.L_696:
        /*004c*/ 	.word	0x00000000
        /*0050*/ 	.short	0x0003
        /*0052*/ 	.short	0x0014
        /*0054*/ 	.byte	0x00, 0xf0, 0x11, 0x00


	//----- nvinfo : EIATTR_KPARAM_INFO
	.align		4
.L_697:
        /*0058*/ 	.byte	0x04, 0x17
        /*005a*/ 	.short	(.L_699 - .L_698)
.L_698:
        /*005c*/ 	.word	0x00000000
        /*0060*/ 	.short	0x0002
        /*0062*/ 	.short	0x0010
        /*0064*/ 	.byte	0x00, 0xf0, 0x11, 0x00


	//----- nvinfo : EIATTR_KPARAM_INFO
	.align		4
.L_699:
        /*0068*/ 	.byte	0x04, 0x17
        /*006a*/ 	.short	(.L_701 - .L_700)
.L_700:
        /*006c*/ 	.word	0x00000000
        /*0070*/ 	.short	0x0001
        /*0072*/ 	.short	0x0008
        /*0074*/ 	.byte	0x00, 0xf5, 0x21, 0x00


	//----- nvinfo : EIATTR_KPARAM_INFO
	.align		4
.L_701:
        /*0078*/ 	.byte	0x04, 0x17
        /*007a*/ 	.short	(.L_703 - .L_702)
.L_702:
        /*007c*/ 	.word	0x00000000
        /*0080*/ 	.short	0x0000
        /*0082*/ 	.short	0x0000
        /*0084*/ 	.byte	0x00, 0xf5, 0x21, 0x00


	//----- nvinfo : EIATTR_SPARSE_MMA_MASK
	.align		4
.L_703:
        /*0088*/ 	.byte	0x03, 0x50
        /*008a*/ 	.short	0x0000


	//----- nvinfo : EIATTR_MAXREG_COUNT
	.align		4
        /*008c*/ 	.byte	0x03, 0x1b
        /*008e*/ 	.short	0x00ff


	//----- nvinfo : EIATTR_MERCURY_ISA_VERSION
	.align		4
        /*0090*/ 	.byte	0x03, 0x5f
        /*0092*/ 	.short	0x0101


	//----- nvinfo : EIATTR_VRC_CTA_INIT_COUNT
	.align		4
        /*0094*/ 	.byte	0x02, 0x4a
	.zero		1
	.zero		1


	//----- nvinfo : EIATTR_EXIT_INSTR_OFFSETS
	.align		4
        /*0098*/ 	.byte	0x04, 0x1c
        /*009a*/ 	.short	(.L_705 - .L_704)


	//   ....[0]....
.L_704:
        /*009c*/ 	.word	0x000000f0


	//   ....[1]....
        /*00a0*/ 	.word	0x00000ad0


	//   ....[2]....
        /*00a4*/ 	.word	0x00000b50


	//   ....[3]....
        /*00a8*/ 	.word	0x00000b80


	//----- nvinfo : EIATTR_CRS_STACK_SIZE
	.align		4
.L_705:
        /*00ac*/ 	.byte	0x04, 0x1e
        /*00ae*/ 	.short	(.L_707 - .L_706)
.L_706:
        /*00b0*/ 	.word	0x00000000


	//----- nvinfo : EIATTR_CBANK_PARAM_SIZE
	.align		4
.L_707:
        /*00b4*/ 	.byte	0x03, 0x19
        /*00b6*/ 	.short	0x002c


	//----- nvinfo : EIATTR_PARAM_CBANK
	.align		4
        /*00b8*/ 	.byte	0x04, 0x0a
        /*00ba*/ 	.short	(.L_709 - .L_708)
	.align		4
.L_708:
        /*00bc*/ 	.word	index@(.nv.constant0._Z10rhoa_rightPfS_ffS_fii)
        /*00c0*/ 	.short	0x0380
        /*00c2*/ 	.short	0x002c


	//----- nvinfo : EIATTR_SW_WAR
	.align		4
.L_709:
        /*00c4*/ 	.byte	0x04, 0x36
        /*00c6*/ 	.short	(.L_711 - .L_710)
.L_710:
        /*00c8*/ 	.word	0x00000008
.L_711:


//--------------------- .nv.info._Z11xdir_centerPfS_S_S_S_fii --------------------------
	.section	.nv.info._Z11xdir_centerPfS_S_S_S_fii,"",@"SHT_CUDA_INFO"
	.sectionflags	@""
	.align	4


	//----- nvinfo : EIATTR_CUDA_API_VERSION
	.align		4
        /*0000*/ 	.byte	0x04, 0x37
        /*0002*/ 	.short	(.L_713 - .L_712)
.L_712:
        /*0004*/ 	.word	0x00000082


	//----- nvinfo : EIATTR_KPARAM_INFO
	.align		4
.L_713:
        /*0008*/ 	.byte	0x04, 0x17
        /*000a*/ 	.short	(.L_715 - .L_714)
.L_714:
        /*000c*/ 	.word	0x00000000
        /*0010*/ 	.short	0x0007
        /*0012*/ 	.short	0x0030
        /*0014*/ 	.byte	0x00, 0xf0, 0x11, 0x00


	//----- nvinfo : EIATTR_KPARAM_INFO
	.align		4
.L_715:
        /*0018*/ 	.byte	0x04, 0x17
        /*001a*/ 	.short	(.L_717 - .L_716)
.L_716:
        /*001c*/ 	.word	0x00000000
        /*0020*/ 	.short	0x0006
        /*0022*/ 	.short	0x002c
        /*0024*/ 	.byte	0x00, 0xf0, 0x11, 0x00


	//----- nvinfo : EIATTR_KPARAM_INFO
	.align		4
.L_717:
        /*0028*/ 	.byte	0x04, 0x17
        /*002a*/ 	.short	(.L_719 - .L_718)
.L_718:
        /*002c*/ 	.word	0x00000000
        /*0030*/ 	.short	0x0005
        /*0032*/ 	.short	0x0028
        /*0034*/ 	.byte	0x00, 0xf0, 0x11, 0x00


	//----- nvinfo : EIATTR_KPARAM_INFO
	.align		4
.L_719:
        /*0038*/ 	.byte	0x04, 0x17
        /*003a*/ 	.short	(.L_721 - .L_720)
.L_720:
        /*003c*/ 	.word	0x00000000
        /*0040*/ 	.short	0x0004
        /*0042*/ 	.short	0x0020
        /*0044*/ 	.byte	0x00, 0xf5, 0x21, 0x00


	//----- nvinfo : EIATTR_KPARAM_INFO
	.align		4
.L_721:
        /*0048*/ 	.byte	0x04, 0x17
        /*004a*/ 	.short	(.L_723 - .L_722)
.L_722:
        /*004c*/ 	.word	0x00000000
        /*0050*/ 	.short	0x0003
        /*0052*/ 	.short	0x0018
        /*0054*/ 	.byte	0x00, 0xf5, 0x21, 0x00


	//----- nvinfo : EIATTR_KPARAM_INFO
	.align		4
.L_723:
        /*0058*/ 	.byte	0x04, 0x17
        /*005a*/ 	.short	(.L_725 - .L_724)
.L_724:
        /*005c*/ 	.word	0x00000000
        /*0060*/ 	.short	0x0002
        /*0062*/ 	.short	0x0010
        /*0064*/ 	.byte	0x00, 0xf5, 0x21, 0x00


	//----- nvinfo : EIATTR_KPARAM_INFO
	.align		4
.L_725:
        /*0068*/ 	.byte	0x04, 0x17
        /*006a*/ 	.short	(.L_727 - .L_726)
.L_726:
        /*006c*/ 	.word	0x00000000
        /*0070*/ 	.short	0x0001
        /*0072*/ 	.short	0x0008
        /*0074*/ 	.byte	0x00, 0xf5, 0x21, 0x00


	//----- nvinfo : EIATTR_KPARAM_INFO
	.align		4
.L_727:
        /*0078*/ 	.byte	0x04, 0x17
        /*007a*/ 	.short	(.L_729 - .L_728)
.L_728:
        /*007c*/ 	.word	0x00000000
        /*0080*/ 	.short	0x0000
        /*0082*/ 	.short	0x0000
        /*0084*/ 	.byte	0x00, 0xf5, 0x21, 0x00


	//----- nvinfo : EIATTR_SPARSE_MMA_MASK
	.align		4
.L_729:
        /*0088*/ 	.byte	0x03, 0x50
        /*008a*/ 	.short	0x0000


	//----- nvinfo : EIATTR_MAXREG_COUNT
	.align		4
        /*008c*/ 	.byte	0x03, 0x1b
        /*008e*/ 	.short	0x00ff


	//----- nvinfo : EIATTR_MERCURY_ISA_VERSION
	.align		4
        /*0090*/ 	.byte	0x03, 0x5f
        /*0092*/ 	.short	0x0101


	//----- nvinfo : EIATTR_VRC_CTA_INIT_COUNT
	.align		4
        /*0094*/ 	.byte	0x02, 0x4a
	.zero		1
	.zero		1


	//----- nvinfo : EIATTR_EXIT_INSTR_OFFSETS
	.align		4
        /*0098*/ 	.byte	0x04, 0x1c
        /*009a*/ 	.short	(.L_731 - .L_730)


	//   ....[0]....
.L_730:
        /*009c*/ 	.word	0x00000100


	//   ....[1]....
        /*00a0*/ 	.word	0x00000f00


	//----- nvinfo : EIATTR_CRS_STACK_SIZE
	.align		4
.L_731:
        /*00a4*/ 	.byte	0x04, 0x1e
        /*00a6*/ 	.short	(.L_733 - .L_732)
.L_732:
        /*00a8*/ 	.word	0x00000000


	//----- nvinfo : EIATTR_CBANK_PARAM_SIZE
	.align		4
.L_733:
        /*00ac*/ 	.byte	0x03, 0x19
        /*00ae*/ 	.short	0x0034


	//----- nvinfo : EIATTR_PARAM_CBANK
	.align		4
        /*00b0*/ 	.byte	0x04, 0x0a
        /*00b2*/ 	.short	(.L_735 - .L_734)
	.align		4
.L_734:
        /*00b4*/ 	.word	index@(.nv.constant0._Z11xdir_centerPfS_S_S_S_fii)
        /*00b8*/ 	.short	0x0380
        /*00ba*/ 	.short	0x0034


	//----- nvinfo : EIATTR_SW_WAR
	.align		4
.L_735:
        /*00bc*/ 	.byte	0x04, 0x36
        /*00be*/ 	.short	(.L_737 - .L_736)
.L_736:
        /*00c0*/ 	.word	0x00000008
.L_737:


//--------------------- .nv.info._Z12minus_matrixPfS_S_ii --------------------------
	.section	.nv.info._Z12minus_matrixPfS_S_ii,"",@"SHT_CUDA_INFO"
	.sectionflags	@""
	.align	4


	//----- nvinfo : EIATTR_CUDA_API_VERSION
	.align		4
        /*0000*/ 	.byte	0x04, 0x37
        /*0002*/ 	.short	(.L_739 - .L_738)
.L_738:
        /*0004*/ 	.word	0x00000082


	//----- nvinfo : EIATTR_KPARAM_INFO
	.align		4
.L_739:
        /*0008*/ 	.byte	0x04, 0x17
        /*000a*/ 	.short	(.L_741 - .L_740)
.L_740:
        /*000c*/ 	.word	0x00000000
        /*0010*/ 	.short	0x0004
        /*0012*/ 	.short	0x001c
        /*0014*/ 	.byte	0x00, 0xf0, 0x11, 0x00


	//----- nvinfo : EIATTR_KPARAM_INFO
	.align		4
.L_741:
        /*0018*/ 	.byte	0x04, 0x17
        /*001a*/ 	.short	(.L_743 - .L_742)
.L_742:
        /*001c*/ 	.word	0x00000000
        /*0020*/ 	.short	0x0003
        /*0022*/ 	.short	0x0018
        /*0024*/ 	.byte	0x00, 0xf0, 0x11, 0x00


	//----- nvinfo : EIATTR_KPARAM_INFO
	.align		4
.L_743:
        /*0028*/ 	.byte	0x04, 0x17
        /*002a*/ 	.short	(.L_745 - .L_744)
.L_744:
        /*002c*/ 	.word	0x00000000
        /*0030*/ 	.short	0x0002
        /*0032*/ 	.short	0x0010
        /*0034*/ 	.byte	0x00, 0xf5, 0x21, 0x00


	//----- nvinfo : EIATTR_KPARAM_INFO
	.align		4
.L_745:
        /*0038*/ 	.byte	0x04, 0x17
        /*003a*/ 	.short	(.L_747 - .L_746)
.L_746:
        /*003c*/ 	.word	0x00000000
        /*0040*/ 	.short	0x0001
        /*0042*/ 	.short	0x0008
        /*0044*/ 	.byte	0x00, 0xf5, 0x21, 0x00


	//----- nvinfo : EIATTR_KPARAM_INFO
	.align		4
.L_747:
        /*0048*/ 	.byte	0x04, 0x17
        /*004a*/ 	.short	(.L_749 - .L_748)
.L_748:
        /*004c*/ 	.word	0x00000000
        /*0050*/ 	.short	0x0000
        /*0052*/ 	.short	0x0000
        /*0054*/ 	.byte	0x00, 0xf5, 0x21, 0x00


	//----- nvinfo : EIATTR_SPARSE_MMA_MASK
	.align		4
.L_749:
        /*0058*/ 	.byte	0x03, 0x50
        /*005a*/ 	.short	0x0000


	//----- nvinfo : EIATTR_MAXREG_COUNT
	.align		4
        /*005c*/ 	.byte	0x03, 0x1b
        /*005e*/ 	.short	0x00ff


	//----- nvinfo : EIATTR_MERCURY_ISA_VERSION
	.align		4
        /*0060*/ 	.byte	0x03, 0x5f
        /*0062*/ 	.short	0x0101


	//----- nvinfo : EIATTR_VRC_CTA_INIT_COUNT
	.align		4
        /*0064*/ 	.byte	0x02, 0x4a
	.zero		1
	.zero		1


	//----- nvinfo : EIATTR_EXIT_INSTR_OFFSETS
	.align		4
        /*0068*/ 	.byte	0x04, 0x1c
        /*006a*/ 	.short	(.L_751 - .L_750)


	//   ....[0]....
.L_750:
        /*006c*/ 	.word	0x00000160


	//----- nvinfo : EIATTR_CBANK_PARAM_SIZE
	.align		4
.L_751:
        /*0070*/ 	.byte	0x03, 0x19
        /*0072*/ 	.short	0x0020


	//----- nvinfo : EIATTR_PARAM_CBANK
	.align		4
        /*0074*/ 	.byte	0x04, 0x0a
        /*0076*/ 	.short	(.L_753 - .L_752)
	.align		4
.L_752:
        /*0078*/ 	.word	index@(.nv.constant0._Z12minus_matrixPfS_S_ii)
        /*007c*/ 	.short	0x0380
        /*007e*/ 	.short	0x0020


	//----- nvinfo : EIATTR_SW_WAR
	.align		4
.L_753:
        /*0080*/ 	.byte	0x04, 0x36
        /*0082*/ 	.short	(.L_755 - .L_754)
.L_754:
        /*0084*/ 	.word	0x00000008
.L_755:


//--------------------- .nv.info._Z8absarrayPfS_S_ii --------------------------
	.section	.nv.info._Z8absarrayPfS_S_ii,"",@"SHT_CUDA_INFO"
	.sectionflags	@""
	.align	4


	//----- nvinfo : EIATTR_CUDA_API_VERSION
	.align		4
        /*0000*/ 	.byte	0x04, 0x37
        /*0002*/ 	.short	(.L_757 - .L_756)
.L_756:
        /*0004*/ 	.word	0x00000082


	//----- nvinfo : EIATTR_KPARAM_INFO
	.align		4
.L_757:
        /*0008*/ 	.byte	0x04, 0x17
        /*000a*/ 	.short	(.L_759 - .L_758)
.L_758:
        /*000c*/ 	.word	0x00000000
        /*0010*/ 	.short	0x0004
        /*0012*/ 	.short	0x001c
        /*0014*/ 	.byte	0x00, 0xf0, 0x11, 0x00


	//----- nvinfo : EIATTR_KPARAM_INFO
	.align		4
.L_759:
        /*0018*/ 	.byte	0x04, 0x17
        /*001a*/ 	.short	(.L_761 - .L_760)
.L_760:
        /*001c*/ 	.word	0x00000000
        /*0020*/ 	.short	0x0003
        /*0022*/ 	.short	0x0018
        /*0024*/ 	.byte	0x00, 0xf0, 0x11, 0x00


	//----- nvinfo : EIATTR_KPARAM_INFO
	.align		4
.L_761:
        /*0028*/ 	.byte	0x04, 0x17
        /*002a*/ 	.short	(.L_763 - .L_762)
.L_762:
        /*002c*/ 	.word	0x00000000
        /*0030*/ 	.short	0x0002
        /*0032*/ 	.short	0x0010
        /*0034*/ 	.byte	0x00, 0xf5, 0x21, 0x00


	//----- nvinfo : EIATTR_KPARAM_INFO
	.align		4
.L_763:
        /*0038*/ 	.byte	0x04, 0x17
        /*003a*/ 	.short	(.L_765 - .L_764)
.L_764:
        /*003c*/ 	.word	0x00000000
        /*0040*/ 	.short	0x0001
        /*0042*/ 	.short	0x0008
        /*0044*/ 	.byte	0x00, 0xf5, 0x21, 0x00


	//----- nvinfo : EIATTR_KPARAM_INFO
	.align		4
.L_765:
        /*0048*/ 	.byte	0x04, 0x17
        /*004a*/ 	.short	(.L_767 - .L_766)
.L_766:
        /*004c*/ 	.word	0x00000000
        /*0050*/ 	.short	0x0000
        /*0052*/ 	.short	0x0000
        /*0054*/ 	.byte	0x00, 0xf5, 0x21, 0x00


	//----- nvinfo : EIATTR_SPARSE_MMA_MASK
	.align		4
.L_767:
        /*0058*/ 	.byte	0x03, 0x50
        /*005a*/ 	.short	0x0000


	//----- nvinfo : EIATTR_MAXREG_COUNT
	.align		4
        /*005c*/ 	.byte	0x03, 0x1b
        /*005e*/ 	.short	0x00ff


	//----- nvinfo : EIATTR_MERCURY_ISA_VERSION
	.align		4
        /*0060*/ 	.byte	0x03, 0x5f
        /*0062*/ 	.short	0x0101


	//----- nvinfo : EIATTR_VRC_CTA_INIT_COUNT
	.align		4
        /*0064*/ 	.byte	0x02, 0x4a
	.zero		1
	.zero		1


	//----- nvinfo : EIATTR_EXIT_INSTR_OFFSETS
	.align		4
        /*0068*/ 	.byte	0x04, 0x1c
        /*006a*/ 	.short	(.L_769 - .L_768)


	//   ....[0]....
.L_768:
        /*006c*/ 	.word	0x00000250


	//----- nvinfo : EIATTR_CRS_STACK_SIZE
	.align		4
.L_769:
        /*0070*/ 	.byte	0x04, 0x1e
        /*0072*/ 	.short	(.L_771 - .L_770)
.L_770:
        /*0074*/ 	.word	0x00000000


	//----- nvinfo : EIATTR_CBANK_PARAM_SIZE
	.align		4
.L_771:
        /*0078*/ 	.byte	0x03, 0x19
        /*007a*/ 	.short	0x0020


	//----- nvinfo : EIATTR_PARAM_CBANK
	.align		4
        /*007c*/ 	.byte	0x04, 0x0a
        /*007e*/ 	.short	(.L_773 - .L_772)
	.align		4
.L_772:
        /*0080*/ 	.word	index@(.nv.constant0._Z8absarrayPfS_S_ii)
        /*0084*/ 	.short	0x0380
        /*0086*/ 	.short	0x0020


	//----- nvinfo : EIATTR_SW_WAR
	.align		4
.L_773:
        /*0088*/ 	.byte	0x04, 0x36
        /*008a*/ 	.short	(.L_775 - .L_774)
.L_774:
        /*008c*/ 	.word	0x00000008
.L_775:


//--------------------- .nv.info._Z10add2matrixPfS_S_ --------------------------
	.section	.nv.info._Z10add2matrixPfS_S_,"",@"SHT_CUDA_INFO"
	.sectionflags	@""
	.align	4


	//----- nvinfo : EIATTR_CUDA_API_VERSION
	.align		4
        /*0000*/ 	.byte	0x04, 0x37
        /*0002*/ 	.short	(.L_777 - .L_776)
.L_776:
        /*0004*/ 	.word	0x00000082


	//----- nvinfo : EIATTR_KPARAM_INFO
	.align		4
.L_777:
        /*0008*/ 	.byte	0x04, 0x17
        /*000a*/ 	.short	(.L_779 - .L_778)
.L_778:
        /*000c*/ 	.word	0x00000000
        /*0010*/ 	.short	0x0002
        /*0012*/ 	.short	0x0010
        /*0014*/ 	.byte	0x00, 0xf5, 0x21, 0x00


	//----- nvinfo : EIATTR_KPARAM_INFO
	.align		4
.L_779:
        /*0018*/ 	.byte	0x04, 0x17
        /*001a*/ 	.short	(.L_781 - .L_780)
.L_780:
        /*001c*/ 	.word	0x00000000
        /*0020*/ 	.short	0x0001
        /*0022*/ 	.short	0x0008
        /*0024*/ 	.byte	0x00, 0xf5, 0x21, 0x00


	//----- nvinfo : EIATTR_KPARAM_INFO
	.align		4
.L_781:
        /*0028*/ 	.byte	0x04, 0x17
        /*002a*/ 	.short	(.L_783 - .L_782)
.L_782:
        /*002c*/ 	.word	0x00000000
        /*0030*/ 	.short	0x0000
        /*0032*/ 	.short	0x0000
        /*0034*/ 	.byte	0x00, 0xf5, 0x21, 0x00


	//----- nvinfo : EIATTR_SPARSE_MMA_MASK
	.align		4
.L_783:
        /*0038*/ 	.byte	0x03, 0x50
        /*003a*/ 	.short	0x0000


	//----- nvinfo : EIATTR_MAXREG_COUNT
	.align		4
        /*003c*/ 	.byte	0x03, 0x1b
        /*003e*/ 	.short	0x00ff


	//----- nvinfo : EIATTR_MERCURY_ISA_VERSION
	.align		4
        /*0040*/ 	.byte	0x03, 0x5f
        /*0042*/ 	.short	0x0101


	//----- nvinfo : EIATTR_VRC_CTA_INIT_COUNT
	.align		4
        /*0044*/ 	.byte	0x02, 0x4a
	.zero		1
	.zero		1


	//----- nvinfo : EIATTR_EXIT_INSTR_OFFSETS
	.align		4
        /*0048*/ 	.byte	0x04, 0x1c
        /*004a*/ 	.short	(.L_785 - .L_784)


	//   ....[0]....
.L_784:
        /*004c*/ 	.word	0x00000150


	//----- nvinfo : EIATTR_CBANK_PARAM_SIZE
	.align		4
.L_785:
        /*0050*/ 	.byte	0x03, 0x19
        /*0052*/ 	.short	0x0018


	//----- nvinfo : EIATTR_PARAM_CBANK
	.align		4
        /*0054*/ 	.byte	0x04, 0x0a
        /*0056*/ 	.short	(.L_787 - .L_786)
	.align		4
.L_786:
        /*0058*/ 	.word	index@(.nv.constant0._Z10add2matrixPfS_S_)
        /*005c*/ 	.short	0x0380
        /*005e*/ 	.short	0x0018


	//----- nvinfo : EIATTR_SW_WAR
	.align		4
.L_787:
        /*0060*/ 	.byte	0x04, 0x36
        /*0062*/ 	.short	(.L_789 - .L_788)
.L_788:
        /*0064*/ 	.word	0x00000008
.L_789:


//--------------------- .nv.info._Z10add3matrixPfS_S_S_ --------------------------
	.section	.nv.info._Z10add3matrixPfS_S_S_,"",@"SHT_CUDA_INFO"
	.sectionflags	@""
	.align	4


	//----- nvinfo : EIATTR_CUDA_API_VERSION
	.align		4
        /*0000*/ 	.byte	0x04, 0x37
        /*0002*/ 	.short	(.L_791 - .L_790)
.L_790:
        /*0004*/ 	.word	0x00000082


	//----- nvinfo : EIATTR_KPARAM_INFO
	.align		4
.L_791:
        /*0008*/ 	.byte	0x04, 0x17
        /*000a*/ 	.short	(.L_793 - .L_792)
.L_792:
        /*000c*/ 	.word	0x00000000
        /*0010*/ 	.short	0x0003
        /*0012*/ 	.short	0x0018
        /*0014*/ 	.byte	0x00, 0xf5, 0x21, 0x00


	//----- nvinfo : EIATTR_KPARAM_INFO
	.align		4
.L_793:
        /*0018*/ 	.byte	0x04, 0x17
        /*001a*/ 	.short	(.L_795 - .L_794)
.L_794:
        /*001c*/ 	.word	0x00000000
        /*0020*/ 	.short	0x0002
        /*0022*/ 	.short	0x0010
        /*0024*/ 	.byte	0x00, 0xf5, 0x21, 0x00


	//----- nvinfo : EIATTR_KPARAM_INFO
	.align		4
.L_795:
        /*0028*/ 	.byte	0x04, 0x17
        /*002a*/ 	.short	(.L_797 - .L_796)
.L_796:
        /*002c*/ 	.word	0x00000000
        /*0030*/ 	.short	0x0001
        /*0032*/ 	.short	0x0008
        /*0034*/ 	.byte	0x00, 0xf5, 0x21, 0x00


	//----- nvinfo : EIATTR_KPARAM_INFO
	.align		4
.L_797:
        /*0038*/ 	.byte	0x04, 0x17
        /*003a*/ 	.short	(.L_799 - .L_798)
.L_798:
        /*003c*/ 	.word	0x00000000
        /*0040*/ 	.short	0x0000
        /*0042*/ 	.short	0x0000
        /*0044*/ 	.byte	0x00, 0xf5, 0x21, 0x00


	//----- nvinfo : EIATTR_SPARSE_MMA_MASK
	.align		4
.L_799:
        /*0048*/ 	.byte	0x03, 0x50
        /*004a*/ 	.short	0x0000


	//----- nvinfo : EIATTR_MAXREG_COUNT
	.align		4
        /*004c*/ 	.byte	0x03, 0x1b
        /*004e*/ 	.short	0x00ff


	//----- nvinfo : EIATTR_MERCURY_ISA_VERSION
	.align		4
        /*0050*/ 	.byte	0x03, 0x5f
        /*0052*/ 	.short	0x0101


	//----- nvinfo : EIATTR_VRC_CTA_INIT_COUNT
	.align		4
        /*0054*/ 	.byte	0x02, 0x4a
	.zero		1
	.zero		1


	//----- nvinfo : EIATTR_EXIT_INSTR_OFFSETS
	.align		4
        /*0058*/ 	.byte	0x04, 0x1c
        /*005a*/ 	.short	(.L_801 - .L_800)


	//   ....[0]....
.L_800:
        /*005c*/ 	.word	0x00000190


	//----- nvinfo : EIATTR_CBANK_PARAM_SIZE
	.align		4
.L_801:
        /*0060*/ 	.byte	0x03, 0x19
        /*0062*/ 	.short	0x0020


	//----- nvinfo : EIATTR_PARAM_CBANK
	.align		4
        /*0064*/ 	.byte	0x04, 0x0a
        /*0066*/ 	.short	(.L_803 - .L_802)
	.align		4
.L_802:
        /*0068*/ 	.word	index@(.nv.constant0._Z10add3matrixPfS_S_S_)
        /*006c*/ 	.short	0x0380
        /*006e*/ 	.short	0x0020


	//----- nvinfo : EIATTR_SW_WAR
	.align		4
.L_803:
        /*0070*/ 	.byte	0x04, 0x36
        /*0072*/ 	.short	(.L_805 - .L_804)
.L_804:
        /*0074*/ 	.word	0x00000008
.L_805:


//--------------------- .nv.info._Z14matrix_productPfS_S_fii --------------------------
	.section	.nv.info._Z14matrix_productPfS_S_fii,"",@"SHT_CUDA_INFO"
	.sectionflags	@""
	.align	4


	//----- nvinfo : EIATTR_CUDA_API_VERSION
	.align		4
        /*0000*/ 	.byte	0x04, 0x37
        /*0002*/ 	.short	(.L_807 - .L_806)
.L_806:
        /*0004*/ 	.word	0x00000082


	//----- nvinfo : EIATTR_KPARAM_INFO
	.align		4
.L_807:
        /*0008*/ 	.byte	0x04, 0x17
        /*000a*/ 	.short	(.L_809 - .L_808)
.L_808:
        /*000c*/ 	.word	0x00000000
        /*0010*/ 	.short	0x0005
        /*0012*/ 	.short	0x0020
        /*0014*/ 	.byte	0x00, 0xf0, 0x11, 0x00


	//----- nvinfo : EIATTR_KPARAM_INFO
	.align		4
.L_809:
        /*0018*/ 	.byte	0x04, 0x17
        /*001a*/ 	.short	(.L_811 - .L_810)
.L_810:
        /*001c*/ 	.word	0x00000000
        /*0020*/ 	.short	0x0004
        /*0022*/ 	.short	0x001c
        /*0024*/ 	.byte	0x00, 0xf0, 0x11, 0x00


	//----- nvinfo : EIATTR_KPARAM_INFO
	.align		4
.L_811:
        /*0028*/ 	.byte	0x04, 0x17
        /*002a*/ 	.short	(.L_813 - .L_812)
.L_812:
        /*002c*/ 	.word	0x00000000
        /*0030*/ 	.short	0x0003
        /*0032*/ 	.short	0x0018
        /*0034*/ 	.byte	0x00, 0xf0, 0x11, 0x00


	//----- nvinfo : EIATTR_KPARAM_INFO
	.align		4
.L_813:
        /*0038*/ 	.byte	0x04, 0x17
        /*003a*/ 	.short	(.L_815 - .L_814)
.L_814:
        /*003c*/ 	.word	0x00000000
        /*0040*/ 	.short	0x0002
        /*0042*/ 	.short	0x0010
        /*0044*/ 	.byte	0x00, 0xf5, 0x21, 0x00


	//----- nvinfo : EIATTR_KPARAM_INFO
	.align		4
.L_815:
        /*0048*/ 	.byte	0x04, 0x17
        /*004a*/ 	.short	(.L_817 - .L_816)
.L_816:
        /*004c*/ 	.word	0x00000000
        /*0050*/ 	.short	0x0001
        /*0052*/ 	.short	0x0008
        /*0054*/ 	.byte	0x00, 0xf5, 0x21, 0x00


	//----- nvinfo : EIATTR_KPARAM_INFO
	.align		4
.L_817:
        /*0058*/ 	.byte	0x04, 0x17
        /*005a*/ 	.short	(.L_819 - .L_818)
.L_818:
        /*005c*/ 	.word	0x00000000
        /*0060*/ 	.short	0x0000
        /*0062*/ 	.short	0x0000
        /*0064*/ 	.byte	0x00, 0xf5, 0x21, 0x00


	//----- nvinfo : EIATTR_SPARSE_MMA_MASK
	.align		4
.L_819:
        /*0068*/ 	.byte	0x03, 0x50
        /*006a*/ 	.short	0x0000


	//----- nvinfo : EIATTR_MAXREG_COUNT
	.align		4
        /*006c*/ 	.byte	0x03, 0x1b
        /*006e*/ 	.short	0x00ff


	//----- nvinfo : EIATTR_MERCURY_ISA_VERSION
	.align		4
        /*0070*/ 	.byte	0x03, 0x5f
        /*0072*/ 	.short	0x0101


	//----- nvinfo : EIATTR_VRC_CTA_INIT_COUNT
	.align		4
        /*0074*/ 	.byte	0x02, 0x4a
	.zero		1
	.zero		1


	//----- nvinfo : EIATTR_EXIT_INSTR_OFFSETS
	.align		4
        /*0078*/ 	.byte	0x04, 0x1c
        /*007a*/ 	.short	(.L_821 - .L_820)


	//   ....[0]....
.L_820:
        /*007c*/ 	.word	0x00000170


	//----- nvinfo : EIATTR_CBANK_PARAM_SIZE
	.align		4
.L_821:
        /*0080*/ 	.byte	0x03, 0x19
        /*0082*/ 	.short	0x0024


	//----- nvinfo : EIATTR_PARAM_CBANK
	.align		4
        /*0084*/ 	.byte	0x04, 0x0a
        /*0086*/ 	.short	(.L_823 - .L_822)
	.align		4
.L_822:
        /*0088*/ 	.word	index@(.nv.constant0._Z14matrix_productPfS_S_fii)
        /*008c*/ 	.short	0x0380
        /*008e*/ 	.short	0x0024


	//----- nvinfo : EIATTR_SW_WAR
	.align		4
.L_823:
        /*0090*/ 	.byte	0x04, 0x36
        /*0092*/ 	.short	(.L_825 - .L_824)
.L_824:
        /*0094*/ 	.word	0x00000008
.L_825:


//--------------------- .nv.info._Z11activeForcePfS_iS_ffS_S_S_S_S_ffii --------------------------
	.section	.nv.info._Z11activeForcePfS_iS_ffS_S_S_S_S_ffii,"",@"SHT_CUDA_INFO"
	.sectionflags	@""
	.align	4


	//----- nvinfo : EIATTR_CUDA_API_VERSION
	.align		4
        /*0000*/ 	.byte	0x04, 0x37
        /*0002*/ 	.short	(.L_827 - .L_826)
.L_826:
        /*0004*/ 	.word	0x00000082


	//----- nvinfo : EIATTR_KPARAM_INFO
	.align		4
.L_827:
        /*0008*/ 	.byte	0x04, 0x17
        /*000a*/ 	.short	(.L_829 - .L_828)
.L_828:
        /*000c*/ 	.word	0x00000000
        /*0010*/ 	.short	0x000e
        /*0012*/ 	.short	0x005c
        /*0014*/ 	.byte	0x00, 0xf0, 0x11, 0x00


	//----- nvinfo : EIATTR_KPARAM_INFO
	.align		4
.L_829:
        /*0018*/ 	.byte	0x04, 0x17
        /*001a*/ 	.short	(.L_831 - .L_830)
.L_830:
        /*001c*/ 	.word	0x00000000
        /*0020*/ 	.short	0x000d
        /*0022*/ 	.short	0x0058
        /*0024*/ 	.byte	0x00, 0xf0, 0x11, 0x00


	//----- nvinfo : EIATTR_KPARAM_INFO
	.align		4
.L_831:
        /*0028*/ 	.byte	0x04, 0x17
        /*002a*/ 	.short	(.L_833 - .L_832)
.L_832:
        /*002c*/ 	.word	0x00000000
        /*0030*/ 	.short	0x000c
        /*0032*/ 	.short	0x0054
        /*0034*/ 	.byte	0x00, 0xf0, 0x11, 0x00


	//----- nvinfo : EIATTR_KPARAM_INFO
	.align		4
.L_833:
        /*0038*/ 	.byte	0x04, 0x17
        /*003a*/ 	.short	(.L_835 - .L_834)
.L_834:
        /*003c*/ 	.word	0x00000000
        /*0040*/ 	.short	0x000b
        /*0042*/ 	.short	0x0050
        /*0044*/ 	.byte	0x00, 0xf0, 0x11, 0x00


	//----- nvinfo : EIATTR_KPARAM_INFO
	.align		4
.L_835:
        /*0048*/ 	.byte	0x04, 0x17
        /*004a*/ 	.short	(.L_837 - .L_836)
.L_836:
        /*004c*/ 	.word	0x00000000
        /*0050*/ 	.short	0x000a
        /*0052*/ 	.short	0x0048
        /*0054*/ 	.byte	0x00, 0xf5, 0x21, 0x00


	//----- nvinfo : EIATTR_KPARAM_INFO
	.align		4
.L_837:
        /*0058*/ 	.byte	0x04, 0x17
        /*005a*/ 	.short	(.L_839 - .L_838)
.L_838:
        /*005c*/ 	.word	0x00000000
        /*0060*/ 	.short	0x0009
        /*0062*/ 	.short	0x0040
        /*0064*/ 	.byte	0x00, 0xf5, 0x21, 0x00


	//----- nvinfo : EIATTR_KPARAM_INFO
	.align		4
.L_839:
        /*0068*/ 	.byte	0x04, 0x17
        /*006a*/ 	.short	(.L_841 - .L_840)
.L_840:
        /*006c*/ 	.word	0x00000000
        /*0070*/ 	.short	0x0008
        /*0072*/ 	.short	0x0038
        /*0074*/ 	.byte	0x00, 0xf5, 0x21, 0x00


	//----- nvinfo : EIATTR_KPARAM_INFO
	.align		4
.L_841:
        /*0078*/ 	.byte	0x04, 0x17
        /*007a*/ 	.short	(.L_843 - .L_842)
.L_842:
        /*007c*/ 	.word	0x00000000
        /*0080*/ 	.short	0x0007
        /*0082*/ 	.short	0x0030
        /*0084*/ 	.byte	0x00, 0xf5, 0x21, 0x00


	//----- nvinfo : EIATTR_KPARAM_INFO
	.align		4
.L_843:
        /*0088*/ 	.byte	0x04, 0x17
        /*008a*/ 	.short	(.L_845 - .L_844)
.L_844:
        /*008c*/ 	.word	0x00000000
        /*0090*/ 	.short	0x0006
        /*0092*/ 	.short	0x0028
        /*0094*/ 	.byte	0x00, 0xf5, 0x21, 0x00


	//----- nvinfo : EIATTR_KPARAM_INFO
	.align		4
.L_845:
        /*0098*/ 	.byte	0x04, 0x17
        /*009a*/ 	.short	(.L_847 - .L_846)
.L_846:
        /*009c*/ 	.word	0x00000000
        /*00a0*/ 	.short	0x0005
        /*00a2*/ 	.short	0x0024
        /*00a4*/ 	.byte	0x00, 0xf0, 0x11, 0x00


	//----- nvinfo : EIATTR_KPARAM_INFO
	.align		4
.L_847:
        /*00a8*/ 	.byte	0x04, 0x17
        /*00aa*/ 	.short	(.L_849 - .L_848)
.L_848:
        /*00ac*/ 	.word	0x00000000
        /*00b0*/ 	.short	0x0004
        /*00b2*/ 	.short	0x0020
        /*00b4*/ 	.byte	0x00, 0xf0, 0x11, 0x00


	//----- nvinfo : EIATTR_KPARAM_INFO
	.align		4
.L_849:
        /*00b8*/ 	.byte	0x04, 0x17
        /*00ba*/ 	.short	(.L_851 - .L_850)
.L_850:
        /*00bc*/ 	.word	0x00000000
        /*00c0*/ 	.short	0x0003
        /*00c2*/ 	.short	0x0018
        /*00c4*/ 	.byte	0x00, 0xf5, 0x21, 0x00


	//----- nvinfo : EIATTR_KPARAM_INFO
	.align		4
.L_851:
        /*00c8*/ 	.byte	0x04, 0x17
        /*00ca*/ 	.short	(.L_853 - .L_852)
.L_852:
        /*00cc*/ 	.word	0x00000000
        /*00d0*/ 	.short	0x0002
        /*00d2*/ 	.short	0x0010
        /*00d4*/ 	.byte	0x00, 0xf0, 0x11, 0x00


	//----- nvinfo : EIATTR_KPARAM_INFO
	.align		4
.L_853:
        /*00d8*/ 	.byte	0x04, 0x17
        /*00da*/ 	.short	(.L_855 - .L_854)
.L_854:
        /*00dc*/ 	.word	0x00000000
        /*00e0*/ 	.short	0x0001
        /*00e2*/ 	.short	0x0008
        /*00e4*/ 	.byte	0x00, 0xf5, 0x21, 0x00


	//----- nvinfo : EIATTR_KPARAM_INFO
	.align		4
.L_855:
        /*00e8*/ 	.byte	0x04, 0x17
        /*00ea*/ 	.short	(.L_857 - .L_856)
.L_856:
        /*00ec*/ 	.word	0x00000000
        /*00f0*/ 	.short	0x0000
        /*00f2*/ 	.short	0x0000
        /*00f4*/ 	.byte	0x00, 0xf5, 0x21, 0x00


	//----- nvinfo : EIATTR_SPARSE_MMA_MASK
	.align		4
.L_857:
        /*00f8*/ 	.byte	0x03, 0x50
        /*00fa*/ 	.short	0x0000


	//----- nvinfo : EIATTR_MAXREG_COUNT
	.align		4
        /*00fc*/ 	.byte	0x03, 0x1b
        /*00fe*/ 	.short	0x00ff


	//----- nvinfo : EIATTR_MERCURY_ISA_VERSION
	.align		4
        /*0100*/ 	.byte	0x03, 0x5f
        /*0102*/ 	.short	0x0101


	//----- nvinfo : EIATTR_VRC_CTA_INIT_COUNT
	.align		4
        /*0104*/ 	.byte	0x02, 0x4a
	.zero		1
	.zero		1


	//----- nvinfo : EIATTR_EXIT_INSTR_OFFSETS
	.align		4
        /*0108*/ 	.byte	0x04, 0x1c
        /*010a*/ 	.short	(.L_859 - .L_858)


	//   ....[0]....
.L_858:
        /*010c*/ 	.word	0x00000100


	//   ....[1]....
        /*0110*/ 	.word	0x00000360


	//   ....[2]....
        /*0114*/ 	.word	0x000005c0


	//----- nvinfo : EIATTR_CBANK_PARAM_SIZE
	.align		4
.L_859:
        /*0118*/ 	.byte	0x03, 0x19
        /*011a*/ 	.short	0x0060


	//----- nvinfo : EIATTR_PARAM_CBANK
	.align		4
        /*011c*/ 	.byte	0x04, 0x0a
        /*011e*/ 	.short	(.L_861 - .L_860)
	.align		4
.L_860:
        /*0120*/ 	.word	index@(.nv.constant0._Z11activeForcePfS_iS_ffS_S_S_S_S_ffii)
        /*0124*/ 	.short	0x0380
        /*0126*/ 	.short	0x0060


	//----- nvinfo : EIATTR_SW_WAR
	.align		4
.L_861:
        /*0128*/ 	.byte	0x04, 0x36
        /*012a*/ 	.short	(.L_863 - .L_862)
.L_862:
        /*012c*/ 	.word	0x00000008
.L_863:


//--------------------- .nv.info._Z9bend_corePfS_S_ii --------------------------
	.section	.nv.info._Z9bend_corePfS_S_ii,"",@"SHT_CUDA_INFO"
	.sectionflags	@""
	.align	4


	//----- nvinfo : EIATTR_CUDA_API_VERSION
	.align		4
        /*0000*/ 	.byte	0x04, 0x37
        /*0002*/ 	.short	(.L_865 - .L_864)
.L_864:
        /*0004*/ 	.word	0x00000082


	//----- nvinfo : EIATTR_KPARAM_INFO
	.align		4
.L_865:
        /*0008*/ 	.byte	0x04, 0x17
        /*000a*/ 	.short	(.L_867 - .L_866)
.L_866:
        /*000c*/ 	.word	0x00000000
        /*0010*/ 	.short	0x0004
        /*0012*/ 	.short	0x001c
        /*0014*/ 	.byte	0x00, 0xf0, 0x11, 0x00


	//----- nvinfo : EIATTR_KPARAM_INFO
	.align		4
.L_867:
        /*0018*/ 	.byte	0x04, 0x17
        /*001a*/ 	.short	(.L_869 - .L_868)
.L_868:
        /*001c*/ 	.word	0x00000000
        /*0020*/ 	.short	0x0003
        /*0022*/ 	.short	0x0018
        /*0024*/ 	.byte	0x00, 0xf0, 0x11, 0x00


	//----- nvinfo : EIATTR_KPARAM_INFO
	.align		4
.L_869:
        /*0028*/ 	.byte	0x04, 0x17
        /*002a*/ 	.short	(.L_871 - .L_870)
.L_870:
        /*002c*/ 	.word	0x00000000
        /*0030*/ 	.short	0x0002
        /*0032*/ 	.short	0x0010
        /*0034*/ 	.byte	0x00, 0xf5, 0x21, 0x00


	//----- nvinfo : EIATTR_KPARAM_INFO
	.align		4
.L_871:
        /*0038*/ 	.byte	0x04, 0x17
        /*003a*/ 	.short	(.L_873 - .L_872)
.L_872:
        /*003c*/ 	.word	0x00000000
        /*0040*/ 	.short	0x0001
        /*0042*/ 	.short	0x0008
        /*0044*/ 	.byte	0x00, 0xf5, 0x21, 0x00


	//----- nvinfo : EIATTR_KPARAM_INFO
	.align		4
.L_873:
        /*0048*/ 	.byte	0x04, 0x17
        /*004a*/ 	.short	(.L_875 - .L_874)
.L_874:
        /*004c*/ 	.word	0x00000000
        /*0050*/ 	.short	0x0000
        /*0052*/ 	.short	0x0000
        /*0054*/ 	.byte	0x00, 0xf5, 0x21, 0x00


	//----- nvinfo : EIATTR_SPARSE_MMA_MASK
	.align		4
.L_875:
        /*0058*/ 	.byte	0x03, 0x50
        /*005a*/ 	.short	0x0000


	//----- nvinfo : EIATTR_MAXREG_COUNT
	.align		4
        /*005c*/ 	.byte	0x03, 0x1b
        /*005e*/ 	.short	0x00ff


	//----- nvinfo : EIATTR_MERCURY_ISA_VERSION
	.align		4
        /*0060*/ 	.byte	0x03, 0x5f
        /*0062*/ 	.short	0x0101


	//----- nvinfo : EIATTR_VRC_CTA_INIT_COUNT
	.align		4
        /*0064*/ 	.byte	0x02, 0x4a
	.zero		1
	.zero		1


	//----- nvinfo : EIATTR_EXIT_INSTR_OFFSETS
	.align		4
        /*0068*/ 	.byte	0x04, 0x1c
        /*006a*/ 	.short	(.L_877 - .L_876)


	//   ....[0]....
.L_876:
        /*006c*/ 	.word	0x000000d0


	//   ....[1]....
        /*0070*/ 	.word	0x000003d0


	//----- nvinfo : EIATTR_CRS_STACK_SIZE
	.align		4
.L_877:
        /*0074*/ 	.byte	0x04, 0x1e
        /*0076*/ 	.short	(.L_879 - .L_878)
.L_878:
        /*0078*/ 	.word	0x00000000


	//----- nvinfo : EIATTR_CBANK_PARAM_SIZE
	.align		4
.L_879:
        /*007c*/ 	.byte	0x03, 0x19
        /*007e*/ 	.short	0x0020


	//----- nvinfo : EIATTR_PARAM_CBANK
	.align		4
        /*0080*/ 	.byte	0x04, 0x0a
        /*0082*/ 	.short	(.L_881 - .L_880)
	.align		4
.L_880:
        /*0084*/ 	.word	index@(.nv.constant0._Z9bend_corePfS_S_ii)
        /*0088*/ 	.short	0x0380
        /*008a*/ 	.short	0x0020


	//----- nvinfo : EIATTR_SW_WAR
	.align		4
.L_881:
        /*008c*/ 	.byte	0x04, 0x36
        /*008e*/ 	.short	(.L_883 - .L_882)
.L_882:
        /*0090*/ 	.word	0x00000008
.L_883:


//--------------------- .nv.info._Z12reactionRhoAPfS_S_S_S_fffffffii --------------------------
	.section	.nv.info._Z12reactionRhoAPfS_S_S_S_fffffffii,"",@"SHT_CUDA_INFO"
	.sectionflags	@""
	.align	4


	//----- nvinfo : EIATTR_CUDA_API_VERSION
	.align		4
        /*0000*/ 	.byte	0x04, 0x37
        /*0002*/ 	.short	(.L_885 - .L_884)
.L_884:
        /*0004*/ 	.word	0x00000082


	//----- nvinfo : EIATTR_KPARAM_INFO
	.align		4
.L_885:
        /*0008*/ 	.byte	0x04, 0x17
        /*000a*/ 	.short	(.L_887 - .L_886)
.L_886:
        /*000c*/ 	.word	0x00000000
        /*0010*/ 	.short	0x000d
        /*0012*/ 	.short	0x0048
        /*0014*/ 	.byte	0x00, 0xf0, 0x11, 0x00


	//----- nvinfo : EIATTR_KPARAM_INFO
	.align		4
.L_887:
        /*0018*/ 	.byte	0x04, 0x17
        /*001a*/ 	.short	(.L_889 - .L_888)
.L_888:
        /*001c*/ 	.word	0x00000000
        /*0020*/ 	.short	0x000c
        /*0022*/ 	.short	0x0044
        /*0024*/ 	.byte	0x00, 0xf0, 0x11, 0x00


	//----- nvinfo : EIATTR_KPARAM_INFO
	.align		4
.L_889:
        /*0028*/ 	.byte	0x04, 0x17
        /*002a*/ 	.short	(.L_891 - .L_890)
.L_890:
        /*002c*/ 	.word	0x00000000
        /*0030*/ 	.short	0x000b
        /*0032*/ 	.short	0x0040
        /*0034*/ 	.byte	0x00, 0xf0, 0x11, 0x00


	//----- nvinfo : EIATTR_KPARAM_INFO
	.align		4
.L_891:
        /*0038*/ 	.byte	0x04, 0x17
        /*003a*/ 	.short	(.L_893 - .L_892)
.L_892:
        /*003c*/ 	.word	0x00000000
        /*0040*/ 	.short	0x000a
        /*0042*/ 	.short	0x003c
        /*0044*/ 	.byte	0x00, 0xf0, 0x11, 0x00


	//----- nvinfo : EIATTR_KPARAM_INFO
	.align		4
.L_893:
        /*0048*/ 	.byte	0x04, 0x17
        /*004a*/ 	.short	(.L_895 - .L_894)
.L_894:
        /*004c*/ 	.word	0x00000000
        /*0050*/ 	.short	0x0009
        /*0052*/ 	.short	0x0038
        /*0054*/ 	.byte	0x00, 0xf0, 0x11, 0x00


	//----- nvinfo : EIATTR_KPARAM_INFO
	.align		4
.L_895:
        /*0058*/ 	.byte	0x04, 0x17
        /*005a*/ 	.short	(.L_897 - .L_896)
.L_896:
        /*005c*/ 	.word	0x00000000
        /*0060*/ 	.short	0x0008
        /*0062*/ 	.short	0x0034
        /*0064*/ 	.byte	0x00, 0xf0, 0x11, 0x00


	//----- nvinfo : EIATTR_KPARAM_INFO
	.align		4
.L_897:
        /*0068*/ 	.byte	0x04, 0x17
        /*006a*/ 	.short	(.L_899 - .L_898)
.L_898:
        /*006c*/ 	.word	0x00000000
        /*0070*/ 	.short	0x0007
        /*0072*/ 	.short	0x0030
        /*0074*/ 	.byte	0x00, 0xf0, 0x11, 0x00


	//----- nvinfo : EIATTR_KPARAM_INFO
	.align		4
.L_899:
        /*0078*/ 	.byte	0x04, 0x17
        /*007a*/ 	.short	(.L_901 - .L_900)
.L_900:
        /*007c*/ 	.word	0x00000000
        /*0080*/ 	.short	0x0006
        /*0082*/ 	.short	0x002c
        /*0084*/ 	.byte	0x00, 0xf0, 0x11, 0x00


	//----- nvinfo : EIATTR_KPARAM_INFO
	.align		4
.L_901:
        /*0088*/ 	.byte	0x04, 0x17
        /*008a*/ 	.short	(.L_903 - .L_902)
.L_902:
        /*008c*/ 	.word	0x00000000
        /*0090*/ 	.short	0x0005
        /*0092*/ 	.short	0x0028
        /*0094*/ 	.byte	0x00, 0xf0, 0x11, 0x00


	//----- nvinfo : EIATTR_KPARAM_INFO
	.align		4
.L_903:
        /*0098*/ 	.byte	0x04, 0x17
        /*009a*/ 	.short	(.L_905 - .L_904)
.L_904:
        /*009c*/ 	.word	0x00000000
        /*00a0*/ 	.short	0x0004
        /*00a2*/ 	.short	0x0020
        /*00a4*/ 	.byte	0x00, 0xf5, 0x21, 0x00


	//----- nvinfo : EIATTR_KPARAM_INFO
	.align		4
.L_905:
        /*00a8*/ 	.byte	0x04, 0x17
        /*00aa*/ 	.short	(.L_907 - .L_906)
.L_906:
        /*00ac*/ 	.word	0x00000000
        /*00b0*/ 	.short	0x0003
        /*00b2*/ 	.short	0x0018
        /*00b4*/ 	.byte	0x00, 0xf5, 0x21, 0x00


	//----- nvinfo : EIATTR_KPARAM_INFO
	.align		4
.L_907:
        /*00b8*/ 	.byte	0x04, 0x17
        /*00ba*/ 	.short	(.L_909 - .L_908)
.L_908:
        /*00bc*/ 	.word	0x00000000
        /*00c0*/ 	.short	0x0002
        /*00c2*/ 	.short	0x0010
        /*00c4*/ 	.byte	0x00, 0xf5, 0x21, 0x00


	//----- nvinfo : EIATTR_KPARAM_INFO
	.align		4
.L_909:
        /*00c8*/ 	.byte	0x04, 0x17
        /*00ca*/ 	.short	(.L_911 - .L_910)
.L_910:
        /*00cc*/ 	.word	0x00000000
        /*00d0*/ 	.short	0x0001
        /*00d2*/ 	.short	0x0008
        /*00d4*/ 	.byte	0x00, 0xf5, 0x21, 0x00


	//----- nvinfo : EIATTR_KPARAM_INFO
	.align		4
.L_911:
        /*00d8*/ 	.byte	0x04, 0x17
        /*00da*/ 	.short	(.L_913 - .L_912)
.L_912:
        /*00dc*/ 	.word	0x00000000
        /*00e0*/ 	.short	0x0000
        /*00e2*/ 	.short	0x0000
        /*00e4*/ 	.byte	0x00, 0xf5, 0x21, 0x00


	//----- nvinfo : EIATTR_SPARSE_MMA_MASK
	.align		4
.L_913:
        /*00e8*/ 	.byte	0x03, 0x50
        /*00ea*/ 	.short	0x0000


	//----- nvinfo : EIATTR_MAXREG_COUNT
	.align		4
        /*00ec*/ 	.byte	0x03, 0x1b
        /*00ee*/ 	.short	0x00ff


	//----- nvinfo : EIATTR_MERCURY_ISA_VERSION
	.align		4
        /*00f0*/ 	.byte	0x03, 0x5f
        /*00f2*/ 	.short	0x0101


	//----- nvinfo : EIATTR_VRC_CTA_INIT_COUNT
	.align		4
        /*00f4*/ 	.byte	0x02, 0x4a
	.zero		1
	.zero		1


	//----- nvinfo : EIATTR_EXIT_INSTR_OFFSETS
	.align		4
        /*00f8*/ 	.byte	0x04, 0x1c
        /*00fa*/ 	.short	(.L_915 - .L_914)


	//   ....[0]....
.L_914:
        /*00fc*/ 	.word	0x00000430


	//----- nvinfo : EIATTR_CRS_STACK_SIZE
	.align		4
.L_915:
        /*0100*/ 	.byte	0x04, 0x1e
        /*0102*/ 	.short	(.L_917 - .L_916)
.L_916:
        /*0104*/ 	.word	0x00000000


	//----- nvinfo : EIATTR_CBANK_PARAM_SIZE
	.align		4
.L_917:
        /*0108*/ 	.byte	0x03, 0x19
        /*010a*/ 	.short	0x004c


	//----- nvinfo : EIATTR_PARAM_CBANK
	.align		4
        /*010c*/ 	.byte	0x04, 0x0a
        /*010e*/ 	.short	(.L_919 - .L_918)
	.align		4
.L_918:
        /*0110*/ 	.word	index@(.nv.constant0._Z12reactionRhoAPfS_S_S_S_fffffffii)
        /*0114*/ 	.short	0x0380
        /*0116*/ 	.short	0x004c


	//----- nvinfo : EIATTR_SW_WAR
	.align		4
.L_919:
        /*0118*/ 	.byte	0x04, 0x36
        /*011a*/ 	.short	(.L_921 - .L_920)
.L_920:
        /*011c*/ 	.word	0x00000008
.L_921:


//--------------------- .nv.info._Z8diffRhoMPfS_S_ffii --------------------------
	.section	.nv.info._Z8diffRhoMPfS_S_ffii,"",@"SHT_CUDA_INFO"
	.sectionflags	@""
	.align	4


	//----- nvinfo : EIATTR_CUDA_API_VERSION
	.align		4
        /*0000*/ 	.byte	0x04, 0x37
        /*0002*/ 	.short	(.L_923 - .L_922)
.L_922:
        /*0004*/ 	.word	0x00000082


	//----- nvinfo : EIATTR_KPARAM_INFO
	.align		4
.L_923:
        /*0008*/ 	.byte	0x04, 0x17
        /*000a*/ 	.short	(.L_925 - .L_924)
.L_924:
        /*000c*/ 	.word	0x00000000
        /*0010*/ 	.short	0x0006
        /*0012*/ 	.short	0x0024
        /*0014*/ 	.byte	0x00, 0xf0, 0x11, 0x00


	//----- nvinfo : EIATTR_KPARAM_INFO
	.align		4
.L_925:
        /*0018*/ 	.byte	0x04, 0x17
        /*001a*/ 	.short	(.L_927 - .L_926)
.L_926:
        /*001c*/ 	.word	0x00000000
        /*0020*/ 	.short	0x0005
        /*0022*/ 	.short	0x0020
        /*0024*/ 	.byte	0x00, 0xf0, 0x11, 0x00


	//----- nvinfo : EIATTR_KPARAM_INFO
	.align		4
.L_927:
        /*0028*/ 	.byte	0x04, 0x17
        /*002a*/ 	.short	(.L_929 - .L_928)
.L_928:
        /*002c*/ 	.word	0x00000000
        /*0030*/ 	.short	0x0004
        /*0032*/ 	.short	0x001c
        /*0034*/ 	.byte	0x00, 0xf0, 0x11, 0x00


	//----- nvinfo : EIATTR_KPARAM_INFO
	.align		4
.L_929:
        /*0038*/ 	.byte	0x04, 0x17
        /*003a*/ 	.short	(.L_931 - .L_930)
.L_930:
        /*003c*/ 	.word	0x00000000
        /*0040*/ 	.short	0x0003
        /*0042*/ 	.short	0x0018
        /*0044*/ 	.byte	0x00, 0xf0, 0x11, 0x00


	//----- nvinfo : EIATTR_KPARAM_INFO
	.align		4
.L_931:
        /*0048*/ 	.byte	0x04, 0x17
        /*004a*/ 	.short	(.L_933 - .L_932)
.L_932:
        /*004c*/ 	.word	0x00000000
        /*0050*/ 	.short	0x0002
        /*0052*/ 	.short	0x0010
        /*0054*/ 	.byte	0x00, 0xf5, 0x21, 0x00


	//----- nvinfo : EIATTR_KPARAM_INFO
	.align		4
.L_933:
        /*0058*/ 	.byte	0x04, 0x17
        /*005a*/ 	.short	(.L_935 - .L_934)
.L_934:
        /*005c*/ 	.word	0x00000000
        /*0060*/ 	.short	0x0001
        /*0062*/ 	.short	0x0008
        /*0064*/ 	.byte	0x00, 0xf5, 0x21, 0x00


	//----- nvinfo : EIATTR_KPARAM_INFO
	.align		4
.L_935:
        /*0068*/ 	.byte	0x04, 0x17
        /*006a*/ 	.short	(.L_937 - .L_936)
.L_936:
        /*006c*/ 	.word	0x00000000
        /*0070*/ 	.short	0x0000
        /*0072*/ 	.short	0x0000
        /*0074*/ 	.byte	0x00, 0xf5, 0x21, 0x00


	//----- nvinfo : EIATTR_SPARSE_MMA_MASK
	.align		4
.L_937:
        /*0078*/ 	.byte	0x03, 0x50
        /*007a*/ 	.short	0x0000


	//----- nvinfo : EIATTR_MAXREG_COUNT
	.align		4
        /*007c*/ 	.byte	0x03, 0x1b
        /*007e*/ 	.short	0x00ff


	//----- nvinfo : EIATTR_MERCURY_ISA_VERSION
	.align		4
        /*0080*/ 	.byte	0x03, 0x5f
        /*0082*/ 	.short	0x0101


	//----- nvinfo : EIATTR_VRC_CTA_INIT_COUNT
	.align		4
        /*0084*/ 	.byte	0x02, 0x4a
	.zero		1
	.zero		1


	//----- nvinfo : EIATTR_EXIT_INSTR_OFFSETS
	.align		4
        /*0088*/ 	.byte	0x04, 0x1c
        /*008a*/ 	.short	(.L_939 - .L_938)


	//   ....[0]....
.L_938:
        /*008c*/ 	.word	0x00000360


	//----- nvinfo : EIATTR_CRS_STACK_SIZE
	.align		4
.L_939:
        /*0090*/ 	.byte	0x04, 0x1e
        /*0092*/ 	.short	(.L_941 - .L_940)
.L_940:
        /*0094*/ 	.word	0x00000000


	//----- nvinfo : EIATTR_CBANK_PARAM_SIZE
	.align		4
.L_941:
        /*0098*/ 	.byte	0x03, 0x19
        /*009a*/ 	.short	0x0028


	//----- nvinfo : EIATTR_PARAM_CBANK
	.align		4
        /*009c*/ 	.byte	0x04, 0x0a
        /*009e*/ 	.short	(.L_943 - .L_942)
	.align		4
.L_942:
        /*00a0*/ 	.word	index@(.nv.constant0._Z8diffRhoMPfS_S_ffii)
        /*00a4*/ 	.short	0x0380
        /*00a6*/ 	.short	0x0028


	//----- nvinfo : EIATTR_SW_WAR
	.align		4
.L_943:
        /*00a8*/ 	.byte	0x04, 0x36
        /*00aa*/ 	.short	(.L_945 - .L_944)
.L_944:
        /*00ac*/ 	.word	0x00000008
.L_945:


//--------------------- .nv.info._Z8normRhoMPfS_S_ii --------------------------
	.section	.nv.info._Z8normRhoMPfS_S_ii,"",@"SHT_CUDA_INFO"
	.sectionflags	@""
	.align	4


	//----- nvinfo : EIATTR_CUDA_API_VERSION
	.align		4
        /*0000*/ 	.byte	0x04, 0x37
        /*0002*/ 	.short	(.L_947 - .L_946)
.L_946:
        /*0004*/ 	.word	0x00000082


	//----- nvinfo : EIATTR_KPARAM_INFO
	.align		4
.L_947:
        /*0008*/ 	.byte	0x04, 0x17
        /*000a*/ 	.short	(.L_949 - .L_948)
.L_948:
        /*000c*/ 	.word	0x00000000
        /*0010*/ 	.short	0x0004
        /*0012*/ 	.short	0x001c
        /*0014*/ 	.byte	0x00, 0xf0, 0x11, 0x00


	//----- nvinfo : EIATTR_KPARAM_INFO
	.align		4
.L_949:
        /*0018*/ 	.byte	0x04, 0x17
        /*001a*/ 	.short	(.L_951 - .L_950)
.L_950:
        /*001c*/ 	.word	0x00000000
        /*0020*/ 	.short	0x0003
        /*0022*/ 	.short	0x0018
        /*0024*/ 	.byte	0x00, 0xf0, 0x11, 0x00


	//----- nvinfo : EIATTR_KPARAM_INFO
	.align		4
.L_951:
        /*0028*/ 	.byte	0x04, 0x17
        /*002a*/ 	.short	(.L_953 - .L_952)
.L_952:
        /*002c*/ 	.word	0x00000000
        /*0030*/ 	.short	0x0002
        /*0032*/ 	.short	0x0010
        /*0034*/ 	.byte	0x00, 0xf5, 0x21, 0x00


	//----- nvinfo : EIATTR_KPARAM_INFO
	.align		4
.L_953:
        /*0038*/ 	.byte	0x04, 0x17
        /*003a*/ 	.short	(.L_955 - .L_954)
.L_954:
        /*003c*/ 	.word	0x00000000
        /*0040*/ 	.short	0x0001
        /*0042*/ 	.short	0x0008
        /*0044*/ 	.byte	0x00, 0xf5, 0x21, 0x00


	//----- nvinfo : EIATTR_KPARAM_INFO
	.align		4
.L_955:
        /*0048*/ 	.byte	0x04, 0x17
        /*004a*/ 	.short	(.L_957 - .L_956)
.L_956:
        /*004c*/ 	.word	0x00000000
        /*0050*/ 	.short	0x0000
        /*0052*/ 	.short	0x0000
        /*0054*/ 	.byte	0x00, 0xf5, 0x21, 0x00


	//----- nvinfo : EIATTR_SPARSE_MMA_MASK
	.align		4
.L_957:
        /*0058*/ 	.byte	0x03, 0x50
        /*005a*/ 	.short	0x0000


	//----- nvinfo : EIATTR_MAXREG_COUNT
	.align		4
        /*005c*/ 	.byte	0x03, 0x1b
        /*005e*/ 	.short	0x00ff


	//----- nvinfo : EIATTR_MERCURY_ISA_VERSION
	.align		4
        /*0060*/ 	.byte	0x03, 0x5f
        /*0062*/ 	.short	0x0101


	//----- nvinfo : EIATTR_VRC_CTA_INIT_COUNT
	.align		4
        /*0064*/ 	.byte	0x02, 0x4a
	.zero		1
	.zero		1


	//----- nvinfo : EIATTR_EXIT_INSTR_OFFSETS
	.align		4
        /*0068*/ 	.byte	0x04, 0x1c
        /*006a*/ 	.short	(.L_959 - .L_958)


	//   ....[0]....
.L_958:
        /*006c*/ 	.word	0x00000220


	//----- nvinfo : EIATTR_CRS_STACK_SIZE
	.align		4
.L_959:
        /*0070*/ 	.byte	0x04, 0x1e
        /*0072*/ 	.short	(.L_961 - .L_960)
.L_960:
        /*0074*/ 	.word	0x00000000


	//----- nvinfo : EIATTR_CBANK_PARAM_SIZE
	.align		4
.L_961:
        /*0078*/ 	.byte	0x03, 0x19
        /*007a*/ 	.short	0x0020


	//----- nvinfo : EIATTR_PARAM_CBANK
	.align		4
        /*007c*/ 	.byte	0x04, 0x0a
        /*007e*/ 	.short	(.L_963 - .L_962)
	.align		4
.L_962:
        /*0080*/ 	.word	index@(.nv.constant0._Z8normRhoMPfS_S_ii)
        /*0084*/ 	.short	0x0380
        /*0086*/ 	.short	0x0020


	//----- nvinfo : EIATTR_SW_WAR
	.align		4
.L_963:
        /*0088*/ 	.byte	0x04, 0x36
        /*008a*/ 	.short	(.L_965 - .L_964)
.L_964:
        /*008c*/ 	.word	0x00000008
.L_965:


//--------------------- .nv.info._Z9RD_evolvePfS_S_S_S_S_ffii --------------------------
	.section	.nv.info._Z9RD_evolvePfS_S_S_S_S_ffii,"",@"SHT_CUDA_INFO"
	.sectionflags	@""
	.align	4


	//----- nvinfo : EIATTR_CUDA_API_VERSION
	.align		4
        /*0000*/ 	.byte	0x04, 0x37
        /*0002*/ 	.short	(.L_967 - .L_966)
.L_966:
        /*0004*/ 	.word	0x00000082


	//----- nvinfo : EIATTR_KPARAM_INFO
	.align		4
.L_967:
        /*0008*/ 	.byte	0x04, 0x17
        /*000a*/ 	.short	(.L_969 - .L_968)
.L_968:
        /*000c*/ 	.word	0x00000000
        /*0010*/ 	.short	0x0009
        /*0012*/ 	.short	0x003c
        /*0014*/ 	.byte	0x00, 0xf0, 0x11, 0x00


	//----- nvinfo : EIATTR_KPARAM_INFO
	.align		4
.L_969:
        /*0018*/ 	.byte	0x04, 0x17
        /*001a*/ 	.short	(.L_971 - .L_970)
.L_970:
        /*001c*/ 	.word	0x00000000
        /*0020*/ 	.short	0x0008
        /*0022*/ 	.short	0x0038
        /*0024*/ 	.byte	0x00, 0xf0, 0x11, 0x00


	//----- nvinfo : EIATTR_KPARAM_INFO
	.align		4
.L_971:
        /*0028*/ 	.byte	0x04, 0x17
        /*002a*/ 	.short	(.L_973 - .L_972)
.L_972:
        /*002c*/ 	.word	0x00000000
        /*0030*/ 	.short	0x0007
        /*0032*/ 	.short	0x0034
        /*0034*/ 	.byte	0x00, 0xf0, 0x11, 0x00


	//----- nvinfo : EIATTR_KPARAM_INFO
	.align		4
.L_973:
        /*0038*/ 	.byte	0x04, 0x17
        /*003a*/ 	.short	(.L_975 - .L_974)
.L_974:
        /*003c*/ 	.word	0x00000000
        /*0040*/ 	.short	0x0006
        /*0042*/ 	.short	0x0030
        /*0044*/ 	.byte	0x00, 0xf0, 0x11, 0x00


	//----- nvinfo : EIATTR_KPARAM_INFO
	.align		4
.L_975:
        /*0048*/ 	.byte	0x04, 0x17
        /*004a*/ 	.short	(.L_977 - .L_976)
.L_976:
        /*004c*/ 	.word	0x00000000
        /*0050*/ 	.short	0x0005
        /*0052*/ 	.short	0x0028
        /*0054*/ 	.byte	0x00, 0xf5, 0x21, 0x00


	//----- nvinfo : EIATTR_KPARAM_INFO
	.align		4
.L_977:
        /*0058*/ 	.byte	0x04, 0x17
        /*005a*/ 	.short	(.L_979 - .L_978)
.L_978:
        /*005c*/ 	.word	0x00000000
        /*0060*/ 	.short	0x0004
        /*0062*/ 	.short	0x0020
        /*0064*/ 	.byte	0x00, 0xf5, 0x21, 0x00


	//----- nvinfo : EIATTR_KPARAM_INFO
	.align		4
.L_979:
        /*0068*/ 	.byte	0x04, 0x17
        /*006a*/ 	.short	(.L_981 - .L_980)
.L_980:
        /*006c*/ 	.word	0x00000000
        /*0070*/ 	.short	0x0003
        /*0072*/ 	.short	0x0018
        /*0074*/ 	.byte	0x00, 0xf5, 0x21, 0x00


	//----- nvinfo : EIATTR_KPARAM_INFO
	.align		4
.L_981:
        /*0078*/ 	.byte	0x04, 0x17
        /*007a*/ 	.short	(.L_983 - .L_982)
.L_982:
        /*007c*/ 	.word	0x00000000
        /*0080*/ 	.short	0x0002
        /*0082*/ 	.short	0x0010
        /*0084*/ 	.byte	0x00, 0xf5, 0x21, 0x00


	//----- nvinfo : EIATTR_KPARAM_INFO
	.align		4
.L_983:
        /*0088*/ 	.byte	0x04, 0x17
        /*008a*/ 	.short	(.L_985 - .L_984)
.L_984:
        /*008c*/ 	.word	0x00000000
        /*0090*/ 	.short	0x0001
        /*0092*/ 	.short	0x0008
        /*0094*/ 	.byte	0x00, 0xf5, 0x21, 0x00


	//----- nvinfo : EIATTR_KPARAM_INFO
	.align		4
.L_985:
        /*0098*/ 	.byte	0x04, 0x17
        /*009a*/ 	.short	(.L_987 - .L_986)
.L_986:
        /*009c*/ 	.word	0x00000000
        /*00a0*/ 	.short	0x0000
        /*00a2*/ 	.short	0x0000
        /*00a4*/ 	.byte	0x00, 0xf5, 0x21, 0x00


	//----- nvinfo : EIATTR_SPARSE_MMA_MASK
	.align		4
.L_987:
        /*00a8*/ 	.byte	0x03, 0x50
        /*00aa*/ 	.short	0x0000


	//----- nvinfo : EIATTR_MAXREG_COUNT
	.align		4
        /*00ac*/ 	.byte	0x03, 0x1b
        /*00ae*/ 	.short	0x00ff


	//----- nvinfo : EIATTR_MERCURY_ISA_VERSION
	.align		4
        /*00b0*/ 	.byte	0x03, 0x5f
        /*00b2*/ 	.short	0x0101


	//----- nvinfo : EIATTR_VRC_CTA_INIT_COUNT
	.align		4
        /*00b4*/ 	.byte	0x02, 0x4a
	.zero		1
	.zero		1


	//----- nvinfo : EIATTR_EXIT_INSTR_OFFSETS
	.align		4
        /*00b8*/ 	.byte	0x04, 0x1c
        /*00ba*/ 	.short	(.L_989 - .L_988)


	//   ....[0]....
.L_988:
        /*00bc*/ 	.word	0x00000140


	//   ....[1]....
        /*00c0*/ 	.word	0x00000440


	//----- nvinfo : EIATTR_CRS_STACK_SIZE
	.align		4
.L_989:
        /*00c4*/ 	.byte	0x04, 0x1e
        /*00c6*/ 	.short	(.L_991 - .L_990)
.L_990:
        /*00c8*/ 	.word	0x00000000


	//----- nvinfo : EIATTR_CBANK_PARAM_SIZE
	.align		4
.L_991:
        /*00cc*/ 	.byte	0x03, 0x19
        /*00ce*/ 	.short	0x0040


	//----- nvinfo : EIATTR_PARAM_CBANK
	.align		4
        /*00d0*/ 	.byte	0x04, 0x0a
        /*00d2*/ 	.short	(.L_993 - .L_992)
	.align		4
.L_992:
        /*00d4*/ 	.word	index@(.nv.constant0._Z9RD_evolvePfS_S_S_S_S_ffii)
        /*00d8*/ 	.short	0x0380
        /*00da*/ 	.short	0x0040


	//----- nvinfo : EIATTR_SW_WAR
	.align		4
.L_993:
        /*00dc*/ 	.byte	0x04, 0x36
        /*00de*/ 	.short	(.L_995 - .L_994)
.L_994:
        /*00e0*/ 	.word	0x00000008
.L_995:


//--------------------- .nv.info._Z9RD_evolvePfS_S_S_S_S_S_ffii --------------------------
	.section	.nv.info._Z9RD_evolvePfS_S_S_S_S_S_ffii,"",@"SHT_CUDA_INFO"
	.sectionflags	@""
	.align	4


	//----- nvinfo : EIATTR_CUDA_API_VERSION
	.align		4
        /*0000*/ 	.byte	0x04, 0x37
        /*0002*/ 	.short	(.L_997 - .L_996)
.L_996:
        /*0004*/ 	.word	0x00000082


	//----- nvinfo : EIATTR_KPARAM_INFO
	.align		4
.L_997:
        /*0008*/ 	.byte	0x04, 0x17
        /*000a*/ 	.short	(.L_999 - .L_998)
.L_998:
        /*000c*/ 	.word	0x00000000
        /*0010*/ 	.short	0x000a
        /*0012*/ 	.short	0x0044
        /*0014*/ 	.byte	0x00, 0xf0, 0x11, 0x00


	//----- nvinfo : EIATTR_KPARAM_INFO
	.align		4
.L_999:
        /*0018*/ 	.byte	0x04, 0x17
        /*001a*/ 	.short	(.L_1001 - .L_1000)
.L_1000:
        /*001c*/ 	.word	0x00000000
        /*0020*/ 	.short	0x0009
        /*0022*/ 	.short	0x0040
        /*0024*/ 	.byte	0x00, 0xf0, 0x11, 0x00


	//----- nvinfo : EIATTR_KPARAM_INFO
	.align		4
.L_1001:
        /*0028*/ 	.byte	0x04, 0x17
        /*002a*/ 	.short	(.L_1003 - .L_1002)
.L_1002:
        /*002c*/ 	.word	0x00000000
        /*0030*/ 	.short	0x0008
        /*0032*/ 	.short	0x003c
        /*0034*/ 	.byte	0x00, 0xf0, 0x11, 0x00


	//----- nvinfo : EIATTR_KPARAM_INFO
	.align		4
.L_1003:
        /*0038*/ 	.byte	0x04, 0x17
        /*003a*/ 	.short	(.L_1005 - .L_1004)
.L_1004:
        /*003c*/ 	.word	0x00000000
        /*0040*/ 	.short	0x0007
        /*0042*/ 	.short	0x0038
        /*0044*/ 	.byte	0x00, 0xf0, 0x11, 0x00


	//----- nvinfo : EIATTR_KPARAM_INFO
	.align		4
.L_1005:
        /*0048*/ 	.byte	0x04, 0x17
        /*004a*/ 	.short	(.L_1007 - .L_1006)
.L_1006:
        /*004c*/ 	.word	0x00000000
        /*0050*/ 	.short	0x0006
        /*0052*/ 	.short	0x0030
        /*0054*/ 	.byte	0x00, 0xf5, 0x21, 0x00


	//----- nvinfo : EIATTR_KPARAM_INFO
	.align		4
.L_1007:
        /*0058*/ 	.byte	0x04, 0x17
        /*005a*/ 	.short	(.L_1009 - .L_1008)
.L_1008:
        /*005c*/ 	.word	0x00000000
        /*0060*/ 	.short	0x0005
        /*0062*/ 	.short	0x0028
        /*0064*/ 	.byte	0x00, 0xf5, 0x21, 0x00


	//----- nvinfo : EIATTR_KPARAM_INFO
	.align		4
.L_1009:
        /*0068*/ 	.byte	0x04, 0x17
        /*006a*/ 	.short	(.L_1011 - .L_1010)
.L_1010:
        /*006c*/ 	.word	0x00000000
        /*0070*/ 	.short	0x0004
        /*0072*/ 	.short	0x0020
        /*0074*/ 	.byte	0x00, 0xf5, 0x21, 0x00


	//----- nvinfo : EIATTR_KPARAM_INFO
	.align		4
.L_1011:
        /*0078*/ 	.byte	0x04, 0x17
        /*007a*/ 	.short	(.L_1013 - .L_1012)
.L_1012:
        /*007c*/ 	.word	0x00000000
        /*0080*/ 	.short	0x0003
        /*0082*/ 	.short	0x0018
        /*0084*/ 	.byte	0x00, 0xf5, 0x21, 0x00


	//----- nvinfo : EIATTR_KPARAM_INFO
	.align		4
.L_1013:
        /*0088*/ 	.byte	0x04, 0x17
        /*008a*/ 	.short	(.L_1015 - .L_1014)
.L_1014:
        /*008c*/ 	.word	0x00000000
        /*0090*/ 	.short	0x0002
        /*0092*/ 	.short	0x0010
        /*0094*/ 	.byte	0x00, 0xf5, 0x21, 0x00


	//----- nvinfo : EIATTR_KPARAM_INFO
	.align		4
.L_1015:
        /*0098*/ 	.byte	0x04, 0x17
        /*009a*/ 	.short	(.L_1017 - .L_1016)
.L_1016:
        /*009c*/ 	.word	0x00000000
        /*00a0*/ 	.short	0x0001
        /*00a2*/ 	.short	0x0008
        /*00a4*/ 	.byte	0x00, 0xf5, 0x21, 0x00


	//----- nvinfo : EIATTR_KPARAM_INFO
	.align		4
.L_1017:
        /*00a8*/ 	.byte	0x04, 0x17
        /*00aa*/ 	.short	(.L_1019 - .L_1018)
.L_1018:
        /*00ac*/ 	.word	0x00000000
        /*00b0*/ 	.short	0x0000
        /*00b2*/ 	.short	0x0000
        /*00b4*/ 	.byte	0x00, 0xf5, 0x21, 0x00


	//----- nvinfo : EIATTR_SPARSE_MMA_MASK
	.align		4
.L_1019:
        /*00b8*/ 	.byte	0x03, 0x50
        /*00ba*/ 	.short	0x0000


	//----- nvinfo : EIATTR_MAXREG_COUNT
	.align		4
        /*00bc*/ 	.byte	0x03, 0x1b
        /*00be*/ 	.short	0x00ff


	//----- nvinfo : EIATTR_MERCURY_ISA_VERSION
	.align		4
        /*00c0*/ 	.byte	0x03, 0x5f
        /*00c2*/ 	.short	0x0101


	//----- nvinfo : EIATTR_VRC_CTA_INIT_COUNT
	.align		4
        /*00c4*/ 	.byte	0x02, 0x4a
	.zero		1
	.zero		1


	//----- nvinfo : EIATTR_EXIT_INSTR_OFFSETS
	.align		4
        /*00c8*/ 	.byte	0x04, 0x1c
        /*00ca*/ 	.short	(.L_1021 - .L_1020)


	//   ....[0]....
.L_1020:
        /*00cc*/ 	.word	0x00000140


	//   ....[1]....
        /*00d0*/ 	.word	0x00000480


	//----- nvinfo : EIATTR_CRS_STACK_SIZE
	.align		4
.L_1021:
        /*00d4*/ 	.byte	0x04, 0x1e
        /*00d6*/ 	.short	(.L_1023 - .L_1022)
.L_1022:
        /*00d8*/ 	.word	0x00000000


	//----- nvinfo : EIATTR_CBANK_PARAM_SIZE
	.align		4
.L_1023:
        /*00dc*/ 	.byte	0x03, 0x19
        /*00de*/ 	.short	0x0048


	//----- nvinfo : EIATTR_PARAM_CBANK
	.align		4
        /*00e0*/ 	.byte	0x04, 0x0a
        /*00e2*/ 	.short	(.L_1025 - .L_1024)
	.align		4
.L_1024:
        /*00e4*/ 	.word	index@(.nv.constant0._Z9RD_evolvePfS_S_S_S_S_S_ffii)
        /*00e8*/ 	.short	0x0380
        /*00ea*/ 	.short	0x0048


	//----- nvinfo : EIATTR_SW_WAR
	.align		4
.L_1025:
        /*00ec*/ 	.byte	0x04, 0x36
        /*00ee*/ 	.short	(.L_1027 - .L_1026)
.L_1026:
        /*00f0*/ 	.word	0x00000008
.L_1027:


//--------------------- .nv.info._Z14div_advect_prePfS_S_S_S_S_ii --------------------------
	.section	.nv.info._Z14div_advect_prePfS_S_S_S_S_ii,"",@"SHT_CUDA_INFO"
	.sectionflags	@""
	.align	4


	//----- nvinfo : EIATTR_CUDA_API_VERSION
	.align		4
        /*0000*/ 	.byte	0x04, 0x37
        /*0002*/ 	.short	(.L_1029 - .L_1028)
.L_1028:
        /*0004*/ 	.word	0x00000082


	//----- nvinfo : EIATTR_KPARAM_INFO
	.align		4
.L_1029:
        /*0008*/ 	.byte	0x04, 0x17
        /*000a*/ 	.short	(.L_1031 - .L_1030)
.L_1030:
        /*000c*/ 	.word	0x00000000
        /*0010*/ 	.short	0x0007
        /*0012*/ 	.short	0x0034
        /*0014*/ 	.byte	0x00, 0xf0, 0x11, 0x00


	//----- nvinfo : EIATTR_KPARAM_INFO
	.align		4
.L_1031:
        /*0018*/ 	.byte	0x04, 0x17
        /*001a*/ 	.short	(.L_1033 - .L_1032)
.L_1032:
        /*001c*/ 	.word	0x00000000
        /*0020*/ 	.short	0x0006
        /*0022*/ 	.short	0x0030
        /*0024*/ 	.byte	0x00, 0xf0, 0x11, 0x00


	//----- nvinfo : EIATTR_KPARAM_INFO
	.align		4
.L_1033:
        /*0028*/ 	.byte	0x04, 0x17
        /*002a*/ 	.short	(.L_1035 - .L_1034)
.L_1034:
        /*002c*/ 	.word	0x00000000
        /*0030*/ 	.short	0x0005
        /*0032*/ 	.short	0x0028
        /*0034*/ 	.byte	0x00, 0xf5, 0x21, 0x00


	//----- nvinfo : EIATTR_KPARAM_INFO
	.align		4
.L_1035:
        /*0038*/ 	.byte	0x04, 0x17
        /*003a*/ 	.short	(.L_1037 - .L_1036)
.L_1036:
        /*003c*/ 	.word	0x00000000
        /*0040*/ 	.short	0x0004
        /*0042*/ 	.short	0x0020
        /*0044*/ 	.byte	0x00, 0xf5, 0x21, 0x00


	//----- nvinfo : EIATTR_KPARAM_INFO
	.align		4
.L_1037:
        /*0048*/ 	.byte	0x04, 0x17
        /*004a*/ 	.short	(.L_1039 - .L_1038)
.L_1038:
        /*004c*/ 	.word	0x00000000
        /*0050*/ 	.short	0x0003
        /*0052*/ 	.short	0x0018
        /*0054*/ 	.byte	0x00, 0xf5, 0x21, 0x00


	//----- nvinfo : EIATTR_KPARAM_INFO
	.align		4
.L_1039:
        /*0058*/ 	.byte	0x04, 0x17
        /*005a*/ 	.short	(.L_1041 - .L_1040)
.L_1040:
        /*005c*/ 	.word	0x00000000
        /*0060*/ 	.short	0x0002
        /*0062*/ 	.short	0x0010
        /*0064*/ 	.byte	0x00, 0xf5, 0x21, 0x00


	//----- nvinfo : EIATTR_KPARAM_INFO
	.align		4
.L_1041:
        /*0068*/ 	.byte	0x04, 0x17
        /*006a*/ 	.short	(.L_1043 - .L_1042)
.L_1042:
        /*006c*/ 	.word	0x00000000
        /*0070*/ 	.short	0x0001
        /*0072*/ 	.short	0x0008
        /*0074*/ 	.byte	0x00, 0xf5, 0x21, 0x00


	//----- nvinfo : EIATTR_KPARAM_INFO
	.align		4
.L_1043:
        /*0078*/ 	.byte	0x04, 0x17
        /*007a*/ 	.short	(.L_1045 - .L_1044)
.L_1044:
        /*007c*/ 	.word	0x00000000
        /*0080*/ 	.short	0x0000
        /*0082*/ 	.short	0x0000
        /*0084*/ 	.byte	0x00, 0xf5, 0x21, 0x00


	//----- nvinfo : EIATTR_SPARSE_MMA_MASK
	.align		4
.L_1045:
        /*0088*/ 	.byte	0x03, 0x50
        /*008a*/ 	.short	0x0000


	//----- nvinfo : EIATTR_MAXREG_COUNT
	.align		4
        /*008c*/ 	.byte	0x03, 0x1b
        /*008e*/ 	.short	0x00ff


	//----- nvinfo : EIATTR_MERCURY_ISA_VERSION
	.align		4
        /*0090*/ 	.byte	0x03, 0x5f
        /*0092*/ 	.short	0x0101


	//----- nvinfo : EIATTR_VRC_CTA_INIT_COUNT
	.align		4
        /*0094*/ 	.byte	0x02, 0x4a
	.zero		1
	.zero		1


	//----- nvinfo : EIATTR_EXIT_INSTR_OFFSETS
	.align		4
        /*0098*/ 	.byte	0x04, 0x1c
        /*009a*/ 	.short	(.L_1047 - .L_1046)


	//   ....[0]....
.L_1046:
        /*009c*/ 	.word	0x00000240


	//----- nvinfo : EIATTR_CBANK_PARAM_SIZE
	.align		4
.L_1047:
        /*00a0*/ 	.byte	0x03, 0x19
        /*00a2*/ 	.short	0x0038


	//----- nvinfo : EIATTR_PARAM_CBANK
	.align		4
        /*00a4*/ 	.byte	0x04, 0x0a
        /*00a6*/ 	.short	(.L_1049 - .L_1048)
	.align		4
.L_1048:
        /*00a8*/ 	.word	index@(.nv.constant0._Z14div_advect_prePfS_S_S_S_S_ii)
        /*00ac*/ 	.short	0x0380
        /*00ae*/ 	.short	0x0038


	//----- nvinfo : EIATTR_SW_WAR
	.align		4
.L_1049:
        /*00b0*/ 	.byte	0x04, 0x36
        /*00b2*/ 	.short	(.L_1051 - .L_1050)
.L_1050:
        /*00b4*/ 	.word	0x00000008
.L_1051:


//--------------------- .nv.info._Z9get_errorPfS_S_S_S_PiS0_S0_S0_ii --------------------------
	.section	.nv.info._Z9get_errorPfS_S_S_S_PiS0_S0_S0_ii,"",@"SHT_CUDA_INFO"
	.sectionflags	@""
	.align	4


	//----- nvinfo : EIATTR_CUDA_API_VERSION
	.align		4
        /*0000*/ 	.byte	0x04, 0x37
        /*0002*/ 	.short	(.L_1053 - .L_1052)
.L_1052:
        /*0004*/ 	.word	0x00000082


	//----- nvinfo : EIATTR_KPARAM_INFO
	.align		4
.L_1053:
        /*0008*/ 	.byte	0x04, 0x17
        /*000a*/ 	.short	(.L_1055 - .L_1054)
.L_1054:
        /*000c*/ 	.word	0x00000000
        /*0010*/ 	.short	0x000a
        /*0012*/ 	.short	0x004c
        /*0014*/ 	.byte	0x00, 0xf0, 0x11, 0x00


	//----- nvinfo : EIATTR_KPARAM_INFO
	.align		4
.L_1055:
        /*0018*/ 	.byte	0x04, 0x17
        /*001a*/ 	.short	(.L_1057 - .L_1056)
.L_1056:
        /*001c*/ 	.word	0x00000000
        /*0020*/ 	.short	0x0009
        /*0022*/ 	.short	0x0048
        /*0024*/ 	.byte	0x00, 0xf0, 0x11, 0x00


	//----- nvinfo : EIATTR_KPARAM_INFO
	.align		4
.L_1057:
        /*0028*/ 	.byte	0x04, 0x17
        /*002a*/ 	.short	(.L_1059 - .L_1058)
.L_1058:
        /*002c*/ 	.word	0x00000000
        /*0030*/ 	.short	0x0008
        /*0032*/ 	.short	0x0040
        /*0034*/ 	.byte	0x00, 0xf5, 0x21, 0x00


	//----- nvinfo : EIATTR_KPARAM_INFO
	.align		4
.L_1059:
        /*0038*/ 	.byte	0x04, 0x17
        /*003a*/ 	.short	(.L_1061 - .L_1060)
.L_1060:
        /*003c*/ 	.word	0x00000000
        /*0040*/ 	.short	0x0007
        /*0042*/ 	.short	0x0038
        /*0044*/ 	.byte	0x00, 0xf5, 0x21, 0x00


	//----- nvinfo : EIATTR_KPARAM_INFO
	.align		4
.L_1061:
        /*0048*/ 	.byte	0x04, 0x17
        /*004a*/ 	.short	(.L_1063 - .L_1062)
.L_1062:
        /*004c*/ 	.word	0x00000000
        /*0050*/ 	.short	0x0006
        /*0052*/ 	.short	0x0030
        /*0054*/ 	.byte	0x00, 0xf5, 0x21, 0x00


	//----- nvinfo : EIATTR_KPARAM_INFO
	.align		4
.L_1063:
        /*0058*/ 	.byte	0x04, 0x17
        /*005a*/ 	.short	(.L_1065 - .L_1064)
.L_1064:
        /*005c*/ 	.word	0x00000000
        /*0060*/ 	.short	0x0005
        /*0062*/ 	.short	0x0028
        /*0064*/ 	.byte	0x00, 0xf5, 0x21, 0x00


	//----- nvinfo : EIATTR_KPARAM_INFO
	.align		4
.L_1065:
        /*0068*/ 	.byte	0x04, 0x17
        /*006a*/ 	.short	(.L_1067 - .L_1066)
.L_1066:
        /*006c*/ 	.word	0x00000000
        /*0070*/ 	.short	0x0004
        /*0072*/ 	.short	0x0020
        /*0074*/ 	.byte	0x00, 0xf5, 0x21, 0x00


	//----- nvinfo : EIATTR_KPARAM_INFO
	.align		4
.L_1067:
        /*0078*/ 	.byte	0x04, 0x17
        /*007a*/ 	.short	(.L_1069 - .L_1068)
.L_1068:
        /*007c*/ 	.word	0x00000000
        /*0080*/ 	.short	0x0003
        /*0082*/ 	.short	0x0018
        /*0084*/ 	.byte	0x00, 0xf5, 0x21, 0x00


	//----- nvinfo : EIATTR_KPARAM_INFO
	.align		4
.L_1069:
        /*0088*/ 	.byte	0x04, 0x17
        /*008a*/ 	.short	(.L_1071 - .L_1070)
.L_1070:
        /*008c*/ 	.word	0x00000000
        /*0090*/ 	.short	0x0002
        /*0092*/ 	.short	0x0010
        /*0094*/ 	.byte	0x00, 0xf5, 0x21, 0x00


	//----- nvinfo : EIATTR_KPARAM_INFO
	.align		4
.L_1071:
        /*0098*/ 	.byte	0x04, 0x17
        /*009a*/ 	.short	(.L_1073 - .L_1072)
.L_1072:
        /*009c*/ 	.word	0x00000000
        /*00a0*/ 	.short	0x0001
        /*00a2*/ 	.short	0x0008
        /*00a4*/ 	.byte	0x00, 0xf5, 0x21, 0x00


	//----- nvinfo : EIATTR_KPARAM_INFO
	.align		4
.L_1073:
        /*00a8*/ 	.byte	0x04, 0x17
        /*00aa*/ 	.short	(.L_1075 - .L_1074)
.L_1074:
        /*00ac*/ 	.word	0x00000000
        /*00b0*/ 	.short	0x0000
        /*00b2*/ 	.short	0x0000
        /*00b4*/ 	.byte	0x00, 0xf5, 0x21, 0x00


	//----- nvinfo : EIATTR_SPARSE_MMA_MASK
	.align		4
.L_1075:
        /*00b8*/ 	.byte	0x03, 0x50
        /*00ba*/ 	.short	0x0000


	//----- nvinfo : EIATTR_MAXREG_COUNT
	.align		4
        /*00bc*/ 	.byte	0x03, 0x1b
        /*00be*/ 	.short	0x00ff


	//----- nvinfo : EIATTR_MERCURY_ISA_VERSION
	.align		4
        /*00c0*/ 	.byte	0x03, 0x5f
        /*00c2*/ 	.short	0x0101


	//----- nvinfo : EIATTR_VRC_CTA_INIT_COUNT
	.align		4
        /*00c4*/ 	.byte	0x02, 0x4a
	.zero		1
	.zero		1


	//----- nvinfo : EIATTR_EXIT_INSTR_OFFSETS
	.align		4
        /*00c8*/ 	.byte	0x04, 0x1c
        /*00ca*/ 	.short	(.L_1077 - .L_1076)


	//   ....[0]....
.L_1076:
        /*00cc*/ 	.word	0x000003a0


	//----- nvinfo : EIATTR_CRS_STACK_SIZE
	.align		4
.L_1077:
        /*00d0*/ 	.byte	0x04, 0x1e
        /*00d2*/ 	.short	(.L_1079 - .L_1078)
.L_1078:
        /*00d4*/ 	.word	0x00000000


	//----- nvinfo : EIATTR_CBANK_PARAM_SIZE
	.align		4
.L_1079:
        /*00d8*/ 	.byte	0x03, 0x19
        /*00da*/ 	.short	0x0050


	//----- nvinfo : EIATTR_PARAM_CBANK
	.align		4
        /*00dc*/ 	.byte	0x04, 0x0a
        /*00de*/ 	.short	(.L_1081 - .L_1080)
	.align		4
.L_1080:
        /*00e0*/ 	.word	index@(.nv.constant0._Z9get_errorPfS_S_S_S_PiS0_S0_S0_ii)
        /*00e4*/ 	.short	0x0380
        /*00e6*/ 	.short	0x0050


	//----- nvinfo : EIATTR_SW_WAR
	.align		4
.L_1081:
        /*00e8*/ 	.byte	0x04, 0x36
        /*00ea*/ 	.short	(.L_1083 - .L_1082)
.L_1082:
        /*00ec*/ 	.word	0x00000008
.L_1083:


//--------------------- .nv.info._Z11rhs_poissonPfS_S_S_S_S_S_S_S_S_S_S_S_S_ii --------------------------
	.section	.nv.info._Z11rhs_poissonPfS_S_S_S_S_S_S_S_S_S_S_S_S_ii,"",@"SHT_CUDA_INFO"
	.sectionflags	@""
	.align	4


	//----- nvinfo : EIATTR_CUDA_API_VERSION
	.align		4
        /*0000*/ 	.byte	0x04, 0x37
        /*0002*/ 	.short	(.L_1085 - .L_1084)
.L_1084:
        /*0004*/ 	.word	0x00000082


	//----- nvinfo : EIATTR_KPARAM_INFO
	.align		4
.L_1085:
        /*0008*/ 	.byte	0x04, 0x17
        /*000a*/ 	.short	(.L_1087 - .L_1086)
.L_1086:
        /*000c*/ 	.word	0x00000000
        /*0010*/ 	.short	0x000f
        /*0012*/ 	.short	0x0074
        /*0014*/ 	.byte	0x00, 0xf0, 0x11, 0x00


	//----- nvinfo : EIATTR_KPARAM_INFO
	.align		4
.L_1087:
        /*0018*/ 	.byte	0x04, 0x17
        /*001a*/ 	.short	(.L_1089 - .L_1088)
.L_1088:
        /*001c*/ 	.word	0x00000000
        /*0020*/ 	.short	0x000e
        /*0022*/ 	.short	0x0070
        /*0024*/ 	.byte	0x00, 0xf0, 0x11, 0x00


	//----- nvinfo : EIATTR_KPARAM_INFO
	.align		4
.L_1089:
        /*0028*/ 	.byte	0x04, 0x17
        /*002a*/ 	.short	(.L_1091 - .L_1090)
.L_1090:
        /*002c*/ 	.word	0x00000000
        /*0030*/ 	.short	0x000d
        /*0032*/ 	.short	0x0068
        /*0034*/ 	.byte	0x00, 0xf5, 0x21, 0x00


	//----- nvinfo : EIATTR_KPARAM_INFO
	.align		4
.L_1091:
        /*0038*/ 	.byte	0x04, 0x17
        /*003a*/ 	.short	(.L_1093 - .L_1092)
.L_1092:
        /*003c*/ 	.word	0x00000000
        /*0040*/ 	.short	0x000c
        /*0042*/ 	.short	0x0060
        /*0044*/ 	.byte	0x00, 0xf5, 0x21, 0x00


	//----- nvinfo : EIATTR_KPARAM_INFO
	.align		4
.L_1093:
        /*0048*/ 	.byte	0x04, 0x17
        /*004a*/ 	.short	(.L_1095 - .L_1094)
.L_1094:
        /*004c*/ 	.word	0x00000000
        /*0050*/ 	.short	0x000b
        /*0052*/ 	.short	0x0058
        /*0054*/ 	.byte	0x00, 0xf5, 0x21, 0x00


	//----- nvinfo : EIATTR_KPARAM_INFO
	.align		4
.L_1095:
        /*0058*/ 	.byte	0x04, 0x17
        /*005a*/ 	.short	(.L_1097 - .L_1096)
.L_1096:
        /*005c*/ 	.word	0x00000000
        /*0060*/ 	.short	0x000a
        /*0062*/ 	.short	0x0050
        /*0064*/ 	.byte	0x00, 0xf5, 0x21, 0x00


	//----- nvinfo : EIATTR_KPARAM_INFO
	.align		4
.L_1097:
        /*0068*/ 	.byte	0x04, 0x17
        /*006a*/ 	.short	(.L_1099 - .L_1098)
.L_1098:
        /*006c*/ 	.word	0x00000000
        /*0070*/ 	.short	0x0009
        /*0072*/ 	.short	0x0048
        /*0074*/ 	.byte	0x00, 0xf5, 0x21, 0x00


	//----- nvinfo : EIATTR_KPARAM_INFO
	.align		4
.L_1099:
        /*0078*/ 	.byte	0x04, 0x17
        /*007a*/ 	.short	(.L_1101 - .L_1100)
.L_1100:
        /*007c*/ 	.word	0x00000000
        /*0080*/ 	.short	0x0008
        /*0082*/ 	.short	0x0040
        /*0084*/ 	.byte	0x00, 0xf5, 0x21, 0x00


	//----- nvinfo : EIATTR_KPARAM_INFO
	.align		4
.L_1101:
        /*0088*/ 	.byte	0x04, 0x17
        /*008a*/ 	.short	(.L_1103 - .L_1102)
.L_1102:
        /*008c*/ 	.word	0x00000000
        /*0090*/ 	.short	0x0007
        /*0092*/ 	.short	0x0038
        /*0094*/ 	.byte	0x00, 0xf5, 0x21, 0x00


	//----- nvinfo : EIATTR_KPARAM_INFO
	.align		4
.L_1103:
        /*0098*/ 	.byte	0x04, 0x17
        /*009a*/ 	.short	(.L_1105 - .L_1104)
.L_1104:
        /*009c*/ 	.word	0x00000000
        /*00a0*/ 	.short	0x0006
        /*00a2*/ 	.short	0x0030
        /*00a4*/ 	.byte	0x00, 0xf5, 0x21, 0x00


	//----- nvinfo : EIATTR_KPARAM_INFO
	.align		4
.L_1105:
        /*00a8*/ 	.byte	0x04, 0x17
        /*00aa*/ 	.short	(.L_1107 - .L_1106)
.L_1106:
        /*00ac*/ 	.word	0x00000000
        /*00b0*/ 	.short	0x0005
        /*00b2*/ 	.short	0x0028
        /*00b4*/ 	.byte	0x00, 0xf5, 0x21, 0x00


	//----- nvinfo : EIATTR_KPARAM_INFO
	.align		4
.L_1107:
        /*00b8*/ 	.byte	0x04, 0x17
        /*00ba*/ 	.short	(.L_1109 - .L_1108)
.L_1108:
        /*00bc*/ 	.word	0x00000000
        /*00c0*/ 	.short	0x0004
        /*00c2*/ 	.short	0x0020
        /*00c4*/ 	.byte	0x00, 0xf5, 0x21, 0x00


	//----- nvinfo : EIATTR_KPARAM_INFO
	.align		4
.L_1109:
        /*00c8*/ 	.byte	0x04, 0x17
        /*00ca*/ 	.short	(.L_1111 - .L_1110)
.L_1110:
        /*00cc*/ 	.word	0x00000000
        /*00d0*/ 	.short	0x0003
        /*00d2*/ 	.short	0x0018
        /*00d4*/ 	.byte	0x00, 0xf5, 0x21, 0x00


	//----- nvinfo : EIATTR_KPARAM_INFO
	.align		4
.L_1111:
        /*00d8*/ 	.byte	0x04, 0x17
        /*00da*/ 	.short	(.L_1113 - .L_1112)
.L_1112:
        /*00dc*/ 	.word	0x00000000
        /*00e0*/ 	.short	0x0002
        /*00e2*/ 	.short	0x0010
        /*00e4*/ 	.byte	0x00, 0xf5, 0x21, 0x00


	//----- nvinfo : EIATTR_KPARAM_INFO
	.align		4
.L_1113:
        /*00e8*/ 	.byte	0x04, 0x17
        /*00ea*/ 	.short	(.L_1115 - .L_1114)
.L_1114:
        /*00ec*/ 	.word	0x00000000
        /*00f0*/ 	.short	0x0001
        /*00f2*/ 	.short	0x0008
        /*00f4*/ 	.byte	0x00, 0xf5, 0x21, 0x00


	//----- nvinfo : EIATTR_KPARAM_INFO
	.align		4
.L_1115:
        /*00f8*/ 	.byte	0x04, 0x17
        /*00fa*/ 	.short	(.L_1117 - .L_1116)
.L_1116:
        /*00fc*/ 	.word	0x00000000
        /*0100*/ 	.short	0x0000
        /*0102*/ 	.short	0x0000
        /*0104*/ 	.byte	0x00, 0xf5, 0x21, 0x00


	//----- nvinfo : EIATTR_SPARSE_MMA_MASK
	.align		4
.L_1117:
        /*0108*/ 	.byte	0x03, 0x50
        /*010a*/ 	.short	0x0000


	//----- nvinfo : EIATTR_MAXREG_COUNT
	.align		4
        /*010c*/ 	.byte	0x03, 0x1b
        /*010e*/ 	.short	0x00ff


	//----- nvinfo : EIATTR_MERCURY_ISA_VERSION
	.align		4
        /*0110*/ 	.byte	0x03, 0x5f
        /*0112*/ 	.short	0x0101


	//----- nvinfo : EIATTR_VRC_CTA_INIT_COUNT
	.align		4
        /*0114*/ 	.byte	0x02, 0x4a
	.zero		1
	.zero		1


	//----- nvinfo : EIATTR_EXIT_INSTR_OFFSETS
	.align		4
        /*0118*/ 	.byte	0x04, 0x1c
        /*011a*/ 	.short	(.L_1119 - .L_1118)


	//   ....[0]....
.L_1118:
        /*011c*/ 	.word	0x00000410


	//----- nvinfo : EIATTR_CBANK_PARAM_SIZE
	.align		4
.L_1119:
        /*0120*/ 	.byte	0x03, 0x19
        /*0122*/ 	.short	0x0078


	//----- nvinfo : EIATTR_PARAM_CBANK
	.align		4
        /*0124*/ 	.byte	0x04, 0x0a
        /*0126*/ 	.short	(.L_1121 - .L_1120)
	.align		4
.L_1120:
        /*0128*/ 	.word	index@(.nv.constant0._Z11rhs_poissonPfS_S_S_S_S_S_S_S_S_S_S_S_S_ii)
        /*012c*/ 	.short	0x0380
        /*012e*/ 	.short	0x0078


	//----- nvinfo : EIATTR_SW_WAR
	.align		4
.L_1121:
        /*0130*/ 	.byte	0x04, 0x36
        /*0132*/ 	.short	(.L_1123 - .L_1122)
.L_1122:
        /*0134*/ 	.word	0x00000008
.L_1123:


//--------------------- .nv.info._Z15potential_forcePfS_S_S_S_fffii --------------------------
	.section	.nv.info._Z15potential_forcePfS_S_S_S_fffii,"",@"SHT_CUDA_INFO"
	.sectionflags	@""
	.align	4


	//----- nvinfo : EIATTR_CUDA_API_VERSION
	.align		4
        /*0000*/ 	.byte	0x04, 0x37
        /*0002*/ 	.short	(.L_1125 - .L_1124)
.L_1124:
        /*0004*/ 	.word	0x00000082


	//----- nvinfo : EIATTR_KPARAM_INFO
	.align		4
.L_1125:
        /*0008*/ 	.byte	0x04, 0x17
        /*000a*/ 	.short	(.L_1127 - .L_1126)
.L_1126:
        /*000c*/ 	.word	0x00000000
        /*0010*/ 	.short	0x0009
        /*0012*/ 	.short	0x0038
        /*0014*/ 	.byte	0x00, 0xf0, 0x11, 0x00


	//----- nvinfo : EIATTR_KPARAM_INFO
	.align		4
.L_1127:
        /*0018*/ 	.byte	0x04, 0x17
        /*001a*/ 	.short	(.L_1129 - .L_1128)
.L_1128:
        /*001c*/ 	.word	0x00000000
        /*0020*/ 	.short	0x0008
        /*0022*/ 	.short	0x0034
        /*0024*/ 	.byte	0x00, 0xf0, 0x11, 0x00


	//----- nvinfo : EIATTR_KPARAM_INFO
	.align		4
.L_1129:
        /*0028*/ 	.byte	0x04, 0x17
        /*002a*/ 	.short	(.L_1131 - .L_1130)
.L_1130:
        /*002c*/ 	.word	0x00000000
        /*0030*/ 	.short	0x0007
        /*0032*/ 	.short	0x0030
        /*0034*/ 	.byte	0x00, 0xf0, 0x11, 0x00


	//----- nvinfo : EIATTR_KPARAM_INFO
	.align		4
.L_1131:
        /*0038*/ 	.byte	0x04, 0x17
        /*003a*/ 	.short	(.L_1133 - .L_1132)
.L_1132:
        /*003c*/ 	.word	0x00000000
        /*0040*/ 	.short	0x0006
        /*0042*/ 	.short	0x002c
        /*0044*/ 	.byte	0x00, 0xf0, 0x11, 0x00


	//----- nvinfo : EIATTR_KPARAM_INFO
	.align		4
.L_1133:
        /*0048*/ 	.byte	0x04, 0x17
        /*004a*/ 	.short	(.L_1135 - .L_1134)
.L_1134:
        /*004c*/ 	.word	0x00000000
        /*0050*/ 	.short	0x0005
        /*0052*/ 	.short	0x0028
        /*0054*/ 	.byte	0x00, 0xf0, 0x11, 0x00


	//----- nvinfo : EIATTR_KPARAM_INFO
	.align		4
.L_1135:
        /*0058*/ 	.byte	0x04, 0x17
        /*005a*/ 	.short	(.L_1137 - .L_1136)
.L_1136:
        /*005c*/ 	.word	0x00000000
        /*0060*/ 	.short	0x0004
        /*0062*/ 	.short	0x0020
        /*0064*/ 	.byte	0x00, 0xf5, 0x21, 0x00


	//----- nvinfo : EIATTR_KPARAM_INFO
	.align		4
.L_1137:
        /*0068*/ 	.byte	0x04, 0x17
        /*006a*/ 	.short	(.L_1139 - .L_1138)
.L_1138:
        /*006c*/ 	.word	0x00000000
        /*0070*/ 	.short	0x0003
        /*0072*/ 	.short	0x0018
        /*0074*/ 	.byte	0x00, 0xf5, 0x21, 0x00


	//----- nvinfo : EIATTR_KPARAM_INFO
	.align		4
.L_1139:
        /*0078*/ 	.byte	0x04, 0x17
        /*007a*/ 	.short	(.L_1141 - .L_1140)
.L_1140:
        /*007c*/ 	.word	0x00000000
        /*0080*/ 	.short	0x0002
        /*0082*/ 	.short	0x0010
        /*0084*/ 	.byte	0x00, 0xf5, 0x21, 0x00


	//----- nvinfo : EIATTR_KPARAM_INFO
	.align		4
.L_1141:
        /*0088*/ 	.byte	0x04, 0x17
        /*008a*/ 	.short	(.L_1143 - .L_1142)
.L_1142:
        /*008c*/ 	.word	0x00000000
        /*0090*/ 	.short	0x0001
        /*0092*/ 	.short	0x0008
        /*0094*/ 	.byte	0x00, 0xf5, 0x21, 0x00


	//----- nvinfo : EIATTR_KPARAM_INFO
	.align		4
.L_1143:
        /*0098*/ 	.byte	0x04, 0x17
        /*009a*/ 	.short	(.L_1145 - .L_1144)
.L_1144:
        /*009c*/ 	.word	0x00000000
        /*00a0*/ 	.short	0x0000
        /*00a2*/ 	.short	0x0000
        /*00a4*/ 	.byte	0x00, 0xf5, 0x21, 0x00


	//----- nvinfo : EIATTR_SPARSE_MMA_MASK
	.align		4
.L_1145:
        /*00a8*/ 	.byte	0x03, 0x50
        /*00aa*/ 	.short	0x0000


	//----- nvinfo : EIATTR_MAXREG_COUNT
	.align		4
        /*00ac*/ 	.byte	0x03, 0x1b
        /*00ae*/ 	.short	0x00ff


	//----- nvinfo : EIATTR_MERCURY_ISA_VERSION
	.align		4
        /*00b0*/ 	.byte	0x03, 0x5f
        /*00b2*/ 	.short	0x0101


	//----- nvinfo : EIATTR_VRC_CTA_INIT_COUNT
	.align		4
        /*00b4*/ 	.byte	0x02, 0x4a
	.zero		1
	.zero		1


	//----- nvinfo : EIATTR_EXIT_INSTR_OFFSETS
	.align		4
        /*00b8*/ 	.byte	0x04, 0x1c
        /*00ba*/ 	.short	(.L_1147 - .L_1146)


	//   ....[0]....
.L_1146:
        /*00bc*/ 	.word	0x00000730


	//----- nvinfo : EIATTR_CRS_STACK_SIZE
	.align		4
.L_1147:
        /*00c0*/ 	.byte	0x04, 0x1e
        /*00c2*/ 	.short	(.L_1149 - .L_1148)
.L_1148:
        /*00c4*/ 	.word	0x00000000


	//----- nvinfo : EIATTR_CBANK_PARAM_SIZE
	.align		4
.L_1149:
        /*00c8*/ 	.byte	0x03, 0x19
        /*00ca*/ 	.short	0x003c


	//----- nvinfo : EIATTR_PARAM_CBANK
	.align		4
        /*00cc*/ 	.byte	0x04, 0x0a
        /*00ce*/ 	.short	(.L_1151 - .L_1150)
	.align		4
.L_1150:
        /*00d0*/ 	.word	index@(.nv.constant0._Z15potential_forcePfS_S_S_S_fffii)
        /*00d4*/ 	.short	0x0380
        /*00d6*/ 	.short	0x003c


	//----- nvinfo : EIATTR_SW_WAR
	.align		4
.L_1151:
        /*00d8*/ 	.byte	0x04, 0x36
        /*00da*/ 	.short	(.L_1153 - .L_1152)
.L_1152:
        /*00dc*/ 	.word	0x00000008
.L_1153:


//--------------------- .nv.info._Z11div_vel_prePfS_iS_fS_S_S_S_ii --------------------------
	.section	.nv.info._Z11div_vel_prePfS_iS_fS_S_S_S_ii,"",@"SHT_CUDA_INFO"
	.sectionflags	@""
	.align	4


	//----- nvinfo : EIATTR_CUDA_API_VERSION
	.align		4
        /*0000*/ 	.byte	0x04, 0x37
        /*0002*/ 	.short	(.L_1155 - .L_1154)
.L_1154:
        /*0004*/ 	.word	0x00000082


	//----- nvinfo : EIATTR_KPARAM_INFO
	.align		4
.L_1155:
        /*0008*/ 	.byte	0x04, 0x17
        /*000a*/ 	.short	(.L_1157 - .L_1156)
.L_1156:
        /*000c*/ 	.word	0x00000000
        /*0010*/ 	.short	0x000a
        /*0012*/ 	.short	0x004c
        /*0014*/ 	.byte	0x00, 0xf0, 0x11, 0x00


	//----- nvinfo : EIATTR_KPARAM_INFO
	.align		4
.L_1157:
        /*0018*/ 	.byte	0x04, 0x17
        /*001a*/ 	.short	(.L_1159 - .L_1158)
.L_1158:
        /*001c*/ 	.word	0x00000000
        /*0020*/ 	.short	0x0009
        /*0022*/ 	.short	0x0048
        /*0024*/ 	.byte	0x00, 0xf0, 0x11, 0x00


	//----- nvinfo : EIATTR_KPARAM_INFO
	.align		4
.L_1159:
        /*0028*/ 	.byte	0x04, 0x17
        /*002a*/ 	.short	(.L_1161 - .L_1160)
.L_1160:
        /*002c*/ 	.word	0x00000000
        /*0030*/ 	.short	0x0008
        /*0032*/ 	.short	0x0040
        /*0034*/ 	.byte	0x00, 0xf5, 0x21, 0x00


	//----- nvinfo : EIATTR_KPARAM_INFO
	.align		4
.L_1161:
        /*0038*/ 	.byte	0x04, 0x17
        /*003a*/ 	.short	(.L_1163 - .L_1162)
.L_1162:
        /*003c*/ 	.word	0x00000000
        /*0040*/ 	.short	0x0007
        /*0042*/ 	.short	0x0038
        /*0044*/ 	.byte	0x00, 0xf5, 0x21, 0x00


	//----- nvinfo : EIATTR_KPARAM_INFO
	.align		4
.L_1163:
        /*0048*/ 	.byte	0x04, 0x17
        /*004a*/ 	.short	(.L_1165 - .L_1164)
.L_1164:
        /*004c*/ 	.word	0x00000000
        /*0050*/ 	.short	0x0006
        /*0052*/ 	.short	0x0030
        /*0054*/ 	.byte	0x00, 0xf5, 0x21, 0x00


	//----- nvinfo : EIATTR_KPARAM_INFO
	.align		4
.L_1165:
        /*0058*/ 	.byte	0x04, 0x17
        /*005a*/ 	.short	(.L_1167 - .L_1166)
.L_1166:
        /*005c*/ 	.word	0x00000000
        /*0060*/ 	.short	0x0005
        /*0062*/ 	.short	0x0028
        /*0064*/ 	.byte	0x00, 0xf5, 0x21, 0x00


	//----- nvinfo : EIATTR_KPARAM_INFO
	.align		4
.L_1167:
        /*0068*/ 	.byte	0x04, 0x17
        /*006a*/ 	.short	(.L_1169 - .L_1168)
.L_1168:
        /*006c*/ 	.word	0x00000000
        /*0070*/ 	.short	0x0004
        /*0072*/ 	.short	0x0020
        /*0074*/ 	.byte	0x00, 0xf0, 0x11, 0x00


	//----- nvinfo : EIATTR_KPARAM_INFO
	.align		4
.L_1169:
        /*0078*/ 	.byte	0x04, 0x17
        /*007a*/ 	.short	(.L_1171 - .L_1170)
.L_1170:
        /*007c*/ 	.word	0x00000000
        /*0080*/ 	.short	0x0003
        /*0082*/ 	.short	0x0018
        /*0084*/ 	.byte	0x00, 0xf5, 0x21, 0x00


	//----- nvinfo : EIATTR_KPARAM_INFO
	.align		4
.L_1171:
        /*0088*/ 	.byte	0x04, 0x17
        /*008a*/ 	.short	(.L_1173 - .L_1172)
.L_1172:
        /*008c*/ 	.word	0x00000000
        /*0090*/ 	.short	0x0002
        /*0092*/ 	.short	0x0010
        /*0094*/ 	.byte	0x00, 0xf0, 0x11, 0x00


	//----- nvinfo : EIATTR_KPARAM_INFO
	.align		4
.L_1173:
        /*0098*/ 	.byte	0x04, 0x17
        /*009a*/ 	.short	(.L_1175 - .L_1174)
.L_1174:
        /*009c*/ 	.word	0x00000000
        /*00a0*/ 	.short	0x0001
        /*00a2*/ 	.short	0x0008
        /*00a4*/ 	.byte	0x00, 0xf5, 0x21, 0x00


	//----- nvinfo : EIATTR_KPARAM_INFO
	.align		4
.L_1175:
        /*00a8*/ 	.byte	0x04, 0x17
        /*00aa*/ 	.short	(.L_1177 - .L_1176)
.L_1176:
        /*00ac*/ 	.word	0x00000000
        /*00b0*/ 	.short	0x0000
        /*00b2*/ 	.short	0x0000
        /*00b4*/ 	.byte	0x00, 0xf5, 0x21, 0x00


	//----- nvinfo : EIATTR_SPARSE_MMA_MASK
	.align		4
.L_1177:
        /*00b8*/ 	.byte	0x03, 0x50
        /*00ba*/ 	.short	0x0000


	//----- nvinfo : EIATTR_MAXREG_COUNT
	.align		4
        /*00bc*/ 	.byte	0x03, 0x1b
        /*00be*/ 	.short	0x00ff


	//----- nvinfo : EIATTR_MERCURY_ISA_VERSION
	.align		4
        /*00c0*/ 	.byte	0x03, 0x5f
        /*00c2*/ 	.short	0x0101


	//----- nvinfo : EIATTR_VRC_CTA_INIT_COUNT
	.align		4
        /*00c4*/ 	.byte	0x02, 0x4a
	.zero		1
	.zero		1


	//----- nvinfo : EIATTR_EXIT_INSTR_OFFSETS
	.align		4
        /*00c8*/ 	.byte	0x04, 0x1c
        /*00ca*/ 	.short	(.L_1179 - .L_1178)


	//   ....[0]....
.L_1178:
        /*00cc*/ 	.word	0x00000100


	//   ....[1]....
        /*00d0*/ 	.word	0x000002f0


	//   ....[2]....
        /*00d4*/ 	.word	0x000004e0


	//----- nvinfo : EIATTR_CBANK_PARAM_SIZE
	.align		4
.L_1179:
        /*00d8*/ 	.byte	0x03, 0x19
        /*00da*/ 	.short	0x0050


	//----- nvinfo : EIATTR_PARAM_CBANK
	.align		4
        /*00dc*/ 	.byte	0x04, 0x0a
        /*00de*/ 	.short	(.L_1181 - .L_1180)
	.align		4
.L_1180:
        /*00e0*/ 	.word	index@(.nv.constant0._Z11div_vel_prePfS_iS_fS_S_S_S_ii)
        /*00e4*/ 	.short	0x0380
        /*00e6*/ 	.short	0x0050


	//----- nvinfo : EIATTR_SW_WAR
	.align		4
.L_1181:
        /*00e8*/ 	.byte	0x04, 0x36
        /*00ea*/ 	.short	(.L_1183 - .L_1182)
.L_1182:
        /*00ec*/ 	.word	0x00000008
.L_1183:


//--------------------- .nv.info._Z9phievolvePfS_S_S_S_S_S_S_S_iif --------------------------
	.section	.nv.info._Z9phievolvePfS_S_S_S_S_S_S_S_iif,"",@"SHT_CUDA_INFO"
	.sectionflags	@""
	.align	4


	//----- nvinfo : EIATTR_CUDA_API_VERSION
	.align		4
        /*0000*/ 	.byte	0x04, 0x37
        /*0002*/ 	.short	(.L_1185 - .L_1184)
.L_1184:
        /*0004*/ 	.word	0x00000082


	//----- nvinfo : EIATTR_KPARAM_INFO
	.align		4
.L_1185:
        /*0008*/ 	.byte	0x04, 0x17
        /*000a*/ 	.short	(.L_1187 - .L_1186)
.L_1186:
        /*000c*/ 	.word	0x00000000
        /*0010*/ 	.short	0x000b
        /*0012*/ 	.short	0x0050
        /*0014*/ 	.byte	0x00, 0xf0, 0x11, 0x00


	//----- nvinfo : EIATTR_KPARAM_INFO
	.align		4
.L_1187:
        /*0018*/ 	.byte	0x04, 0x17
        /*001a*/ 	.short	(.L_1189 - .L_1188)
.L_1188:
        /*001c*/ 	.word	0x00000000
        /*0020*/ 	.short	0x000a
        /*0022*/ 	.short	0x004c
        /*0024*/ 	.byte	0x00, 0xf0, 0x11, 0x00


	//----- nvinfo : EIATTR_KPARAM_INFO
	.align		4
.L_1189:
        /*0028*/ 	.byte	0x04, 0x17
        /*002a*/ 	.short	(.L_1191 - .L_1190)
.L_1190:
        /*002c*/ 	.word	0x00000000
        /*0030*/ 	.short	0x0009
        /*0032*/ 	.short	0x0048
        /*0034*/ 	.byte	0x00, 0xf0, 0x11, 0x00


	//----- nvinfo : EIATTR_KPARAM_INFO
	.align		4
.L_1191:
        /*0038*/ 	.byte	0x04, 0x17
        /*003a*/ 	.short	(.L_1193 - .L_1192)
.L_1192:
        /*003c*/ 	.word	0x00000000
        /*0040*/ 	.short	0x0008
        /*0042*/ 	.short	0x0040
        /*0044*/ 	.byte	0x00, 0xf5, 0x21, 0x00


	//----- nvinfo : EIATTR_KPARAM_INFO
	.align		4
.L_1193:
        /*0048*/ 	.byte	0x04, 0x17
        /*004a*/ 	.short	(.L_1195 - .L_1194)
.L_1194:
        /*004c*/ 	.word	0x00000000
        /*0050*/ 	.short	0x0007
        /*0052*/ 	.short	0x0038
        /*0054*/ 	.byte	0x00, 0xf5, 0x21, 0x00


	//----- nvinfo : EIATTR_KPARAM_INFO
	.align		4
.L_1195:
        /*0058*/ 	.byte	0x04, 0x17
        /*005a*/ 	.short	(.L_1197 - .L_1196)
.L_1196:
        /*005c*/ 	.word	0x00000000
        /*0060*/ 	.short	0x0006
        /*0062*/ 	.short	0x0030
        /*0064*/ 	.byte	0x00, 0xf5, 0x21, 0x00


	//----- nvinfo : EIATTR_KPARAM_INFO
	.align		4
.L_1197:
        /*0068*/ 	.byte	0x04, 0x17
        /*006a*/ 	.short	(.L_1199 - .L_1198)
.L_1198:
        /*006c*/ 	.word	0x00000000
        /*0070*/ 	.short	0x0005
        /*0072*/ 	.short	0x0028
        /*0074*/ 	.byte	0x00, 0xf5, 0x21, 0x00


	//----- nvinfo : EIATTR_KPARAM_INFO
	.align		4
.L_1199:
        /*0078*/ 	.byte	0x04, 0x17
        /*007a*/ 	.short	(.L_1201 - .L_1200)
.L_1200:
        /*007c*/ 	.word	0x00000000
        /*0080*/ 	.short	0x0004
        /*0082*/ 	.short	0x0020
        /*0084*/ 	.byte	0x00, 0xf5, 0x21, 0x00


	//----- nvinfo : EIATTR_KPARAM_INFO
	.align		4
.L_1201:
        /*0088*/ 	.byte	0x04, 0x17
        /*008a*/ 	.short	(.L_1203 - .L_1202)
.L_1202:
        /*008c*/ 	.word	0x00000000
        /*0090*/ 	.short	0x0003
        /*0092*/ 	.short	0x0018
        /*0094*/ 	.byte	0x00, 0xf5, 0x21, 0x00


	//----- nvinfo : EIATTR_KPARAM_INFO
	.align		4
.L_1203:
        /*0098*/ 	.byte	0x04, 0x17
        /*009a*/ 	.short	(.L_1205 - .L_1204)
.L_1204:
        /*009c*/ 	.word	0x00000000
        /*00a0*/ 	.short	0x0002
        /*00a2*/ 	.short	0x0010
        /*00a4*/ 	.byte	0x00, 0xf5, 0x21, 0x00


	//----- nvinfo : EIATTR_KPARAM_INFO
	.align		4
.L_1205:
        /*00a8*/ 	.byte	0x04, 0x17
        /*00aa*/ 	.short	(.L_1207 - .L_1206)
.L_1206:
        /*00ac*/ 	.word	0x00000000
        /*00b0*/ 	.short	0x0001
        /*00b2*/ 	.short	0x0008
        /*00b4*/ 	.byte	0x00, 0xf5, 0x21, 0x00


	//----- nvinfo : EIATTR_KPARAM_INFO
	.align		4
.L_1207:
        /*00b8*/ 	.byte	0x04, 0x17
        /*00ba*/ 	.short	(.L_1209 - .L_1208)
.L_1208:
        /*00bc*/ 	.word	0x00000000
        /*00c0*/ 	.short	0x0000
        /*00c2*/ 	.short	0x0000
        /*00c4*/ 	.byte	0x00, 0xf5, 0x21, 0x00


	//----- nvinfo : EIATTR_SPARSE_MMA_MASK
	.align		4
.L_1209:
        /*00c8*/ 	.byte	0x03, 0x50
        /*00ca*/ 	.short	0x0000


	//----- nvinfo : EIATTR_MAXREG_COUNT
	.align		4
        /*00cc*/ 	.byte	0x03, 0x1b
        /*00ce*/ 	.short	0x00ff


	//----- nvinfo : EIATTR_MERCURY_ISA_VERSION
	.align		4
        /*00d0*/ 	.byte	0x03, 0x5f
        /*00d2*/ 	.short	0x0101


	//----- nvinfo : EIATTR_VRC_CTA_INIT_COUNT
	.align		4
        /*00d4*/ 	.byte	0x02, 0x4a
	.zero		1
	.zero		1


	//----- nvinfo : EIATTR_EXIT_INSTR_OFFSETS
	.align		4
        /*00d8*/ 	.byte	0x04, 0x1c
        /*00da*/ 	.short	(.L_1211 - .L_1210)


	//   ....[0]....
.L_1210:
        /*00dc*/ 	.word	0x00000440


	//----- nvinfo : EIATTR_CRS_STACK_SIZE
	.align		4
.L_1211:
        /*00e0*/ 	.byte	0x04, 0x1e
        /*00e2*/ 	.short	(.L_1213 - .L_1212)
.L_1212:
        /*00e4*/ 	.word	0x00000000


	//----- nvinfo : EIATTR_CBANK_PARAM_SIZE
	.align		4
.L_1213:
        /*00e8*/ 	.byte	0x03, 0x19
        /*00ea*/ 	.short	0x0054


	//----- nvinfo : EIATTR_PARAM_CBANK
	.align		4
        /*00ec*/ 	.byte	0x04, 0x0a
        /*00ee*/ 	.short	(.L_1215 - .L_1214)
	.align		4
.L_1214:
        /*00f0*/ 	.word	index@(.nv.constant0._Z9phievolvePfS_S_S_S_S_S_S_S_iif)
        /*00f4*/ 	.short	0x0380
        /*00f6*/ 	.short	0x0054


	//----- nvinfo : EIATTR_SW_WAR
	.align		4
.L_1215:
        /*00f8*/ 	.byte	0x04, 0x36
        /*00fa*/ 	.short	(.L_1217 - .L_1216)
.L_1216:
        /*00fc*/ 	.word	0x00000008
.L_1217:


//--------------------- .nv.callgraph             --------------------------
	.section	.nv.callgraph,"",@"SHT_CUDA_CALLGRAPH"
	.align	4
	.sectionentsize	8
	.align		4
        /*0000*/ 	.word	0x00000000
	.align		4
        /*0004*/ 	.word	0xffffffff
	.align		4
        /*0008*/ 	.word	0x00000000
	.align		4
        /*000c*/ 	.word	0xfffffffe
	.align		4
        /*0010*/ 	.word	0x00000000
	.align		4
        /*0014*/ 	.word	0xfffffffd
	.align		4
        /*0018*/ 	.word	0x00000000
	.align		4
        /*001c*/ 	.word	0xfffffffc


//--------------------- .nv.constant4             --------------------------
	.section	.nv.constant4,"a",@progbits
	.align	8
	.align		8
.nv.constant4:
        /*0000*/ 	.dword	precalc_xorwow_matrix
	.align		8
        /*0008*/ 	.dword	precalc_xorwow_offset_matrix
	.align		8
        /*0010*/ 	.dword	mrg32k3aM1
	.align		8
        /*0018*/ 	.dword	mrg32k3aM2
	.align		8
        /*0020*/ 	.dword	mrg32k3aM1SubSeq
	.align		8
        /*0028*/ 	.dword	mrg32k3aM2SubSeq
	.align		8
        /*0030*/ 	.dword	mrg32k3aM1Seq
	.align		8
        /*0038*/ 	.dword	mrg32k3aM2Seq
	.align		8
        /*0040*/ 	.dword	_ZN32_INTERNAL_b74ca542_4_k_cu_blocks4cuda3std3__45__cpo5beginE
	.align		8
        /*0048*/ 	.dword	_ZN32_INTERNAL_b74ca542_4_k_cu_blocks4cuda3std3__45__cpo3endE
	.align		8
        /*0050*/ 	.dword	_ZN32_INTERNAL_b74ca542_4_k_cu_blocks4cuda3std3__45__cpo6cbeginE
	.align		8
        /*0058*/ 	.dword	_ZN32_INTERNAL_b74ca542_4_k_cu_blocks4cuda3std3__45__cpo4cendE
	.align		8
        /*0060*/ 	.dword	_ZN32_INTERNAL_b74ca542_4_k_cu_blocks4cuda3std3__45__cpo6rbeginE
	.align		8
        /*0068*/ 	.dword	_ZN32_INTERNAL_b74ca542_4_k_cu_blocks4cuda3std3__45__cpo4rendE
	.align		8
        /*0070*/ 	.dword	_ZN32_INTERNAL_b74ca542_4_k_cu_blocks4cuda3std3__45__cpo7crbeginE
	.align		8
        /*0078*/ 	.dword	_ZN32_INTERNAL_b74ca542_4_k_cu_blocks4cuda3std3__45__cpo5crendE
	.align		8
        /*0080*/ 	.dword	_ZN32_INTERNAL_b74ca542_4_k_cu_blocks4cuda3std3__434_GLOBAL__N__b74ca542_4_k_cu_blocks6ignoreE
	.align		8
        /*0088*/ 	.dword	_ZN32_INTERNAL_b74ca542_4_k_cu_blocks4cuda3std3__419piecewise_constructE
	.align		8
        /*0090*/ 	.dword	_ZN32_INTERNAL_b74ca542_4_k_cu_blocks4cuda3std3__48in_placeE
	.align		8
        /*0098*/ 	.dword	_ZN32_INTERNAL_b74ca542_4_k_cu_blocks4cuda3std3__420unreachable_sentinelE
	.align		8
        /*00a0*/ 	.dword	_ZN32_INTERNAL_b74ca542_4_k_cu_blocks4cuda3std3__47nulloptE
	.align		8
        /*00a8*/ 	.dword	_ZN32_INTERNAL_b74ca542_4_k_cu_blocks4cuda3std3__48unexpectE
	.align		8
        /*00b0*/ 	.dword	_ZN32_INTERNAL_b74ca542_4_k_cu_blocks4cuda3std6ranges3__45__cpo4swapE
	.align		8
        /*00b8*/ 	.dword	_ZN32_INTERNAL_b74ca542_4_k_cu_blocks4cuda3std6ranges3__45__cpo9iter_moveE
	.align		8
        /*00c0*/ 	.dword	_ZN32_INTERNAL_b74ca542_4_k_cu_blocks4cuda3std6ranges3__45__cpo5beginE
	.align		8
        /*00c8*/ 	.dword	_ZN32_INTERNAL_b74ca542_4_k_cu_blocks4cuda3std6ranges3__45__cpo3endE
	.align		8
        /*00d0*/ 	.dword	_ZN32_INTERNAL_b74ca542_4_k_cu_blocks4cuda3std6ranges3__45__cpo6cbeginE
	.align		8
        /*00d8*/ 	.dword	_ZN32_INTERNAL_b74ca542_4_k_cu_blocks4cuda3std6ranges3__45__cpo4cendE
	.align		8
        /*00e0*/ 	.dword	_ZN32_INTERNAL_b74ca542_4_k_cu_blocks4cuda3std6ranges3__45__cpo7advanceE
	.align		8
        /*00e8*/ 	.dword	_ZN32_INTERNAL_b74ca542_4_k_cu_blocks4cuda3std6ranges3__45__cpo9iter_swapE
	.align		8
        /*00f0*/ 	.dword	_ZN32_INTERNAL_b74ca542_4_k_cu_blocks4cuda3std6ranges3__45__cpo4nextE
	.align		8
        /*00f8*/ 	.dword	_ZN32_INTERNAL_b74ca542_4_k_cu_blocks4cuda3std6ranges3__45__cpo4prevE
	.align		8
        /*0100*/ 	.dword	_ZN32_INTERNAL_b74ca542_4_k_cu_blocks4cuda3std6ranges3__45__cpo4dataE
	.align		8
        /*0108*/ 	.dword	_ZN32_INTERNAL_b74ca542_4_k_cu_blocks4cuda3std6ranges3__45__cpo5cdataE
	.align		8
        /*0110*/ 	.dword	_ZN32_INTERNAL_b74ca542_4_k_cu_blocks4cuda3std6ranges3__45__cpo4sizeE
	.align		8
        /*0118*/ 	.dword	_ZN32_INTERNAL_b74ca542_4_k_cu_blocks4cuda3std6ranges3__45__cpo5ssizeE
	.align		8
        /*0120*/ 	.dword	_ZN32_INTERNAL_b74ca542_4_k_cu_blocks4cuda3std6ranges3__45__cpo8distanceE
	.align		8
        /*0128*/ 	.dword	_ZN32_INTERNAL_b74ca542_4_k_cu_blocks6thrust24THRUST_300001_SM_1000_NS8cuda_cub3parE
	.align		8
        /*0130*/ 	.dword	_ZN32_INTERNAL_b74ca542_4_k_cu_blocks6thrust24THRUST_300001_SM_1000_NS8cuda_cub10par_nosyncE
	.align		8
        /*0138*/ 	.dword	_ZN32_INTERNAL_b74ca542_4_k_cu_blocks6thrust24THRUST_300001_SM_1000_NS6system6detail10sequential3seqE
	.align		8
        /*0140*/ 	.dword	_ZN32_INTERNAL_b74ca542_4_k_cu_blocks6thrust24THRUST_300001_SM_1000_NS6system3cpp3parE
	.align		8
        /*0148*/ 	.dword	_ZN32_INTERNAL_b74ca542_4_k_cu_blocks6thrust24THRUST_300001_SM_1000_NS12placeholders2_1E
	.align		8
        /*0150*/ 	.dword	_ZN32_INTERNAL_b74ca542_4_k_cu_blocks6thrust24THRUST_300001_SM_1000_NS12placeholders2_2E
	.align		8
        /*0158*/ 	.dword	_ZN32_INTERNAL_b74ca542_4_k_cu_blocks6thrust24THRUST_300001_SM_1000_NS12placeholders2_3E
	.align		8
        /*0160*/ 	.dword	_ZN32_INTERNAL_b74ca542_4_k_cu_blocks6thrust24THRUST_300001_SM_1000_NS12placeholders2_4E
	.align		8
        /*0168*/ 	.dword	_ZN32_INTERNAL_b74ca542_4_k_cu_blocks6thrust24THRUST_300001_SM_1000_NS12placeholders2_5E
	.align		8
        /*0170*/ 	.dword	_ZN32_INTERNAL_b74ca542_4_k_cu_blocks6thrust24THRUST_300001_SM_1000_NS12placeholders2_6E
	.align		8
        /*0178*/ 	.dword	_ZN32_INTERNAL_b74ca542_4_k_cu_blocks6thrust24THRUST_300001_SM_1000_NS12placeholders2_7E
	.align		8
        /*0180*/ 	.dword	_ZN32_INTERNAL_b74ca542_4_k_cu_blocks6thrust24THRUST_300001_SM_1000_NS12placeholders2_8E
	.align		8
        /*0188*/ 	.dword	_ZN32_INTERNAL_b74ca542_4_k_cu_blocks6thrust24THRUST_300001_SM_1000_NS12placeholders2_9E
	.align		8
        /*0190*/ 	.dword	_ZN32_INTERNAL_b74ca542_4_k_cu_blocks6thrust24THRUST_300001_SM_1000_NS12placeholders3_10E
	.align		8
        /*0198*/ 	.dword	_ZN32_INTERNAL_b74ca542_4_k_cu_blocks6thrust24THRUST_300001_SM_1000_NS3seqE
	.align		8
        /*01a0*/ 	.dword	_ZN32_INTERNAL_b74ca542_4_k_cu_blocks6thrust24THRUST_300001_SM_1000_NS6deviceE
	.align		8
        /*01a8*/ 	.dword	__cudart_i2opi_d
	.align		8
        /*01b0*/ 	.dword	__cudart_sin_cos_coeffs


//--------------------- .nv.constant3             --------------------------
	.section	.nv.constant3,"a",@progbits
	.align	8
.nv.constant3:
	.type		__cr_lgamma_table,@object
	.size		__cr_lgamma_table,(d_Gamma - __cr_lgamma_table)
__cr_lgamma_table:
        /*0000*/ 	.byte	0x00, 0x00, 0x00, 0x00, 0x00, 0x00, 0x00, 0x00, 0x00, 0x00, 0x00, 0x00, 0x00, 0x00, 0x00, 0x00
        /*0010*/ 	.byte	0xef, 0x39, 0xfa, 0xfe, 0x42, 0x2e, 0xe6, 0x3f, 0x02, 0x20, 0x2a, 0xfa, 0x0b, 0xab, 0xfc, 0x3f
        /*0020*/ 	.byte	0xf9, 0x2c, 0x92, 0x7c, 0xa7, 0x6c, 0x09, 0x40, 0xc9, 0x79, 0x44, 0x3c, 0x64, 0x26, 0x13, 0x40
        /*0030*/ 	.byte	0xca, 0x01, 0xcf, 0x3a, 0x27, 0x51, 0x1a, 0x40, 0x30, 0xcc, 0x2d, 0xf3, 0xe1, 0x0c, 0x21, 0x40
        /*0040*/ 	.byte	0x0d, 0xb7, 0xfc, 0x82, 0x8e, 0x35, 0x25, 0x40
	.type		d_Gamma,@object
	.size		d_Gamma,(d_epsilon - d_Gamma)
d_Gamma:
        /*0048*/ 	.byte	0xcd, 0xcc, 0xcc, 0x3e
	.type		d_epsilon,@object
	.size		d_epsilon,(d_exceed_val - d_epsilon)
d_epsilon:
        /*004c*/ 	.byte	0x00, 0x00, 0x00, 0x40
	.type		d_exceed_val,@object
	.size		d_exceed_val,(d_tension - d_exceed_val)
d_exceed_val:
        /*0050*/ 	.byte	0x00, 0x00, 0x00, 0x40
	.type		d_tension,@object
	.size		d_tension,(d_bending - d_tension)
d_tension:
        /*0054*/ 	.byte	0x00, 0x00, 0xa0, 0x41
	.type		d_bending,@object
	.size		d_bending,(d_Mv - d_bending)
d_bending:
	.zero		4
	.type		d_Mv,@object
	.size		d_Mv,(d_areaMin - d_Mv)
d_Mv:
        /*005c*/ 	.byte	0x00, 0x00, 0x48, 0x43
	.type		d_areaMin,@object
	.size		d_areaMin,(d_areaMax - d_areaMin)
d_areaMin:
        /*0060*/ 	.byte	0x00, 0x00, 0xc8, 0x42
	.type		d_areaMax,@object
	.size		d_areaMax,(d_xiM - d_areaMax)
d_areaMax:
        /*0064*/ 	.byte	0x00, 0x00, 0x48, 0x44
	.type		d_xiM,@object
	.size		d_xiM,(d_expRhoM - d_xiM)
d_xiM:
        /*0068*/ 	.byte	0x00, 0x00, 0x80, 0x40
	.type		d_expRhoM,@object
	.size		d_expRhoM,(d_thresA - d_expRhoM)
d_expRhoM:
        /*006c*/ 	.byte	0xcd, 0xcc, 0xcc, 0x3d
	.type		d_thresA,@object
	.size		d_thresA,(d_phase_m - d_thresA)
d_thresA:
        /*0070*/ 	.byte	0x00, 0x00, 0x00, 0x3f
	.type		d_phase_m,@object
	.size		d_phase_m,(.L_20 - d_phase_m)
d_phase_m:
	.zero		4
.L_20:


//--------------------- .text._ZN3cub18CUB_300001_SM_10006detail6reduce28DeviceReduceSingleTileKernelINS2_10policy_hubIfyN4cuda3std3__44plusIfEEE10Policy1000EPfSC_iS9_ffNS7_10__identityEEEvT0_T1_T2_T3_T4_T6_ --------------------------
	.section	.text._ZN3cub18CUB_300001_SM_10006detail6reduce28DeviceReduceSingleTileKernelINS2_10policy_hubIfyN4cuda3std3__44plusIfEEE10Policy1000EPfSC_iS9_ffNS7_10__identityEEEvT0_T1_T2_T3_T4_T6_,"ax",@progbits
	.align	128
        .global         _ZN3cub18CUB_300001_SM_10006detail6reduce28DeviceReduceSingleTileKernelINS2_10policy_hubIfyN4cuda3std3__44plusIfEEE10Policy1000EPfSC_iS9_ffNS7_10__identityEEEvT0_T1_T2_T3_T4_T6_
        .type           _ZN3cub18CUB_300001_SM_10006detail6reduce28DeviceReduceSingleTileKernelINS2_10policy_hubIfyN4cuda3std3__44plusIfEEE10Policy1000EPfSC_iS9_ffNS7_10__identityEEEvT0_T1_T2_T3_T4_T6_,@function
        .size           _ZN3cub18CUB_300001_SM_10006detail6reduce28DeviceReduceSingleTileKernelINS2_10policy_hubIfyN4cuda3std3__44plusIfEEE10Policy1000EPfSC_iS9_ffNS7_10__identityEEEvT0_T1_T2_T3_T4_T6_,(.L_x_668 - _ZN3cub18CUB_300001_SM_10006detail6reduce28DeviceReduceSingleTileKernelINS2_10policy_hubIfyN4cuda3std3__44plusIfEEE10Policy1000EPfSC_iS9_ffNS7_10__identityEEEvT0_T1_T2_T3_T4_T6_)
        .other          _ZN3cub18CUB_300001_SM_10006detail6reduce28DeviceReduceSingleTileKernelINS2_10policy_hubIfyN4cuda3std3__44plusIfEEE10Policy1000EPfSC_iS9_ffNS7_10__identityEEEvT0_T1_T2_T3_T4_T6_,@"STO_CUDA_ENTRY STV_DEFAULT"
_ZN3cub18CUB_300001_SM_10006detail6reduce28DeviceReduceSingleTileKernelINS2_10policy_hubIfyN4cuda3std3__44plusIfEEE10Policy1000EPfSC_iS9_ffNS7_10__identityEEEvT0_T1_T2_T3_T4_T6_:
.text._ZN3cub18CUB_300001_SM_10006detail6reduce28DeviceReduceSingleTileKernelINS2_10policy_hubIfyN4cuda3std3__44plusIfEEE10Policy1000EPfSC_iS9_ffNS7_10__identityEEEvT0_T1_T2_T3_T4_T6_:
[----:B------:R-:W-:Y:S01]  /*0000*/  LDC R1, c[0x0][0x37c] ;  /* 0x0000df00ff017b82 */ /* 0x000fe20000000800 */
[----:B------:R-:W0:Y:S01]  /*0010*/  LDCU UR4, c[0x0][0x390] ;  /* 0x00007200ff0477ac */ /* 0x000e220008000800 */
[----:B------:R-:W1:Y:S01]  /*0020*/  LDCU.64 UR6, c[0x0][0x358] ;  /* 0x00006b00ff0677ac */ /* 0x000e620008000a00 */
[----:B0-----:R-:W-:-:S04]  /*0030*/  MOV R20, UR4 ;  /* 0x0000000400147c02 */ /* 0x001fc80008000f00 */
[----:B------:R-:W-:-:S13]  /*0040*/  ISETP.NE.AND P0, PT, R20, RZ, PT ;  /* 0x000000ff1400720c */ /* 0x000fda0003f05270 */
[----:B-1----:R-:W-:Y:S05]  /*0050*/  @P0 BRA `(.L_x_0) ;  /* 0x00000000001c0947 */ /* 0x002fea0003800000 */
[----:B------:R-:W0:Y:S02]  /*0060*/  S2R R0, SR_TID.X ;  /* 0x0000000000007919 */ /* 0x000e240000002100 */
[----:B0-----:R-:W-:-:S13]  /*0070*/  ISETP.NE.AND P0, PT, R0, RZ, PT ;  /* 0x000000ff0000720c */ /* 0x001fda0003f05270 */
[----:B------:R-:W-:Y:S05]  /*0080*/  @P0 EXIT ;  /* 0x000000000000094d */ /* 0x000fea0003800000 */
[----:B------:R-:W0:Y:S08]  /*0090*/  LDC R5, c[0x0][0x398] ;  /* 0x0000e600ff057b82 */ /* 0x000e300000000800 */
[----:B------:R-:W0:Y:S02]  /*00a0*/  LDC.64 R2, c[0x0][0x388] ;  /* 0x0000e200ff027b82 */ /* 0x000e240000000a00 */
[----:B0-----:R-:W-:Y:S01]  /*00b0*/  STG.E desc[UR6][R2.64], R5 ;  /* 0x0000000502007986 */ /* 0x001fe2000c101906 */
[----:B------:R-:W-:Y:S05]  /*00c0*/  EXIT ;  /* 0x000000000000794d */ /* 0x000fea0003800000 */
.L_x_0:
[----:B------:R-:W0:Y:S01]  /*00d0*/  LDCU UR4, c[0x0][0x380] ;  /* 0x00007000ff0477ac */ /* 0x000e220008000800 */
[----:B------:R-:W-:Y:S01]  /*00e0*/  BSSY.RECONVERGENT B0, `(.L_x_1) ;  /* 0x00003ca000007945 */ /* 0x000fe20003800200 */
[----:B0-----:R-:W-:-:S09]  /*00f0*/  ULOP3.LUT UP0, URZ, UR4, 0xf, URZ, 0xc0, !UPT ;  /* 0x0000000f04ff7892 */ /* 0x001fd2000f80c0ff */
[----:B------:R-:W-:Y:S05]  /*0100*/  BRA.U UP0, `(.L_x_2) ;  /* 0x0000001d00607547 */ /* 0x000fea000b800000 */
[----:B------:R-:W-:-:S13]  /*0110*/  ISETP.GT.AND P0, PT, R20, 0xfff, PT ;  /* 0x00000fff1400780c */ /* 0x000fda0003f04270 */
[----:B------:R-:W-:Y:S05]  /*0120*/  @P0 BRA `(.L_x_3) ;  /* 0x0000000c00a80947 */ /* 0x000fea0003800000 */
[----:B------:R-:W0:Y:S01]  /*0130*/  S2R R9, SR_TID.X ;  /* 0x0000000000097919 */ /* 0x000e220000002100 */
[----:B------:R-:W-:Y:S01]  /*0140*/  BSSY.RECONVERGENT B1, `(.L_x_4) ;  /* 0x0000009000017945 */ /* 0x000fe20003800200 */
[----:B------:R-:W-:Y:S01]  /*0150*/  HFMA2 R0, -RZ, RZ, 0, 0 ;  /* 0x00000000ff007431 */ /* 0x000fe200000001ff */
[----:B0-----:R-:W-:Y:S02]  /*0160*/  ISETP.GE.AND P0, PT, R9, R20, PT ;  /* 0x000000140900720c */ /* 0x001fe40003f06270 */
[----:B------:R-:W-:-:S11]  /*0170*/  MOV R11, R9 ;  /* 0x00000009000b7202 */ /* 0x000fd60000000f00 */
[----:B------:R-:W-:Y:S05]  /*0180*/  @P0 BRA `(.L_x_5) ;  /* 0x0000000000100947 */ /* 0x000fea0003800000 */
[----:B------:R-:W0:Y:S02]  /*0190*/  LDC.64 R2, c[0x0][0x380] ;  /* 0x0000e000ff027b82 */ /* 0x000e240000000a00 */
[----:B0-----:R-:W-:-:S05]  /*01a0*/  IMAD.WIDE.U32 R2, R9, 0x4, R2 ;  /* 0x0000000409027825 */ /* 0x001fca00078e0002 */
[----:B------:R0:W5:Y:S01]  /*01b0*/  LDG.E.CONSTANT R0, desc[UR6][R2.64] ;  /* 0x0000000602007981 */ /* 0x000162000c1e9900 */
[----:B------:R-:W-:-:S07]  /*01c0*/  IADD3 R11, PT, PT, R9, 0x100, RZ ;  /* 0x00000100090b7810 */ /* 0x000fce0007ffe0ff */
.L_x_5:
[----:B------:R-:W-:Y:S05]  /*01d0*/  BSYNC.RECONVERGENT B1 ;  /* 0x0000000000017941 */ /* 0x000fea0003800200 */
.L_x_4:
[----:B------:R-:W-:Y:S01]  /*01e0*/  ISETP.GE.AND P0, PT, R11, R20, PT ;  /* 0x000000140b00720c */ /* 0x000fe20003f06270 */
[----:B------:R-:W-:-:S12]  /*01f0*/  BSSY.RECONVERGENT B1, `(.L_x_6) ;  /* 0x0000074000017945 */ /* 0x000fd80003800200 */
[----:B------:R-:W-:Y:S05]  /*0200*/  @P0 BRA `(.L_x_7) ;  /* 0x0000000400c80947 */ /* 0x000fea0003800000 */
[----:B0-----:R-:W-:Y:S01]  /*0210*/  LOP3.LUT R3, RZ, R11, RZ, 0x33, !PT ;  /* 0x0000000bff037212 */ /* 0x001fe200078e33ff */
[----:B------:R-:W-:Y:S03]  /*0220*/  BSSY.RECONVERGENT B2, `(.L_x_8) ;  /* 0x0000015000027945 */ /* 0x000fe60003800200 */
[----:B------:R-:W-:-:S04]  /*0230*/  IADD3 R4, PT, PT, R3, R20, RZ ;  /* 0x0000001403047210 */ /* 0x000fc80007ffe0ff */
[C---:B------:R-:W-:Y:S02]  /*0240*/  LOP3.LUT R2, R4.reuse, 0x300, RZ, 0xc0, !PT ;  /* 0x0000030004027812 */ /* 0x040fe400078ec0ff */
[----:B------:R-:W-:Y:S02]  /*0250*/  ISETP.GE.U32.AND P1, PT, R4, 0x300, PT ;  /* 0x000003000400780c */ /* 0x000fe40003f26070 */
[----:B------:R-:W-:-:S13]  /*0260*/  ISETP.NE.AND P0, PT, R2, 0x300, PT ;  /* 0x000003000200780c */ /* 0x000fda0003f05270 */
[----:B------:R-:W-:Y:S05]  /*0270*/  @!P0 BRA `(.L_x_9) ;  /* 0x00000000003c8947 */ /* 0x000fea0003800000 */
[----:B------:R-:W0:Y:S01]  /*0280*/  LDC.64 R2, c[0x0][0x380] ;  /* 0x0000e000ff027b82 */ /* 0x000e220000000a00 */
[----:B------:R-:W-:-:S04]  /*0290*/  LEA.HI R4, R4, 0x1, RZ, 0x18 ;  /* 0x0000000104047811 */ /* 0x000fc800078fc0ff */
[----:B------:R-:W-:-:S04]  /*02a0*/  LOP3.LUT R4, R4, 0x3, RZ, 0xc0, !PT ;  /* 0x0000000304047812 */ /* 0x000fc800078ec0ff */
[----:B------:R-:W-:Y:S01]  /*02b0*/  IADD3 R4, PT, PT, -R4, RZ, RZ ;  /* 0x000000ff04047210 */ /* 0x000fe20007ffe1ff */
[----:B0-----:R-:W-:-:S05]  /*02c0*/  IMAD.WIDE.U32 R2, R11, 0x4, R2 ;  /* 0x000000040b027825 */ /* 0x001fca00078e0002 */
[----:B------:R-:W-:-:S07]  /*02d0*/  MOV R5, R3 ;  /* 0x0000000300057202 */ /* 0x000fce0000000f00 */
.L_x_10:
[----:B------:R-:W-:-:S06]  /*02e0*/  MOV R3, R5 ;  /* 0x0000000500037202 */ /* 0x000fcc0000000f00 */
[----:B------:R0:W2:Y:S01]  /*02f0*/  LDG.E.CONSTANT R3, desc[UR6][R2.64] ;  /* 0x0000000602037981 */ /* 0x0000a2000c1e9900 */
[----:B------:R-:W-:Y:S01]  /*0300*/  IADD3 R4, PT, PT, R4, 0x1, RZ ;  /* 0x0000000104047810 */ /* 0x000fe20007ffe0ff */
[----:B------:R-:W-:-:S03]  /*0310*/  VIADD R11, R11, 0x100 ;  /* 0x000001000b0b7836 */ /* 0x000fc60000000000 */
[----:B------:R-:W-:Y:S02]  /*0320*/  ISETP.NE.AND P0, PT, R4, RZ, PT ;  /* 0x000000ff0400720c */ /* 0x000fe40003f05270 */
[----:B0-----:R-:W-:-:S04]  /*0330*/  IADD3 R2, P2, PT, R2, 0x400, RZ ;  /* 0x0000040002027810 */ /* 0x001fc80007f5e0ff */
[----:B------:R-:W-:Y:S01]  /*0340*/  IADD3.X R5, PT, PT, RZ, R5, RZ, P2, !PT ;  /* 0x00000005ff057210 */ /* 0x000fe200017fe4ff */
[----:B--2--5:R-:W-:-:S06]  /*0350*/  FADD R0, R3, R0 ;  /* 0x0000000003007221 */ /* 0x024fcc0000000000 */
[----:B------:R-:W-:Y:S05]  /*0360*/  @P0 BRA `(.L_x_10) ;  /* 0xfffffffc00dc0947 */ /* 0x000fea000383ffff */
.L_x_9:
[----:B------:R-:W-:Y:S05]  /*0370*/  BSYNC.RECONVERGENT B2 ;  /* 0x0000000000027941 */ /* 0x000fea0003800200 */
.L_x_8:
[----:B------:R-:W-:Y:S05]  /*0380*/  @!P1 BRA `(.L_x_7) ;  /* 0x0000000400689947 */ /* 0x000fea0003800000 */
[----:B------:R-:W-:Y:S01]  /*0390*/  IADD3 R2, PT, PT, -R11, R20, RZ ;  /* 0x000000140b027210 */ /* 0x000fe20007ffe1ff */
[----:B------:R-:W-:Y:S01]  /*03a0*/  BSSY.RECONVERGENT B2, `(.L_x_11) ;  /* 0x0000031000027945 */ /* 0x000fe20003800200 */
[----:B------:R-:W-:Y:S02]  /*03b0*/  PLOP3.LUT P0, PT, PT, PT, PT, 0x80, 0x8 ;  /* 0x000000000008781c */ /* 0x000fe40003f0f070 */
[----:B------:R-:W-:-:S13]  /*03c0*/  ISETP.GT.AND P1, PT, R2, 0xc00, PT ;  /* 0x00000c000200780c */ /* 0x000fda0003f24270 */
[----:B------:R-:W-:Y:S05]  /*03d0*/  @!P1 BRA `(.L_x_12) ;  /* 0x0000000000b49947 */ /* 0x000fea0003800000 */
[----:B------:R-:W-:Y:S02]  /*03e0*/  PLOP3.LUT P0, PT, PT, PT, PT, 0x8, 0x80 ;  /* 0x000000000080781c */ /* 0x000fe40003f0e170 */
[----:B------:R-:W-:-:S11]  /*03f0*/  IADD3 R8, PT, PT, R20, -0xc00, RZ ;  /* 0xfffff40014087810 */ /* 0x000fd60007ffe0ff */
.L_x_13:
[----:B------:R-:W0:Y:S01]  /*0400*/  LDC.64 R6, c[0x0][0x380] ;  /* 0x0000e000ff067b82 */ /* 0x000e220000000a00 */
[C---:B------:R-:W-:Y:S01]  /*0410*/  IADD3 R5, PT, PT, R11.reuse, 0x400, RZ ;  /* 0x000004000b057810 */ /* 0x040fe20007ffe0ff */
[----:B0-----:R-:W-:-:S05]  /*0420*/  IMAD.WIDE R24, R11, 0x4, R6 ;  /* 0x000000040b187825 */ /* 0x001fca00078e0206 */
[----:B------:R-:W2:Y:S04]  /*0430*/  LDG.E.CONSTANT R13, desc[UR6][R24.64] ;  /* 0x00000006180d7981 */ /* 0x000ea8000c1e9900 */
[----:B------:R-:W3:Y:S01]  /*0440*/  LDG.E.CONSTANT R10, desc[UR6][R24.64+0x400] ;  /* 0x00040006180a7981 */ /* 0x000ee2000c1e9900 */
[----:B------:R-:W-:-:S03]  /*0450*/  IMAD.WIDE R4, R5, 0x4, R6 ;  /* 0x0000000405047825 */ /* 0x000fc600078e0206 */
[----:B------:R-:W4:Y:S04]  /*0460*/  LDG.E.CONSTANT R12, desc[UR6][R24.64+0x800] ;  /* 0x00080006180c7981 */ /* 0x000f28000c1e9900 */
[----:B------:R-:W4:Y:S04]  /*0470*/  LDG.E.CONSTANT R17, desc[UR6][R24.64+0xc00] ;  /* 0x000c000618117981 */ /* 0x000f28000c1e9900 */
[----:B------:R-:W4:Y:S01]  /*0480*/  LDG.E.CONSTANT R16, desc[UR6][R4.64] ;  /* 0x0000000604107981 */ /* 0x000f22000c1e9900 */
[----:B------:R-:W-:-:S03]  /*0490*/  IADD3 R3, PT, PT, R11, 0x800, RZ ;  /* 0x000008000b037810 */ /* 0x000fc60007ffe0ff */
[----:B------:R-:W4:Y:S04]  /*04a0*/  LDG.E.CONSTANT R15, desc[UR6][R4.64+0x400] ;  /* 0x00040006040f7981 */ /* 0x000f28000c1e9900 */
[----:B------:R-:W4:Y:S01]  /*04b0*/  LDG.E.CONSTANT R14, desc[UR6][R4.64+0x800] ;  /* 0x00080006040e7981 */ /* 0x000f22000c1e9900 */
[----:B------:R-:W-:-:S03]  /*04c0*/  IMAD.WIDE R2, R3, 0x4, R6 ;  /* 0x0000000403027825 */ /* 0x000fc600078e0206 */
[----:B------:R-:W4:Y:S04]  /*04d0*/  LDG.E.CONSTANT R22, desc[UR6][R4.64+0xc00] ;  /* 0x000c000604167981 */ /* 0x000f28000c1e9900 */
[----:B------:R-:W4:Y:S01]  /*04e0*/  LDG.E.CONSTANT R21, desc[UR6][R2.64] ;  /* 0x0000000602157981 */ /* 0x000f22000c1e9900 */
[----:B------:R-:W-:-:S03]  /*04f0*/  IADD3 R23, PT, PT, R11, 0xc00, RZ ;  /* 0x00000c000b177810 */ /* 0x000fc60007ffe0ff */
[----:B------:R-:W4:Y:S04]  /*0500*/  LDG.E.CONSTANT R19, desc[UR6][R2.64+0x400] ;  /* 0x0004000602137981 */ /* 0x000f28000c1e9900 */
[----:B------:R-:W4:Y:S01]  /*0510*/  LDG.E.CONSTANT R18, desc[UR6][R2.64+0x800] ;  /* 0x0008000602127981 */ /* 0x000f22000c1e9900 */
[----:B------:R-:W-:-:S03]  /*0520*/  IMAD.WIDE R6, R23, 0x4, R6 ;  /* 0x0000000417067825 */ /* 0x000fc600078e0206 */
[----:B------:R-:W4:Y:S04]  /*0530*/  LDG.E.CONSTANT R26, desc[UR6][R2.64+0xc00] ;  /* 0x000c0006021a7981 */ /* 0x000f28000c1e9900 */
[----:B------:R-:W4:Y:S04]  /*0540*/  LDG.E.CONSTANT R25, desc[UR6][R6.64] ;  /* 0x0000000606197981 */ /* 0x000f28000c1e9900 */
[----:B------:R-:W4:Y:S04]  /*0550*/  LDG.E.CONSTANT R23, desc[UR6][R6.64+0x400] ;  /* 0x0004000606177981 */ /* 0x000f28000c1e9900 */
[----:B------:R-:W4:Y:S04]  /*0560*/  LDG.E.CONSTANT R24, desc[UR6][R6.64+0x800] ;  /* 0x0008000606187981 */ /* 0x000f28000c1e9900 */
[----:B------:R-:W4:Y:S01]  /*0570*/  LDG.E.CONSTANT R27, desc[UR6][R6.64+0xc00] ;  /* 0x000c0006061b7981 */ /* 0x000f22000c1e9900 */
[----:B------:R-:W-:-:S04]  /*0580*/  IADD3 R11, PT, PT, R11, 0x1000, RZ ;  /* 0x000010000b0b7810 */ /* 0x000fc80007ffe0ff */
[----:B------:R-:W-:Y:S01]  /*0590*/  ISETP.GE.AND P1, PT, R11, R8, PT ;  /* 0x000000080b00720c */ /* 0x000fe20003f26270 */
[----:B--2--5:R-:W-:-:S04]  /*05a0*/  FADD R13, R13, R0 ;  /* 0x000000000d0d7221 */ /* 0x024fc80000000000 */
[----:B---3--:R-:W-:-:S04]  /*05b0*/  FADD R13, R13, R10 ;  /* 0x0000000a0d0d7221 */ /* 0x008fc80000000000 */
[----:B----4-:R-:W-:-:S04]  /*05c0*/  FADD R12, R13, R12 ;  /* 0x0000000c0d0c7221 */ /* 0x010fc80000000000 */
[----:B------:R-:W-:-:S04]  /*05d0*/  FADD R17, R12, R17 ;  /* 0x000000110c117221 */ /* 0x000fc80000000000 */
        /* <DEDUP_REMOVED lines=11> */
[----:B------:R-:W-:Y:S01]  /*0690*/  FADD R0, R24, R27 ;  /* 0x0000001b18007221 */ /* 0x000fe20000000000 */
[----:B------:R-:W-:Y:S06]  /*06a0*/  @!P1 BRA `(.L_x_13) ;  /* 0xfffffffc00549947 */ /* 0x000fec000383ffff */
.L_x_12:
[----:B------:R-:W-:Y:S05]  /*06b0*/  BSYNC.RECONVERGENT B2 ;  /* 0x0000000000027941 */ /* 0x000fea0003800200 */
.L_x_11:
[----:B------:R-:W-:Y:S01]  /*06c0*/  IADD3 R2, PT, PT, -R11, R20, RZ ;  /* 0x000000140b027210 */ /* 0x000fe20007ffe1ff */
[----:B------:R-:W-:Y:S03]  /*06d0*/  BSSY.RECONVERGENT B2, `(.L_x_14) ;  /* 0x0000019000027945 */ /* 0x000fe60003800200 */
[----:B------:R-:W-:-:S13]  /*06e0*/  ISETP.GT.AND P1, PT, R2, 0x400, PT ;  /* 0x000004000200780c */ /* 0x000fda0003f24270 */
[----:B------:R-:W-:Y:S05]  /*06f0*/  @!P1 BRA `(.L_x_15) ;  /* 0x0000000000589947 */ /* 0x000fea0003800000 */
[----:B------:R-:W0:Y:S01]  /*0700*/  LDC.64 R4, c[0x0][0x380] ;  /* 0x0000e000ff047b82 */ /* 0x000e220000000a00 */
[C---:B------:R-:W-:Y:S02]  /*0710*/  VIADD R15, R11.reuse, 0x400 ;  /* 0x000004000b0f7836 */ /* 0x040fe40000000000 */
[----:B0-----:R-:W-:-:S05]  /*0720*/  IMAD.WIDE R2, R11, 0x4, R4 ;  /* 0x000000040b027825 */ /* 0x001fca00078e0204 */
[----:B------:R-:W2:Y:S04]  /*0730*/  LDG.E.CONSTANT R7, desc[UR6][R2.64] ;  /* 0x0000000602077981 */ /* 0x000ea8000c1e9900 */
[----:B------:R-:W3:Y:S01]  /*0740*/  LDG.E.CONSTANT R6, desc[UR6][R2.64+0x400] ;  /* 0x0004000602067981 */ /* 0x000ee2000c1e9900 */
[----:B------:R-:W-:-:S03]  /*0750*/  IMAD.WIDE R4, R15, 0x4, R4 ;  /* 0x000000040f047825 */ /* 0x000fc600078e0204 */
[----:B------:R-:W4:Y:S04]  /*0760*/  LDG.E.CONSTANT R13, desc[UR6][R2.64+0x800] ;  /* 0x00080006020d7981 */ /* 0x000f28000c1e9900 */
[----:B------:R-:W4:Y:S04]  /*0770*/  LDG.E.CONSTANT R15, desc[UR6][R2.64+0xc00] ;  /* 0x000c0006020f7981 */ /* 0x000f28000c1e9900 */
[----:B------:R-:W4:Y:S04]  /*0780*/  LDG.E.CONSTANT R17, desc[UR6][R4.64] ;  /* 0x0000000604117981 */ /* 0x000f28000c1e9900 */
[----:B------:R-:W4:Y:S04]  /*0790*/  LDG.E.CONSTANT R19, desc[UR6][R4.64+0x400] ;  /* 0x0004000604137981 */ /* 0x000f28000c1e9900 */
[----:B------:R-:W4:Y:S04]  /*07a0*/  LDG.E.CONSTANT R21, desc[UR6][R4.64+0x800] ;  /* 0x0008000604157981 */ /* 0x000f28000c1e9900 */
[----:B------:R-:W4:Y:S01]  /*07b0*/  LDG.E.CONSTANT R23, desc[UR6][R4.64+0xc00] ;  /* 0x000c000604177981 */ /* 0x000f22000c1e9900 */
[----:B------:R-:W-:-:S02]  /*07c0*/  PLOP3.LUT P0, PT, PT, PT, PT, 0x8, 0x80 ;  /* 0x000000000080781c */ /* 0x000fc40003f0e170 */
[----:B------:R-:W-:Y:S01]  /*07d0*/  IADD3 R11, PT, PT, R11, 0x800, RZ ;  /* 0x000008000b0b7810 */ /* 0x000fe20007ffe0ff */
[----:B--2--5:R-:W-:-:S04]  /*07e0*/  FADD R7, R0, R7 ;  /* 0x0000000700077221 */ /* 0x024fc80000000000 */
[----:B---3--:R-:W-:-:S04]  /*07f0*/  FADD R6, R7, R6 ;  /* 0x0000000607067221 */ /* 0x008fc80000000000 */
[----:B----4-:R-:W-:-:S04]  /*0800*/  FADD R6, R6, R13 ;  /* 0x0000000d06067221 */ /* 0x010fc80000000000 */
[----:B------:R-:W-:-:S04]  /*0810*/  FADD R6, R6, R15 ;  /* 0x0000000f06067221 */ /* 0x000fc80000000000 */
[----:B------:R-:W-:-:S04]  /*0820*/  FADD R6, R6, R17 ;  /* 0x0000001106067221 */ /* 0x000fc80000000000 */
[----:B------:R-:W-:-:S04]  /*0830*/  FADD R6, R6, R19 ;  /* 0x0000001306067221 */ /* 0x000fc80000000000 */
[----:B------:R-:W-:-:S04]  /*0840*/  FADD R6, R6, R21 ;  /* 0x0000001506067221 */ /* 0x000fc80000000000 */
[----:B------:R-:W-:-:S07]  /*0850*/  FADD R0, R6, R23 ;  /* 0x0000001706007221 */ /* 0x000fce0000000000 */
.L_x_15:
[----:B------:R-:W-:Y:S05]  /*0860*/  BSYNC.RECONVERGENT B2 ;  /* 0x0000000000027941 */ /* 0x000fea0003800200 */
.L_x_14:
[----:B------:R-:W-:-:S13]  /*0870*/  ISETP.LT.OR P0, PT, R11, R20, P0 ;  /* 0x000000140b00720c */ /* 0x000fda0000701670 */
[----:B------:R-:W-:Y:S05]  /*0880*/  @!P0 BRA `(.L_x_7) ;  /* 0x0000000000288947 */ /* 0x000fea0003800000 */
[----:B------:R-:W0:Y:S02]  /*0890*/  LDC.64 R2, c[0x0][0x380] ;  /* 0x0000e000ff027b82 */ /* 0x000e240000000a00 */
[----:B0-----:R-:W-:-:S05]  /*08a0*/  IMAD.WIDE R2, R11, 0x4, R2 ;  /* 0x000000040b027825 */ /* 0x001fca00078e0202 */
[----:B------:R-:W2:Y:S04]  /*08b0*/  LDG.E.CONSTANT R5, desc[UR6][R2.64] ;  /* 0x0000000602057981 */ /* 0x000ea8000c1e9900 */
[----:B------:R-:W3:Y:S04]  /*08c0*/  LDG.E.CONSTANT R4, desc[UR6][R2.64+0x400] ;  /* 0x0004000602047981 */ /* 0x000ee8000c1e9900 */
[----:B------:R-:W4:Y:S04]  /*08d0*/  LDG.E.CONSTANT R7, desc[UR6][R2.64+0x800] ;  /* 0x0008000602077981 */ /* 0x000f28000c1e9900 */
[----:B------:R-:W4:Y:S01]  /*08e0*/  LDG.E.CONSTANT R11, desc[UR6][R2.64+0xc00] ;  /* 0x000c0006020b7981 */ /* 0x000f22000c1e9900 */
[----:B--2--5:R-:W-:-:S04]  /*08f0*/  FADD R5, R0, R5 ;  /* 0x0000000500057221 */ /* 0x024fc80000000000 */
[----:B---3--:R-:W-:-:S04]  /*0900*/  FADD R4, R5, R4 ;  /* 0x0000000405047221 */ /* 0x008fc80000000000 */
[----:B----4-:R-:W-:-:S04]  /*0910*/  FADD R4, R4, R7 ;  /* 0x0000000704047221 */ /* 0x010fc80000000000 */
[----:B------:R-:W-:-:S07]  /*0920*/  FADD R0, R4, R11 ;  /* 0x0000000b04007221 */ /* 0x000fce0000000000 */
.L_x_7:
[----:B------:R-:W-:Y:S05]  /*0930*/  BSYNC.RECONVERGENT B1 ;  /* 0x0000000000017941 */ /* 0x000fea0003800200 */
.L_x_6:
[----:B------:R-:W-:Y:S02]  /*0940*/  ISETP.GE.AND P0, PT, R20, 0x100, PT ;  /* 0x000001001400780c */ /* 0x000fe40003f06270 */
[----:B-----5:R-:W-:-:S11]  /*0950*/  MOV R7, R0 ;  /* 0x0000000000077202 */ /* 0x020fd60000000f00 */
[----:B------:R-:W-:Y:S05]  /*0960*/  @!P0 BRA `(.L_x_16) ;  /* 0x0000000000ac8947 */ /* 0x000fea0003800000 */
[----:B------:R-:W1:Y:S01]  /*0970*/  S2R R6, SR_LANEID ;  /* 0x0000000000067919 */ /* 0x000e620000000000 */
[----:B------:R-:W2:Y:S02]  /*0980*/  SHFL.DOWN PT, R0, R7, 0x1, 0x1f ;  /* 0x08201f0007007f89 */ /* 0x000ea400000e0000 */
[----:B--2---:R-:W-:Y:S01]  /*0990*/  FADD R0, R0, R7 ;  /* 0x0000000700007221 */ /* 0x004fe20000000000 */
[C---:B-1----:R-:W-:Y:S02]  /*09a0*/  ISETP.GT.AND P0, PT, R6.reuse, 0x1e, PT ;  /* 0x0000001e0600780c */ /* 0x042fe40003f04270 */
[C---:B------:R-:W-:Y:S02]  /*09b0*/  ISETP.NE.AND P1, PT, R6.reuse, RZ, PT ;  /* 0x000000ff0600720c */ /* 0x040fe40003f25270 */
[----:B------:R-:W-:Y:S02]  /*09c0*/  FSEL R0, R7, R0, P0 ;  /* 0x0000000007007208 */ /* 0x000fe40000000000 */
[----:B------:R-:W-:-:S03]  /*09d0*/  ISETP.GT.AND P0, PT, R6, 0x1d, PT ;  /* 0x0000001d0600780c */ /* 0x000fc60003f04270 */
[----:B0-----:R-:W0:Y:S06]  /*09e0*/  SHFL.DOWN PT, R3, R0, 0x2, 0x1f ;  /* 0x08401f0000037f89 */ /* 0x001e2c00000e0000 */
[----:B------:R-:W1:Y:S01]  /*09f0*/  @!P1 S2R R5, SR_CgaCtaId ;  /* 0x0000000000059919 */ /* 0x000e620000008800 */
[----:B------:R-:W-:Y:S02]  /*0a00*/  @!P1 MOV R4, 0x400 ;  /* 0x0000040000049802 */ /* 0x000fe40000000f00 */
[----:B------:R-:W-:-:S04]  /*0a10*/  @!P1 SHF.R.U32.HI R2, RZ, 0x3, R9 ;  /* 0x00000003ff029819 */ /* 0x000fc80000011609 */
[----:B------:R-:W-:Y:S01]  /*0a20*/  @!P1 LOP3.LUT R2, R2, 0x7c, RZ, 0xc0, !PT ;  /* 0x0000007c02029812 */ /* 0x000fe200078ec0ff */
[----:B0-----:R-:W-:Y:S01]  /*0a30*/  @!P0 FADD R0, R0, R3 ;  /* 0x0000000300008221 */ /* 0x001fe20000000000 */
[----:B------:R-:W-:-:S04]  /*0a40*/  ISETP.GT.AND P0, PT, R6, 0x1b, PT ;  /* 0x0000001b0600780c */ /* 0x000fc80003f04270 */
[----:B------:R-:W0:Y:S01]  /*0a50*/  SHFL.DOWN PT, R3, R0, 0x4, 0x1f ;  /* 0x08801f0000037f89 */ /* 0x000e2200000e0000 */
[----:B-1----:R-:W-:-:S04]  /*0a60*/  @!P1 LEA R5, R5, R4, 0x18 ;  /* 0x0000000405059211 */ /* 0x002fc800078ec0ff */
[----:B------:R-:W-:-:S04]  /*0a70*/  @!P1 IADD3 R2, PT, PT, R2, R5, RZ ;  /* 0x0000000502029210 */ /* 0x000fc80007ffe0ff */
[----:B0-----:R-:W-:Y:S01]  /*0a80*/  @!P0 FADD R0, R0, R3 ;  /* 0x0000000300008221 */ /* 0x001fe20000000000 */
[----:B------:R-:W-:-:S04]  /*0a90*/  ISETP.GT.AND P0, PT, R6, 0x17, PT ;  /* 0x000000170600780c */ /* 0x000fc80003f04270 */
[----:B------:R-:W0:Y:S09]  /*0aa0*/  SHFL.DOWN PT, R3, R0, 0x8, 0x1f ;  /* 0x09001f0000037f89 */ /* 0x000e3200000e0000 */
[----:B0-----:R-:W-:Y:S01]  /*0ab0*/  @!P0 FADD R0, R0, R3 ;  /* 0x0000000300008221 */ /* 0x001fe20000000000 */
[----:B------:R-:W-:-:S04]  /*0ac0*/  ISETP.NE.AND P0, PT, R9, RZ, PT ;  /* 0x000000ff0900720c */ /* 0x000fc80003f05270 */
[----:B------:R-:W0:Y:S02]  /*0ad0*/  SHFL.DOWN PT, R3, R0, 0x10, 0x1f ;  /* 0x0a001f0000037f89 */ /* 0x000e2400000e0000 */
[----:B0-----:R-:W-:-:S05]  /*0ae0*/  FADD R3, R0, R3 ;  /* 0x0000000300037221 */ /* 0x001fca0000000000 */
[----:B------:R0:W-:Y:S01]  /*0af0*/  @!P1 STS [R2+0x8], R3 ;  /* 0x0000080302009388 */ /* 0x0001e20000000800 */
[----:B------:R-:W-:Y:S01]  /*0b00*/  BAR.SYNC.DEFER_BLOCKING 0x0 ;  /* 0x0000000000007b1d */ /* 0x000fe20000010000 */
[----:B------:R-:W-:-:S04]  /*0b10*/  ISETP.GT.AND P1, PT, R6, 0xf, PT ;  /* 0x0000000f0600780c */ /* 0x000fc80003f24270 */
[----:B------:R-:W-:Y:S01]  /*0b20*/  FSEL R0, R0, R3, P1 ;  /* 0x0000000300007208 */ /* 0x000fe20000800000 */
[----:B------:R-:W-:Y:S08]  /*0b30*/  @P0 BRA `(.L_x_17) ;  /* 0x0000003000900947 */ /* 0x000ff00003800000 */
[----:B------:R-:W1:Y:S01]  /*0b40*/  S2UR UR5, SR_CgaCtaId ;  /* 0x00000000000579c3 */ /* 0x000e620000008800 */
[----:B------:R-:W-:Y:S02]  /*0b50*/  UMOV UR4, 0x400 ;  /* 0x0000040000047882 */ /* 0x000fe40000000000 */
[----:B-1----:R-:W-:-:S09]  /*0b60*/  ULEA UR4, UR5, UR4, 0x18 ;  /* 0x0000000405047291 */ /* 0x002fd2000f8ec0ff */
[----:B0-----:R-:W0:Y:S04]  /*0b70*/  LDS R3, [UR4+0xc] ;  /* 0x00000c04ff037984 */ /* 0x001e280008000800 */
[----:B------:R-:W1:Y:S04]  /*0b80*/  LDS.128 R4, [UR4+0x10] ;  /* 0x00001004ff047984 */ /* 0x000e680008000c00 */
[----:B------:R-:W2:Y:S01]  /*0b90*/  LDS.64 R8, [UR4+0x20] ;  /* 0x00002004ff087984 */ /* 0x000ea20008000a00 */
[----:B0-----:R-:W-:-:S04]  /*0ba0*/  FADD R3, R0, R3 ;  /* 0x0000000300037221 */ /* 0x001fc80000000000 */
[----:B-1----:R-:W-:-:S04]  /*0bb0*/  FADD R4, R3, R4 ;  /* 0x0000000403047221 */ /* 0x002fc80000000000 */
[----:B------:R-:W-:-:S04]  /*0bc0*/  FADD R5, R4, R5 ;  /* 0x0000000504057221 */ /* 0x000fc80000000000 */
[----:B------:R-:W-:-:S04]  /*0bd0*/  FADD R6, R5, R6 ;  /* 0x0000000605067221 */ /* 0x000fc80000000000 */
[----:B------:R-:W-:-:S04]  /*0be0*/  FADD R7, R6, R7 ;  /* 0x0000000706077221 */ /* 0x000fc80000000000 */
[----:B--2---:R-:W-:-:S04]  /*0bf0*/  FADD R8, R7, R8 ;  /* 0x0000000807087221 */ /* 0x004fc80000000000 */
[----:B------:R-:W-:Y:S01]  /*0c00*/  FADD R0, R8, R9 ;  /* 0x0000000908007221 */ /* 0x000fe20000000000 */
[----:B------:R-:W-:Y:S06]  /*0c10*/  BRA `(.L_x_17) ;  /* 0x0000003000587947 */ /* 0x000fec0003800000 */
.L_x_16:
[----:B------:R-:W1:Y:S01]  /*0c20*/  S2R R4, SR_LANEID ;  /* 0x0000000000047919 */ /* 0x000e620000000000 */
[----:B------:R-:W-:-:S04]  /*0c30*/  LOP3.LUT R0, R9, 0x3e0, RZ, 0xc0, !PT ;  /* 0x000003e009007812 */ /* 0x000fc800078ec0ff */
[----:B0-----:R-:W-:Y:S02]  /*0c40*/  IADD3 R3, PT, PT, R0, 0x20, RZ ;  /* 0x0000002000037810 */ /* 0x001fe40007ffe0ff */
[----:B------:R-:W-:Y:S02]  /*0c50*/  LOP3.LUT R5, RZ, R0, RZ, 0x33, !PT ;  /* 0x00000000ff057212 */ /* 0x000fe400078e33ff */
[-C--:B------:R-:W-:Y:S02]  /*0c60*/  ISETP.GT.AND P0, PT, R3, R20.reuse, PT ;  /* 0x000000140300720c */ /* 0x080fe40003f04270 */
[----:B------:R-:W-:-:S04]  /*0c70*/  IADD3 R5, PT, PT, R5, R20, RZ ;  /* 0x0000001405057210 */ /* 0x000fc80007ffe0ff */
[----:B------:R-:W-:-:S05]  /*0c80*/  SEL R5, R5, 0x1f, P0 ;  /* 0x0000001f05057807 */ /* 0x000fca0000000000 */
[----:B------:R-:W0:Y:S01]  /*0c90*/  SHFL.DOWN PT, R0, R7, 0x1, R5 ;  /* 0x0820000007007989 */ /* 0x000e2200000e0005 */
[C---:B-1----:R-:W-:Y:S02]  /*0ca0*/  ISETP.GE.AND P0, PT, R4.reuse, R5, PT ;  /* 0x000000050400720c */ /* 0x042fe40003f06270 */
[C---:B------:R-:W-:Y:S02]  /*0cb0*/  IADD3 R2, PT, PT, R4.reuse, 0x2, RZ ;  /* 0x0000000204027810 */ /* 0x040fe40007ffe0ff */
[----:B------:R-:W-:-:S09]  /*0cc0*/  ISETP.NE.AND P1, PT, R4, RZ, PT ;  /* 0x000000ff0400720c */ /* 0x000fd20003f25270 */
[----:B0-----:R-:W-:Y:S01]  /*0cd0*/  @!P0 FADD R7, R0, R7 ;  /* 0x0000000700078221 */ /* 0x001fe20000000000 */
[-C--:B------:R-:W-:Y:S02]  /*0ce0*/  ISETP.GT.AND P0, PT, R2, R5.reuse, PT ;  /* 0x000000050200720c */ /* 0x080fe40003f04270 */
[----:B------:R-:W-:Y:S01]  /*0cf0*/  IADD3 R2, PT, PT, R4, 0x4, RZ ;  /* 0x0000000404027810 */ /* 0x000fe20007ffe0ff */
[----:B------:R-:W0:Y:S01]  /*0d00*/  @!P1 S2R R6, SR_CgaCtaId ;  /* 0x0000000000069919 */ /* 0x000e220000008800 */
[----:B------:R-:W-:Y:S01]  /*0d10*/  @!P1 MOV R3, 0x400 ;  /* 0x0000040000039802 */ /* 0x000fe20000000f00 */
[----:B------:R-:W1:Y:S08]  /*0d20*/  SHFL.DOWN PT, R0, R7, 0x2, R5 ;  /* 0x0840000007007989 */ /* 0x000e7000000e0005 */
[----:B-1----:R-:W-:Y:S01]  /*0d30*/  @!P0 FADD R7, R7, R0 ;  /* 0x0000000007078221 */ /* 0x002fe20000000000 */
[----:B------:R-:W-:-:S02]  /*0d40*/  ISETP.GT.AND P0, PT, R2, R5, PT ;  /* 0x000000050200720c */ /* 0x000fc40003f04270 */
[----:B------:R-:W-:Y:S02]  /*0d50*/  IADD3 R2, PT, PT, R4, 0x8, RZ ;  /* 0x0000000804027810 */ /* 0x000fe40007ffe0ff */
[----:B------:R-:W1:Y:S01]  /*0d60*/  SHFL.DOWN PT, R0, R7, 0x4, R5 ;  /* 0x0880000007007989 */ /* 0x000e6200000e0005 */
[----:B0-----:R-:W-:-:S08]  /*0d70*/  @!P1 LEA R3, R6, R3, 0x18 ;  /* 0x0000000306039211 */ /* 0x001fd000078ec0ff */
[----:B-1----:R-:W-:Y:S01]  /*0d80*/  @!P0 FADD R7, R7, R0 ;  /* 0x0000000007078221 */ /* 0x002fe20000000000 */
[----:B------:R-:W-:Y:S01]  /*0d90*/  ISETP.GT.AND P0, PT, R2, R5, PT ;  /* 0x000000050200720c */ /* 0x000fe20003f04270 */
[----:B------:R-:W-:-:S03]  /*0da0*/  VIADD R2, R4, 0x10 ;  /* 0x0000001004027836 */ /* 0x000fc60000000000 */
[----:B------:R-:W0:Y:S09]  /*0db0*/  SHFL.DOWN PT, R0, R7, 0x8, R5 ;  /* 0x0900000007007989 */ /* 0x000e3200000e0005 */
[----:B0-----:R-:W-:Y:S01]  /*0dc0*/  @!P0 FADD R7, R7, R0 ;  /* 0x0000000007078221 */ /* 0x001fe20000000000 */
[----:B------:R-:W-:-:S02]  /*0dd0*/  ISETP.GT.AND P0, PT, R2, R5, PT ;  /* 0x000000050200720c */ /* 0x000fc40003f04270 */
[----:B------:R-:W-:Y:S02]  /*0de0*/  @!P1 SHF.R.U32.HI R2, RZ, 0x3, R9 ;  /* 0x00000003ff029819 */ /* 0x000fe40000011609 */
[----:B------:R-:W0:Y:S02]  /*0df0*/  SHFL.DOWN PT, R0, R7, 0x10, R5 ;  /* 0x0a00000007007989 */ /* 0x000e2400000e0005 */
[----:B------:R-:W-:-:S04]  /*0e00*/  @!P1 LOP3.LUT R2, R2, 0x7c, RZ, 0xc0, !PT ;  /* 0x0000007c02029812 */ /* 0x000fc800078ec0ff */
[----:B------:R-:W-:-:S03]  /*0e10*/  @!P1 IADD3 R3, PT, PT, R2, R3, RZ ;  /* 0x0000000302039210 */ /* 0x000fc60007ffe0ff */
[----:B0-----:R-:W-:Y:S01]  /*0e20*/  @!P0 FADD R7, R7, R0 ;  /* 0x0000000007078221 */ /* 0x001fe20000000000 */
[----:B------:R-:W-:-:S04]  /*0e30*/  ISETP.NE.AND P0, PT, R9, RZ, PT ;  /* 0x000000ff0900720c */ /* 0x000fc80003f05270 */
[----:B------:R-:W-:-:S05]  /*0e40*/  MOV R0, R7 ;  /* 0x0000000700007202 */ /* 0x000fca0000000f00 */
[----:B------:R4:W-:Y:S01]  /*0e50*/  @!P1 STS [R3+0x8], R0 ;  /* 0x0000080003009388 */ /* 0x0009e20000000800 */
[----:B------:R-:W-:Y:S06]  /*0e60*/  BAR.SYNC.DEFER_BLOCKING 0x0 ;  /* 0x0000000000007b1d */ /* 0x000fec0000010000 */
[----:B------:R-:W-:Y:S05]  /*0e70*/  @P0 BRA `(.L_x_17) ;  /* 0x0000002c00c00947 */ /* 0x000fea0003800000 */
[----:B------:R-:W0:Y:S01]  /*0e80*/  S2UR UR5, SR_CgaCtaId ;  /* 0x00000000000579c3 */ /* 0x000e220000008800 */
[----:B------:R-:W-:Y:S01]  /*0e90*/  UMOV UR4, 0x400 ;  /* 0x0000040000047882 */ /* 0x000fe20000000000 */
[C---:B------:R-:W-:Y:S02]  /*0ea0*/  ISETP.GT.AND P2, PT, R20.reuse, 0x20, PT ;  /* 0x000000201400780c */ /* 0x040fe40003f44270 */
[C---:B------:R-:W-:Y:S02]  /*0eb0*/  ISETP.GT.AND P4, PT, R20.reuse, 0x40, PT ;  /* 0x000000401400780c */ /* 0x040fe40003f84270 */
[C---:B------:R-:W-:Y:S02]  /*0ec0*/  ISETP.GT.AND P3, PT, R20.reuse, 0x60, PT ;  /* 0x000000601400780c */ /* 0x040fe40003f64270 */
[----:B------:R-:W-:Y:S01]  /*0ed0*/  ISETP.GT.AND P1, PT, R20, 0x80, PT ;  /* 0x000000801400780c */ /* 0x000fe20003f24270 */
[----:B0-----:R-:W-:-:S09]  /*0ee0*/  ULEA UR4, UR5, UR4, 0x18 ;  /* 0x0000000405047291 */ /* 0x001fd2000f8ec0ff */
[----:B----4-:R-:W0:Y:S04]  /*0ef0*/  LDS R3, [UR4+0xc] ;  /* 0x00000c04ff037984 */ /* 0x010e280008000800 */
[----:B------:R-:W1:Y:S04]  /*0f00*/  LDS.128 R4, [UR4+0x10] ;  /* 0x00001004ff047984 */ /* 0x000e680008000c00 */
[----:B------:R-:W2:Y:S01]  /*0f10*/  LDS.64 R8, [UR4+0x20] ;  /* 0x00002004ff087984 */ /* 0x000ea20008000a00 */
[----:B0-----:R-:W-:Y:S01]  /*0f20*/  @P2 FADD R0, R0, R3 ;  /* 0x0000000300002221 */ /* 0x001fe20000000000 */
[----:B------:R-:W-:-:S03]  /*0f30*/  ISETP.GT.AND P2, PT, R20, 0xa0, PT ;  /* 0x000000a01400780c */ /* 0x000fc60003f44270 */
[----:B-1----:R-:W-:Y:S01]  /*0f40*/  @P4 FADD R0, R0, R4 ;  /* 0x0000000400004221 */ /* 0x002fe20000000000 */
[----:B------:R-:W-:-:S03]  /*0f50*/  ISETP.GT.AND P4, PT, R20, 0xc0, PT ;  /* 0x000000c01400780c */ /* 0x000fc60003f84270 */
[----:B------:R-:W-:Y:S01]  /*0f60*/  @P3 FADD R0, R0, R5 ;  /* 0x0000000500003221 */ /* 0x000fe20000000000 */
[----:B------:R-:W-:-:S03]  /*0f70*/  ISETP.GT.AND P3, PT, R20, 0xe0, PT ;  /* 0x000000e01400780c */ /* 0x000fc60003f64270 */
[----:B------:R-:W-:-:S04]  /*0f80*/  @P1 FADD R0, R0, R6 ;  /* 0x0000000600001221 */ /* 0x000fc80000000000 */
[----:B------:R-:W-:-:S04]  /*0f90*/  @P2 FADD R0, R0, R7 ;  /* 0x0000000700002221 */ /* 0x000fc80000000000 */
[----:B--2---:R-:W-:-:S04]  /*0fa0*/  @P4 FADD R0, R0, R8 ;  /* 0x0000000800004221 */ /* 0x004fc80000000000 */
[----:B------:R-:W-:Y:S01]  /*0fb0*/  @P3 FADD R0, R0, R9 ;  /* 0x0000000900003221 */ /* 0x000fe20000000000 */
[----:B------:R-:W-:Y:S06]  /*0fc0*/  BRA `(.L_x_17) ;  /* 0x0000002c006c7947 */ /* 0x000fec0003800000 */
.L_x_3:
[----:B------:R-:W0:Y:S01]  /*0fd0*/  S2R R0, SR_TID.X ;  /* 0x0000000000007919 */ /* 0x000e220000002100 */
[----:B------:R-:W1:Y:S01]  /*0fe0*/  LDC.64 R2, c[0x0][0x380] ;  /* 0x0000e000ff027b82 */ /* 0x000e620000000a00 */
[----:B0-----:R-:W-:-:S05]  /*0ff0*/  SHF.L.U32 R5, R0, 0x2, RZ ;  /* 0x0000000200057819 */ /* 0x001fca00000006ff */
[----:B-1----:R-:W-:-:S05]  /*1000*/  IMAD.WIDE.U32 R2, R5, 0x4, R2 ;  /* 0x0000000405027825 */ /* 0x002fca00078e0002 */
[----:B------:R-:W2:Y:S04]  /*1010*/  LDG.E.128.CONSTANT R4, desc[UR6][R2.64] ;  /* 0x0000000602047981 */ /* 0x000ea8000c1e9d00 */
[----:B------:R-:W3:Y:S04]  /*1020*/  LDG.E.128.CONSTANT R8, desc[UR6][R2.64+0x1000] ;  /* 0x0010000602087981 */ /* 0x000ee8000c1e9d00 */
[----:B------:R-:W4:Y:S04]  /*1030*/  LDG.E.128.CONSTANT R12, desc[UR6][R2.64+0x2000] ;  /* 0x00200006020c7981 */ /* 0x000f28000c1e9d00 */
[----:B------:R-:W5:Y:S01]  /*1040*/  LDG.E.128.CONSTANT R16, desc[UR6][R2.64+0x3000] ;  /* 0x0030000602107981 */ /* 0x000f62000c1e9d00 */
[----:B------:R-:W-:Y:S01]  /*1050*/  ISETP.GE.U32.AND P0, PT, R20, 0x2000, PT ;  /* 0x000020001400780c */ /* 0x000fe20003f06070 */
[----:B------:R-:W-:-:S02]  /*1060*/  HFMA2 R23, -RZ, RZ, 0, 0.00048828125 ;  /* 0x00001000ff177431 */ /* 0x000fc400000001ff */
[----:B--2---:R-:W-:Y:S01]  /*1070*/  FADD R4, R4, R5 ;  /* 0x0000000504047221 */ /* 0x004fe20000000000 */
[----:B------:R-:W-:Y:S01]  /*1080*/  FADD R7, R6, R7 ;  /* 0x0000000706077221 */ /* 0x000fe20000000000 */
[----:B---3--:R-:W-:Y:S01]  /*1090*/  FADD R8, R8, R9 ;  /* 0x0000000908087221 */ /* 0x008fe20000000000 */
[----:B------:R-:W-:Y:S02]  /*10a0*/  FADD R11, R10, R11 ;  /* 0x0000000b0a0b7221 */ /* 0x000fe40000000000 */
[----:B------:R-:W-:Y:S01]  /*10b0*/  FADD R4, R4, R7 ;  /* 0x0000000704047221 */ /* 0x000fe20000000000 */
[----:B----4-:R-:W-:Y:S01]  /*10c0*/  FADD R12, R12, R13 ;  /* 0x0000000d0c0c7221 */ /* 0x010fe20000000000 */
[----:B------:R-:W-:Y:S01]  /*10d0*/  FADD R15, R14, R15 ;  /* 0x0000000f0e0f7221 */ /* 0x000fe20000000000 */
[----:B------:R-:W-:Y:S01]  /*10e0*/  FADD R11, R8, R11 ;  /* 0x0000000b080b7221 */ /* 0x000fe20000000000 */
[----:B-----5:R-:W-:Y:S01]  /*10f0*/  FADD R16, R16, R17 ;  /* 0x0000001110107221 */ /* 0x020fe20000000000 */
[----:B------:R-:W-:Y:S01]  /*1100*/  FADD R19, R18, R19 ;  /* 0x0000001312137221 */ /* 0x000fe20000000000 */
[----:B------:R-:W-:Y:S01]  /*1110*/  FADD R12, R12, R15 ;  /* 0x0000000f0c0c7221 */ /* 0x000fe20000000000 */
[----:B------:R-:W-:-:S02]  /*1120*/  FADD R4, R4, R11 ;  /* 0x0000000b04047221 */ /* 0x000fc40000000000 */
[----:B------:R-:W-:-:S04]  /*1130*/  FADD R19, R16, R19 ;  /* 0x0000001310137221 */ /* 0x000fc80000000000 */
[----:B------:R-:W-:-:S04]  /*1140*/  FADD R19, R12, R19 ;  /* 0x000000130c137221 */ /* 0x000fc80000000000 */
[----:B------:R-:W-:Y:S01]  /*1150*/  FADD R21, R4, R19 ;  /* 0x0000001304157221 */ /* 0x000fe20000000000 */
[----:B------:R-:W-:Y:S06]  /*1160*/  @!P0 BRA `(.L_x_18) ;  /* 0x00000000007c8947 */ /* 0x000fec0003800000 */
[----:B------:R-:W0:Y:S01]  /*1170*/  LDC R24, c[0x0][0x390] ;  /* 0x0000e400ff187b82 */ /* 0x000e220000000800 */
[----:B------:R-:W-:Y:S02]  /*1180*/  IADD3 R22, PT, PT, R20, -0x1000, RZ ;  /* 0xfffff00014167810 */ /* 0x000fe40007ffe0ff */
[----:B------:R-:W-:-:S07]  /*1190*/  MOV R23, 0x1000 ;  /* 0x0000100000177802 */ /* 0x000fce0000000f00 */
.L_x_20:
[----:B------:R-:W-:-:S05]  /*11a0*/  IMAD.WIDE R26, R23, 0x4, R2 ;  /* 0x00000004171a7825 */ /* 0x000fca00078e0202 */
[----:B------:R-:W2:Y:S04]  /*11b0*/  LDG.E.128.CONSTANT R16, desc[UR6][R26.64+0x2000] ;  /* 0x002000061a107981 */ /* 0x000ea8000c1e9d00 */
[----:B------:R-:W3:Y:S04]  /*11c0*/  LDG.E.128.CONSTANT R4, desc[UR6][R26.64+0x3000] ;  /* 0x003000061a047981 */ /* 0x000ee8000c1e9d00 */
[----:B------:R-:W4:Y:S04]  /*11d0*/  LDG.E.128.CONSTANT R8, desc[UR6][R26.64] ;  /* 0x000000061a087981 */ /* 0x000f28000c1e9d00 */
[----:B------:R-:W5:Y:S01]  /*11e0*/  LDG.E.128.CONSTANT R12, desc[UR6][R26.64+0x1000] ;  /* 0x001000061a0c7981 */ /* 0x000f62000c1e9d00 */
[----:B0-----:R-:W-:Y:S01]  /*11f0*/  MOV R20, R24 ;  /* 0x0000001800147202 */ /* 0x001fe20000000f00 */
[----:B--2---:R-:W-:Y:S01]  /*1200*/  FADD R17, R17, R18 ;  /* 0x0000001211117221 */ /* 0x004fe20000000000 */
[----:B---3--:R-:W-:-:S02]  /*1210*/  FADD R18, R19, R4 ;  /* 0x0000000413127221 */ /* 0x008fc40000000000 */
[----:B------:R-:W-:Y:S01]  /*1220*/  IADD3 R4, PT, PT, -R23, R20, RZ ;  /* 0x0000001417047210 */ /* 0x000fe20007ffe1ff */
[----:B------:R-:W-:Y:S01]  /*1230*/  FADD R5, R5, R6 ;  /* 0x0000000605057221 */ /* 0x000fe20000000000 */
[----:B----4-:R-:W-:Y:S01]  /*1240*/  FADD R9, R9, R10 ;  /* 0x0000000a09097221 */ /* 0x010fe20000000000 */
[----:B------:R-:W-:Y:S01]  /*1250*/  FADD R8, R8, R21 ;  /* 0x0000001508087221 */ /* 0x000fe20000000000 */
[----:B------:R-:W-:Y:S01]  /*1260*/  ISETP.GE.AND P0, PT, R4, 0x1000, PT ;  /* 0x000010000400780c */ /* 0x000fe20003f06270 */
[----:B-----5:R-:W-:Y:S01]  /*1270*/  FADD R13, R13, R14 ;  /* 0x0000000e0d0d7221 */ /* 0x020fe20000000000 */
[----:B------:R-:W-:Y:S01]  /*1280*/  FADD R10, R11, R12 ;  /* 0x0000000c0b0a7221 */ /* 0x000fe20000000000 */
[----:B------:R-:W-:Y:S01]  /*1290*/  FADD R14, R15, R16 ;  /* 0x000000100f0e7221 */ /* 0x000fe20000000000 */
[----:B------:R-:W-:Y:S01]  /*12a0*/  FADD R8, R8, R9 ;  /* 0x0000000908087221 */ /* 0x000fe20000000000 */
[----:B------:R-:W-:Y:S01]  /*12b0*/  FADD R5, R18, R5 ;  /* 0x0000000512057221 */ /* 0x000fe20000000000 */
[----:B------:R-:W-:Y:S01]  /*12c0*/  FADD R13, R10, R13 ;  /* 0x0000000d0a0d7221 */ /* 0x000fe20000000000 */
[----:B------:R-:W-:-:S03]  /*12d0*/  FADD R14, R14, R17 ;  /* 0x000000110e0e7221 */ /* 0x000fc60000000000 */
[----:B------:R-:W-:Y:S01]  /*12e0*/  FADD R8, R8, R13 ;  /* 0x0000000d08087221 */ /* 0x000fe20000000000 */
[----:B------:R-:W-:-:S04]  /*12f0*/  FADD R5, R14, R5 ;  /* 0x000000050e057221 */ /* 0x000fc80000000000 */
[----:B------:R-:W-:-:S04]  /*1300*/  FADD R5, R8, R5 ;  /* 0x0000000508057221 */ /* 0x000fc80000000000 */
[----:B------:R-:W-:Y:S01]  /*1310*/  FADD R21, R7, R5 ;  /* 0x0000000507157221 */ /* 0x000fe20000000000 */
[----:B------:R-:W-:Y:S06]  /*1320*/  @!P0 BRA `(.L_x_19) ;  /* 0x0000000800308947 */ /* 0x000fec0003800000 */
[----:B------:R-:W-:-:S04]  /*1330*/  IADD3 R23, PT, PT, R23, 0x1000, RZ ;  /* 0x0000100017177810 */ /* 0x000fc80007ffe0ff */
[----:B------:R-:W-:-:S13]  /*1340*/  ISETP.GT.AND P0, PT, R23, R22, PT ;  /* 0x000000161700720c */ /* 0x000fda0003f04270 */
[----:B------:R-:W-:Y:S05]  /*1350*/  @!P0 BRA `(.L_x_20) ;  /* 0xfffffffc00908947 */ /* 0x000fea000383ffff */
.L_x_18:
[----:B------:R-:W-:-:S13]  /*1360*/  ISETP.GE.AND P0, PT, R23, R20, PT ;  /* 0x000000141700720c */ /* 0x000fda0003f06270 */
[----:B------:R-:W-:Y:S05]  /*1370*/  @P0 BRA `(.L_x_19) ;  /* 0x00000008001c0947 */ /* 0x000fea0003800000 */
[----:B------:R-:W-:Y:S01]  /*1380*/  IMAD.IADD R9, R20, 0x1, -R23 ;  /* 0x0000000114097824 */ /* 0x000fe200078e0a17 */
[----:B------:R-:W-:Y:S04]  /*1390*/  BSSY.RECONVERGENT B1, `(.L_x_19) ;  /* 0x0000085000017945 */ /* 0x000fe80003800200 */
[----:B------:R-:W-:-:S13]  /*13a0*/  ISETP.GE.AND P0, PT, R0, R9, PT ;  /* 0x000000090000720c */ /* 0x000fda0003f06270 */
[----:B------:R-:W-:Y:S05]  /*13b0*/  @P0 BRA `(.L_x_21) ;  /* 0x0000000800080947 */ /* 0x000fea0003800000 */
[-C--:B------:R-:W-:Y:S01]  /*13c0*/  LOP3.LUT R2, RZ, R0.reuse, RZ, 0x33, !PT ;  /* 0x00000000ff027212 */ /* 0x080fe200078e33ff */
[----:B------:R-:W-:Y:S01]  /*13d0*/  BSSY.RECONVERGENT B2, `(.L_x_22) ;  /* 0x0000015000027945 */ /* 0x000fe20003800200 */
[----:B------:R-:W-:Y:S02]  /*13e0*/  MOV R8, R0 ;  /* 0x0000000000087202 */ /* 0x000fe40000000f00 */
[----:B------:R-:W-:-:S04]  /*13f0*/  IADD3 R2, PT, PT, -R23, R20, R2 ;  /* 0x0000001417027210 */ /* 0x000fc80007ffe102 */
[C---:B------:R-:W-:Y:S02]  /*1400*/  LOP3.LUT R3, R2.reuse, 0x300, RZ, 0xc0, !PT ;  /* 0x0000030002037812 */ /* 0x040fe400078ec0ff */
[----:B------:R-:W-:Y:S02]  /*1410*/  ISETP.GE.U32.AND P1, PT, R2, 0x300, PT ;  /* 0x000003000200780c */ /* 0x000fe40003f26070 */
[----:B------:R-:W-:-:S13]  /*1420*/  ISETP.NE.AND P0, PT, R3, 0x300, PT ;  /* 0x000003000300780c */ /* 0x000fda0003f05270 */
[----:B------:R-:W-:Y:S05]  /*1430*/  @!P0 BRA `(.L_x_23) ;  /* 0x0000000000388947 */ /* 0x000fea0003800000 */
[----:B------:R-:W0:Y:S01]  /*1440*/  LDC.64 R4, c[0x0][0x380] ;  /* 0x0000e000ff047b82 */ /* 0x000e220000000a00 */
[----:B------:R-:W-:Y:S02]  /*1450*/  LEA.HI R2, R2, 0x1, RZ, 0x18 ;  /* 0x0000000102027811 */ /* 0x000fe400078fc0ff */
[----:B------:R-:W-:Y:S02]  /*1460*/  IADD3 R7, PT, PT, R0, R23, RZ ;  /* 0x0000001700077210 */ /* 0x000fe40007ffe0ff */
[----:B------:R-:W-:Y:S02]  /*1470*/  LOP3.LUT R2, R2, 0x3, RZ, 0xc0, !PT ;  /* 0x0000000302027812 */ /* 0x000fe400078ec0ff */
[----:B------:R-:W-:Y:S02]  /*1480*/  MOV R8, R0 ;  /* 0x0000000000087202 */ /* 0x000fe40000000f00 */
[----:B------:R-:W-:-:S07]  /*1490*/  IADD3 R6, PT, PT, -R2, RZ, RZ ;  /* 0x000000ff02067210 */ /* 0x000fce0007ffe1ff */
.L_x_24:
[----:B0-----:R-:W-:-:S06]  /*14a0*/  IMAD.WIDE.U32 R2, R7, 0x4, R4 ;  /* 0x0000000407027825 */ /* 0x001fcc00078e0004 */
[----:B------:R-:W2:Y:S01]  /*14b0*/  LDG.E.CONSTANT R2, desc[UR6][R2.64] ;  /* 0x0000000602027981 */ /* 0x000ea2000c1e9900 */
[----:B------:R-:W-:Y:S02]  /*14c0*/  IADD3 R6, PT, PT, R6, 0x1, RZ ;  /* 0x0000000106067810 */ /* 0x000fe40007ffe0ff */
[----:B------:R-:W-:Y:S02]  /*14d0*/  IADD3 R8, PT, PT, R8, 0x100, RZ ;  /* 0x0000010008087810 */ /* 0x000fe40007ffe0ff */
[----:B------:R-:W-:Y:S02]  /*14e0*/  ISETP.NE.AND P0, PT, R6, RZ, PT ;  /* 0x000000ff0600720c */ /* 0x000fe40003f05270 */
[----:B------:R-:W-:Y:S01]  /*14f0*/  IADD3 R7, PT, PT, R7, 0x100, RZ ;  /* 0x0000010007077810 */ /* 0x000fe20007ffe0ff */
[----:B--2---:R-:W-:-:S10]  /*1500*/  FADD R21, R2, R21 ;  /* 0x0000001502157221 */ /* 0x004fd40000000000 */
[----:B------:R-:W-:Y:S05]  /*1510*/  @P0 BRA `(.L_x_24) ;  /* 0xfffffffc00e00947 */ /* 0x000fea000383ffff */
.L_x_23:
[----:B------:R-:W-:Y:S05]  /*1520*/  BSYNC.RECONVERGENT B2 ;  /* 0x0000000000027941 */ /* 0x000fea0003800200 */
.L_x_22:
[----:B------:R-:W-:Y:S05]  /*1530*/  @!P1 BRA `(.L_x_21) ;  /* 0x0000000400a89947 */ /* 0x000fea0003800000 */
[----:B------:R-:W0:Y:S01]  /*1540*/  LDCU.64 UR4, c[0x0][0x380] ;  /* 0x00007000ff0477ac */ /* 0x000e220008000a00 */
[----:B------:R-:W-:Y:S01]  /*1550*/  IADD3 R5, PT, PT, R9, -R8, RZ ;  /* 0x8000000809057210 */ /* 0x000fe20007ffe0ff */
[----:B------:R-:W-:Y:S01]  /*1560*/  BSSY.RECONVERGENT B2, `(.L_x_25) ;  /* 0x000003b000027945 */ /* 0x000fe20003800200 */
[CC--:B------:R-:W-:Y:S02]  /*1570*/  IADD3 R3, P0, PT, R8.reuse, R23.reuse, RZ ;  /* 0x0000001708037210 */ /* 0x0c0fe40007f1e0ff */
[----:B------:R-:W-:Y:S02]  /*1580*/  ISETP.GT.AND P1, PT, R5, 0xc00, PT ;  /* 0x00000c000500780c */ /* 0x000fe40003f24270 */
[----:B------:R-:W-:Y:S02]  /*1590*/  IADD3.X R4, PT, PT, RZ, RZ, RZ, P0, !PT ;  /* 0x000000ffff047210 */ /* 0x000fe400007fe4ff */
[----:B------:R-:W-:Y:S02]  /*15a0*/  IADD3 R11, PT, PT, R8, R23, RZ ;  /* 0x00000017080b7210 */ /* 0x000fe40007ffe0ff */
[----:B0-----:R-:W-:-:S04]  /*15b0*/  LEA R2, P0, R3, UR4, 0x2 ;  /* 0x0000000403027c11 */ /* 0x001fc8000f8010ff */
[----:B------:R-:W-:Y:S02]  /*15c0*/  LEA.HI.X R3, R3, UR5, R4, 0x2, P0 ;  /* 0x0000000503037c11 */ /* 0x000fe400080f1404 */
[----:B------:R-:W-:-:S05]  /*15d0*/  IADD3 R2, P0, PT, R2, 0x800, RZ ;  /* 0x0000080002027810 */ /* 0x000fca0007f1e0ff */
[----:B------:R-:W-:Y:S01]  /*15e0*/  IMAD.X R3, RZ, RZ, R3, P0 ;  /* 0x000000ffff037224 */ /* 0x000fe200000e0603 */
[----:B------:R-:W-:Y:S01]  /*15f0*/  PLOP3.LUT P0, PT, PT, PT, PT, 0x80, 0x8 ;  /* 0x000000000008781c */ /* 0x000fe20003f0f070 */
[----:B------:R-:W-:-:S12]  /*1600*/  @!P1 BRA `(.L_x_26) ;  /* 0x0000000000c09947 */ /* 0x000fd80003800000 */
[----:B------:R-:W-:Y:S02]  /*1610*/  PLOP3.LUT P0, PT, PT, PT, PT, 0x8, 0x80 ;  /* 0x000000000080781c */ /* 0x000fe40003f0e170 */
[----:B------:R-:W-:-:S11]  /*1620*/  IADD3 R13, PT, PT, R9, -0xc00, RZ ;  /* 0xfffff400090d7810 */ /* 0x000fd60007ffe0ff */
.L_x_27:
[----:B------:R-:W0:Y:S01]  /*1630*/  LDC.64 R4, c[0x0][0x380] ;  /* 0x0000e000ff047b82 */ /* 0x000e220000000a00 */
[----:B------:R-:W2:Y:S01]  /*1640*/  LDG.E.CONSTANT R10, desc[UR6][R2.64+-0x400] ;  /* 0xfffc0006020a7981 */ /* 0x000ea2000c1e9900 */
[----:B------:R-:W-:-:S03]  /*1650*/  IADD3 R25, PT, PT, R11, 0x400, RZ ;  /* 0x000004000b197810 */ /* 0x000fc60007ffe0ff */
[----:B------:R-:W3:Y:S04]  /*1660*/  LDG.E.CONSTANT R19, desc[UR6][R2.64] ;  /* 0x0000000602137981 */ /* 0x000ee8000c1e9900 */
[----:B------:R-:W4:Y:S01]  /*1670*/  LDG.E.CONSTANT R18, desc[UR6][R2.64+0x400] ;  /* 0x0004000602127981 */ /* 0x000f22000c1e9900 */
[----:B------:R-:W-:-:S03]  /*1680*/  IADD3 R7, PT, PT, R11, 0x800, RZ ;  /* 0x000008000b077810 */ /* 0x000fc60007ffe0ff */
[----:B------:R-:W5:Y:S04]  /*1690*/  LDG.E.CONSTANT R16, desc[UR6][R2.64+0xc00] ;  /* 0x000c000602107981 */ /* 0x000f68000c1e9900 */
[----:B------:R-:W5:Y:S04]  /*16a0*/  LDG.E.CONSTANT R15, desc[UR6][R2.64+0x1000] ;  /* 0x00100006020f7981 */ /* 0x000f68000c1e9900 */
[----:B------:R-:W5:Y:S01]  /*16b0*/  LDG.E.CONSTANT R14, desc[UR6][R2.64+0x1400] ;  /* 0x00140006020e7981 */ /* 0x000f62000c1e9900 */
[----:B0-----:R-:W-:-:S03]  /*16c0*/  IMAD.WIDE.U32 R22, R11, 0x4, R4 ;  /* 0x000000040b167825 */ /* 0x001fc600078e0004 */
[----:B------:R-:W5:Y:S04]  /*16d0*/  LDG.E.CONSTANT R20, desc[UR6][R2.64+0x2000] ;  /* 0x0020000602147981 */ /* 0x000f68000c1e9900 */
[----:B------:R0:W2:Y:S01]  /*16e0*/  LDG.E.CONSTANT R12, desc[UR6][R22.64] ;  /* 0x00000006160c7981 */ /* 0x0000a2000c1e9900 */
[----:B------:R-:W-:-:S03]  /*16f0*/  IMAD.WIDE.U32 R24, R25, 0x4, R4 ;  /* 0x0000000419187825 */ /* 0x000fc600078e0004 */
[----:B------:R-:W5:Y:S04]  /*1700*/  LDG.E.CONSTANT R26, desc[UR6][R2.64+0x3000] ;  /* 0x00300006021a7981 */ /* 0x000f68000c1e9900 */
[----:B------:R-:W5:Y:S01]  /*1710*/  LDG.E.CONSTANT R17, desc[UR6][R24.64] ;  /* 0x0000000618117981 */ /* 0x000f62000c1e9900 */
[--C-:B------:R-:W-:Y:S01]  /*1720*/  IMAD.WIDE.U32 R6, R7, 0x4, R4.reuse ;  /* 0x0000000407067825 */ /* 0x100fe200078e0004 */
[----:B0-----:R-:W-:Y:S02]  /*1730*/  IADD3 R23, PT, PT, R11, 0xc00, RZ ;  /* 0x00000c000b177810 */ /* 0x001fe40007ffe0ff */
[----:B------:R-:W5:Y:S04]  /*1740*/  LDG.E.CONSTANT R22, desc[UR6][R2.64+0x1c00] ;  /* 0x001c000602167981 */ /* 0x000f68000c1e9900 */
[----:B------:R-:W5:Y:S01]  /*1750*/  LDG.E.CONSTANT R6, desc[UR6][R6.64] ;  /* 0x0000000606067981 */ /* 0x000f62000c1e9900 */
[----:B------:R-:W-:-:S03]  /*1760*/  IMAD.WIDE.U32 R4, R23, 0x4, R4 ;  /* 0x0000000417047825 */ /* 0x000fc600078e0004 */
[----:B------:R-:W5:Y:S04]  /*1770*/  LDG.E.CONSTANT R23, desc[UR6][R2.64+0x2400] ;  /* 0x0024000602177981 */ /* 0x000f68000c1e9900 */
[----:B------:R-:W5:Y:S04]  /*1780*/  LDG.E.CONSTANT R4, desc[UR6][R4.64] ;  /* 0x0000000604047981 */ /* 0x000f68000c1e9900 */
[----:B------:R-:W5:Y:S04]  /*1790*/  LDG.E.CONSTANT R24, desc[UR6][R2.64+0x2c00] ;  /* 0x002c000602187981 */ /* 0x000f68000c1e9900 */
[----:B------:R0:W5:Y:S01]  /*17a0*/  LDG.E.CONSTANT R25, desc[UR6][R2.64+0x3400] ;  /* 0x0034000602197981 */ /* 0x000162000c1e9900 */
[----:B------:R-:W-:-:S04]  /*17b0*/  IADD3 R8, PT, PT, R8, 0x1000, RZ ;  /* 0x0000100008087810 */ /* 0x000fc80007ffe0ff */
[----:B------:R-:W-:Y:S02]  /*17c0*/  ISETP.GE.AND P1, PT, R8, R13, PT ;  /* 0x0000000d0800720c */ /* 0x000fe40003f26270 */
[----:B0-----:R-:W-:Y:S02]  /*17d0*/  IADD3 R2, P2, PT, R2, 0x4000, RZ ;  /* 0x0000400002027810 */ /* 0x001fe40007f5e0ff */
[----:B------:R-:W-:Y:S02]  /*17e0*/  IADD3 R11, PT, PT, R11, 0x1000, RZ ;  /* 0x000010000b0b7810 */ /* 0x000fe40007ffe0ff */
[----:B------:R-:W-:Y:S01]  /*17f0*/  IADD3.X R3, PT, PT, RZ, R3, RZ, P2, !PT ;  /* 0x00000003ff037210 */ /* 0x000fe200017fe4ff */
[----:B--2---:R-:W-:-:S04]  /*1800*/  FADD R21, R12, R21 ;  /* 0x000000150c157221 */ /* 0x004fc80000000000 */
[----:B------:R-:W-:-:S04]  /*1810*/  FADD R10, R21, R10 ;  /* 0x0000000a150a7221 */ /* 0x000fc80000000000 */
[----:B---3--:R-:W-:-:S04]  /*1820*/  FADD R19, R10, R19 ;  /* 0x000000130a137221 */ /* 0x008fc80000000000 */
[----:B----4-:R-:W-:-:S04]  /*1830*/  FADD R18, R19, R18 ;  /* 0x0000001213127221 */ /* 0x010fc80000000000 */
[----:B-----5:R-:W-:-:S04]  /*1840*/  FADD R17, R18, R17 ;  /* 0x0000001112117221 */ /* 0x020fc80000000000 */
        /* <DEDUP_REMOVED lines=12> */
.L_x_26:
[----:B------:R-:W-:Y:S05]  /*1910*/  BSYNC.RECONVERGENT B2 ;  /* 0x0000000000027941 */ /* 0x000fea0003800200 */
.L_x_25:
[----:B------:R-:W-:Y:S01]  /*1920*/  IADD3 R4, PT, PT, R9, -R8, RZ ;  /* 0x8000000809047210 */ /* 0x000fe20007ffe0ff */
[----:B------:R-:W-:Y:S03]  /*1930*/  BSSY.RECONVERGENT B2, `(.L_x_28) ;  /* 0x000001e000027945 */ /* 0x000fe60003800200 */
[----:B------:R-:W-:-:S13]  /*1940*/  ISETP.GT.AND P1, PT, R4, 0x400, PT ;  /* 0x000004000400780c */ /* 0x000fda0003f24270 */
[----:B------:R-:W-:Y:S05]  /*1950*/  @!P1 BRA `(.L_x_29) ;  /* 0x00000000006c9947 */ /* 0x000fea0003800000 */
[----:B------:R-:W0:Y:S01]  /*1960*/  LDC.64 R6, c[0x0][0x380] ;  /* 0x0000e000ff067b82 */ /* 0x000e220000000a00 */
[----:B------:R-:W2:Y:S01]  /*1970*/  LDG.E.CONSTANT R10, desc[UR6][R2.64+-0x400] ;  /* 0xfffc0006020a7981 */ /* 0x000ea2000c1e9900 */
[----:B------:R-:W-:-:S03]  /*1980*/  VIADD R15, R11, 0x400 ;  /* 0x000004000b0f7836 */ /* 0x000fc60000000000 */
[----:B------:R-:W3:Y:S04]  /*1990*/  LDG.E.CONSTANT R13, desc[UR6][R2.64] ;  /* 0x00000006020d7981 */ /* 0x000ee8000c1e9900 */
[----:B------:R-:W4:Y:S04]  /*19a0*/  LDG.E.CONSTANT R17, desc[UR6][R2.64+0xc00] ;  /* 0x000c000602117981 */ /* 0x000f28000c1e9900 */
[----:B------:R-:W5:Y:S04]  /*19b0*/  LDG.E.CONSTANT R19, desc[UR6][R2.64+0x1000] ;  /* 0x0010000602137981 */ /* 0x000f68000c1e9900 */
[----:B------:R1:W5:Y:S01]  /*19c0*/  LDG.E.CONSTANT R23, desc[UR6][R2.64+0x1400] ;  /* 0x0014000602177981 */ /* 0x000362000c1e9900 */
[----:B0-----:R-:W-:-:S06]  /*19d0*/  IMAD.WIDE.U32 R4, R11, 0x4, R6 ;  /* 0x000000040b047825 */ /* 0x001fcc00078e0006 */
[----:B------:R-:W2:Y:S01]  /*19e0*/  LDG.E.CONSTANT R4, desc[UR6][R4.64] ;  /* 0x0000000604047981 */ /* 0x000ea2000c1e9900 */
[----:B------:R-:W-:-:S03]  /*19f0*/  IMAD.WIDE.U32 R6, R15, 0x4, R6 ;  /* 0x000000040f067825 */ /* 0x000fc600078e0006 */
[----:B------:R-:W4:Y:S04]  /*1a00*/  LDG.E.CONSTANT R15, desc[UR6][R2.64+0x400] ;  /* 0x00040006020f7981 */ /* 0x000f28000c1e9900 */
[----:B------:R-:W5:Y:S01]  /*1a10*/  LDG.E.CONSTANT R7, desc[UR6][R6.64] ;  /* 0x0000000606077981 */ /* 0x000f62000c1e9900 */
[----:B------:R-:W-:Y:S02]  /*1a20*/  PLOP3.LUT P0, PT, PT, PT, PT, 0x8, 0x80 ;  /* 0x000000000080781c */ /* 0x000fe40003f0e170 */
[----:B------:R-:W-:Y:S02]  /*1a30*/  IADD3 R8, PT, PT, R8, 0x800, RZ ;  /* 0x0000080008087810 */ /* 0x000fe40007ffe0ff */
[----:B------:R-:W-:Y:S01]  /*1a40*/  IADD3 R11, PT, PT, R11, 0x800, RZ ;  /* 0x000008000b0b7810 */ /* 0x000fe20007ffe0ff */
[----:B--2---:R-:W-:-:S04]  /*1a50*/  FADD R21, R21, R4 ;  /* 0x0000000415157221 */ /* 0x004fc80000000000 */
[----:B------:R-:W-:-:S04]  /*1a60*/  FADD R10, R21, R10 ;  /* 0x0000000a150a7221 */ /* 0x000fc80000000000 */
[----:B---3--:R-:W-:-:S04]  /*1a70*/  FADD R10, R10, R13 ;  /* 0x0000000d0a0a7221 */ /* 0x008fc80000000000 */
[----:B----4-:R-:W-:-:S04]  /*1a80*/  FADD R10, R10, R15 ;  /* 0x0000000f0a0a7221 */ /* 0x010fc80000000000 */
[----:B-----5:R-:W-:Y:S01]  /*1a90*/  FADD R10, R10, R7 ;  /* 0x000000070a0a7221 */ /* 0x020fe20000000000 */
[----:B------:R-:W-:-:S03]  /*1aa0*/  IADD3 R4, P1, PT, R2, 0x2000, RZ ;  /* 0x0000200002047810 */ /* 0x000fc60007f3e0ff */
[----:B------:R-:W-:Y:S01]  /*1ab0*/  FADD R10, R10, R17 ;  /* 0x000000110a0a7221 */ /* 0x000fe20000000000 */
[----:B------:R-:W-:-:S03]  /*1ac0*/  IADD3.X R5, PT, PT, RZ, R3, RZ, P1, !PT ;  /* 0x00000003ff057210 */ /* 0x000fc60000ffe4ff */
[----:B------:R-:W-:Y:S01]  /*1ad0*/  FADD R10, R10, R19 ;  /* 0x000000130a0a7221 */ /* 0x000fe20000000000 */
[----:B-1----:R-:W-:Y:S02]  /*1ae0*/  MOV R2, R4 ;  /* 0x0000000400027202 */ /* 0x002fe40000000f00 */
[----:B------:R-:W-:Y:S01]  /*1af0*/  MOV R3, R5 ;  /* 0x0000000500037202 */ /* 0x000fe20000000f00 */
[----:B------:R-:W-:-:S07]  /*1b00*/  FADD R21, R10, R23 ;  /* 0x000000170a157221 */ /* 0x000fce0000000000 */
.L_x_29:
[----:B------:R-:W-:Y:S05]  /*1b10*/  BSYNC.RECONVERGENT B2 ;  /* 0x0000000000027941 */ /* 0x000fea0003800200 */
.L_x_28:
[----:B------:R-:W-:-:S13]  /*1b20*/  ISETP.LT.OR P0, PT, R8, R9, P0 ;  /* 0x000000090800720c */ /* 0x000fda0000701670 */
[----:B------:R-:W-:Y:S05]  /*1b30*/  @!P0 BRA `(.L_x_21) ;  /* 0x0000000000288947 */ /* 0x000fea0003800000 */
[----:B------:R-:W0:Y:S01]  /*1b40*/  LDC.64 R4, c[0x0][0x380] ;  /* 0x0000e000ff047b82 */ /* 0x000e220000000a00 */
[----:B------:R-:W2:Y:S04]  /*1b50*/  LDG.E.CONSTANT R6, desc[UR6][R2.64+-0x400] ;  /* 0xfffc000602067981 */ /* 0x000ea8000c1e9900 */
[----:B------:R-:W3:Y:S04]  /*1b60*/  LDG.E.CONSTANT R7, desc[UR6][R2.64] ;  /* 0x0000000602077981 */ /* 0x000ee8000c1e9900 */
[----:B------:R-:W4:Y:S01]  /*1b70*/  LDG.E.CONSTANT R9, desc[UR6][R2.64+0x400] ;  /* 0x0004000602097981 */ /* 0x000f22000c1e9900 */
[----:B0-----:R-:W-:-:S06]  /*1b80*/  IMAD.WIDE.U32 R4, R11, 0x4, R4 ;  /* 0x000000040b047825 */ /* 0x001fcc00078e0004 */
[----:B------:R-:W5:Y:S02]  /*1b90*/  LDG.E.CONSTANT R4, desc[UR6][R4.64] ;  /* 0x0000000604047981 */ /* 0x000f64000c1e9900 */
[----:B-----5:R-:W-:-:S04]  /*1ba0*/  FADD R21, R21, R4 ;  /* 0x0000000415157221 */ /* 0x020fc80000000000 */
[----:B--2---:R-:W-:-:S04]  /*1bb0*/  FADD R6, R21, R6 ;  /* 0x0000000615067221 */ /* 0x004fc80000000000 */
[----:B---3--:R-:W-:-:S04]  /*1bc0*/  FADD R6, R6, R7 ;  /* 0x0000000706067221 */ /* 0x008fc80000000000 */
[----:B----4-:R-:W-:-:S07]  /*1bd0*/  FADD R21, R6, R9 ;  /* 0x0000000906157221 */ /* 0x010fce0000000000 */
.L_x_21:
[----:B------:R-:W-:Y:S05]  /*1be0*/  BSYNC.RECONVERGENT B1 ;  /* 0x0000000000017941 */ /* 0x000fea0003800200 */
.L_x_19:
[----:B------:R-:W0:Y:S01]  /*1bf0*/  S2R R6, SR_LANEID ;  /* 0x0000000000067919 */ /* 0x000e220000000000 */
[----:B------:R-:W1:Y:S01]  /*1c00*/  SHFL.DOWN PT, R2, R21, 0x1, 0x1f ;  /* 0x08201f0015027f89 */ /* 0x000e6200000e0000 */
[C---:B0-----:R-:W-:Y:S02]  /*1c10*/  ISETP.GT.AND P0, PT, R6.reuse, 0x1e, PT ;  /* 0x0000001e0600780c */ /* 0x041fe40003f04270 */
[----:B------:R-:W-:-:S11]  /*1c20*/  ISETP.NE.AND P1, PT, R6, RZ, PT ;  /* 0x000000ff0600720c */ /* 0x000fd60003f25270 */
[----:B-1----:R-:W-:Y:S01]  /*1c30*/  @!P0 FADD R21, R2, R21 ;  /* 0x0000001502158221 */ /* 0x002fe20000000000 */
[----:B------:R-:W-:Y:S01]  /*1c40*/  ISETP.GT.AND P0, PT, R6, 0x1d, PT ;  /* 0x0000001d0600780c */ /* 0x000fe20003f04270 */
[----:B------:R-:W0:Y:S01]  /*1c50*/  @!P1 S2R R5, SR_CgaCtaId ;  /* 0x0000000000059919 */ /* 0x000e220000008800 */
[----:B------:R-:W-:Y:S02]  /*1c60*/  @!P1 MOV R4, 0x400 ;  /* 0x0000040000049802 */ /* 0x000fe40000000f00 */
[----:B------:R-:W-:Y:S01]  /*1c70*/  @!P1 SHF.R.U32.HI R3, RZ, 0x3, R0 ;  /* 0x00000003ff039819 */ /* 0x000fe20000011600 */
[----:B------:R-:W1:Y:S03]  /*1c80*/  SHFL.DOWN PT, R2, R21, 0x2, 0x1f ;  /* 0x08401f0015027f89 */ /* 0x000e6600000e0000 */
[----:B------:R-:W-:-:S05]  /*1c90*/  @!P1 LOP3.LUT R3, R3, 0x7c, RZ, 0xc0, !PT ;  /* 0x0000007c03039812 */ /* 0x000fca00078ec0ff */
[----:B-1----:R-:W-:Y:S01]  /*1ca0*/  @!P0 FADD R21, R21, R2 ;  /* 0x0000000215158221 */ /* 0x002fe20000000000 */
[----:B------:R-:W-:Y:S02]  /*1cb0*/  ISETP.GT.AND P0, PT, R6, 0x1b, PT ;  /* 0x0000001b0600780c */ /* 0x000fe40003f04270 */
[----:B0-----:R-:W-:Y:S02]  /*1cc0*/  @!P1 LEA R4, R5, R4, 0x18 ;  /* 0x0000000405049211 */ /* 0x001fe400078ec0ff */
[----:B------:R-:W0:Y:S02]  /*1cd0*/  SHFL.DOWN PT, R2, R21, 0x4, 0x1f ;  /* 0x08801f0015027f89 */ /* 0x000e2400000e0000 */
[----:B------:R-:W-:-:S07]  /*1ce0*/  @!P1 IADD3 R3, PT, PT, R3, R4, RZ ;  /* 0x0000000403039210 */ /* 0x000fce0007ffe0ff */
        /* <DEDUP_REMOVED lines=12> */
[----:B------:R-:W0:Y:S01]  /*1db0*/  S2UR UR5, SR_CgaCtaId ;  /* 0x00000000000579c3 */ /* 0x000e220000008800 */
[----:B------:R-:W-:Y:S02]  /*1dc0*/  UMOV UR4, 0x400 ;  /* 0x0000040000047882 */ /* 0x000fe40000000000 */
[----:B0-----:R-:W-:-:S09]  /*1dd0*/  ULEA UR4, UR5, UR4, 0x18 ;  /* 0x0000000405047291 */ /* 0x001fd2000f8ec0ff */
[----:B---3--:R-:W0:Y:S04]  /*1de0*/  LDS R3, [UR4+0xc] ;  /* 0x00000c04ff037984 */ /* 0x008e280008000800 */
        /* <DEDUP_REMOVED lines=10> */
.L_x_2:
        /* <DEDUP_REMOVED lines=12> */
.L_x_32:
[----:B------:R-:W-:Y:S05]  /*1f50*/  BSYNC.RECONVERGENT B1 ;  /* 0x0000000000017941 */ /* 0x000fea0003800200 */
.L_x_31:
[----:B------:R-:W-:Y:S01]  /*1f60*/  ISETP.GE.AND P0, PT, R11, R20, PT ;  /* 0x000000140b00720c */ /* 0x000fe20003f06270 */
[----:B------:R-:W-:-:S12]  /*1f70*/  BSSY.RECONVERGENT B1, `(.L_x_33) ;  /* 0x0000074000017945 */ /* 0x000fd80003800200 */
[----:B------:R-:W-:Y:S05]  /*1f80*/  @P0 BRA `(.L_x_34) ;  /* 0x0000000400c80947 */ /* 0x000fea0003800000 */
[----:B0-----:R-:W-:Y:S01]  /*1f90*/  LOP3.LUT R3, RZ, R11, RZ, 0x33, !PT ;  /* 0x0000000bff037212 */ /* 0x001fe200078e33ff */
[----:B------:R-:W-:Y:S04]  /*1fa0*/  BSSY.RECONVERGENT B2, `(.L_x_35) ;  /* 0x0000015000027945 */ /* 0x000fe80003800200 */
[----:B------:R-:W-:-:S05]  /*1fb0*/  IMAD.IADD R4, R3, 0x1, R20 ;  /* 0x0000000103047824 */ /* 0x000fca00078e0214 */
        /* <DEDUP_REMOVED lines=10> */
.L_x_37:
[----:B------:R-:W-:-:S06]  /*2060*/  MOV R3, R5 ;  /* 0x0000000500037202 */ /* 0x000fcc0000000f00 */
[----:B------:R0:W2:Y:S01]  /*2070*/  LDG.E.CONSTANT R3, desc[UR6][R2.64] ;  /* 0x0000000602037981 */ /* 0x0000a2000c1e9900 */
[----:B------:R-:W-:Y:S02]  /*2080*/  IADD3 R4, PT, PT, R4, 0x1, RZ ;  /* 0x0000000104047810 */ /* 0x000fe40007ffe0ff */
[----:B------:R-:W-:Y:S02]  /*2090*/  IADD3 R11, PT, PT, R11, 0x100, RZ ;  /* 0x000001000b0b7810 */ /* 0x000fe40007ffe0ff */
[----:B------:R-:W-:Y:S02]  /*20a0*/  ISETP.NE.AND P0, PT, R4, RZ, PT ;  /* 0x000000ff0400720c */ /* 0x000fe40003f05270 */
[----:B0-----:R-:W-:-:S04]  /*20b0*/  IADD3 R2, P2, PT, R2, 0x400, RZ ;  /* 0x0000040002027810 */ /* 0x001fc80007f5e0ff */
[----:B------:R-:W-:Y:S01]  /*20c0*/  IADD3.X R5, PT, PT, RZ, R5, RZ, P2, !PT ;  /* 0x00000005ff057210 */ /* 0x000fe200017fe4ff */
[----:B--2--5:R-:W-:-:S06]  /*20d0*/  FADD R0, R3, R0 ;  /* 0x0000000003007221 */ /* 0x024fcc0000000000 */
[----:B------:R-:W-:Y:S05]  /*20e0*/  @P0 BRA `(.L_x_37) ;  /* 0xfffffffc00dc0947 */ /* 0x000fea000383ffff */
.L_x_36:
[----:B------:R-:W-:Y:S05]  /*20f0*/  BSYNC.RECONVERGENT B2 ;  /* 0x0000000000027941 */ /* 0x000fea0003800200 */
.L_x_35:
        /* <DEDUP_REMOVED lines=8> */
.L_x_40:
        /* <DEDUP_REMOVED lines=9> */
[----:B------:R-:W-:-:S03]  /*2210*/  VIADD R3, R11, 0x800 ;  /* 0x000008000b037836 */ /* 0x000fc60000000000 */
[----:B------:R-:W4:Y:S01]  /*2220*/  LDG.E.CONSTANT R15, desc[UR6][R4.64+0x400] ;  /* 0x00040006040f7981 */ /* 0x000f22000c1e9900 */
        /* <DEDUP_REMOVED lines=32> */
.L_x_39:
[----:B------:R-:W-:Y:S05]  /*2430*/  BSYNC.RECONVERGENT B2 ;  /* 0x0000000000027941 */ /* 0x000fea0003800200 */
.L_x_38:
[----:B------:R-:W-:Y:S01]  /*2440*/  IADD3 R2, PT, PT, -R11, R20, RZ ;  /* 0x000000140b027210 */ /* 0x000fe20007ffe1ff */
[----:B------:R-:W-:Y:S03]  /*2450*/  BSSY.RECONVERGENT B2, `(.L_x_41) ;  /* 0x0000019000027945 */ /* 0x000fe60003800200 */
[----:B------:R-:W-:-:S13]  /*2460*/  ISETP.GT.AND P1, PT, R2, 0x400, PT ;  /* 0x000004000200780c */ /* 0x000fda0003f24270 */
[----:B------:R-:W-:Y:S05]  /*2470*/  @!P1 BRA `(.L_x_42) ;  /* 0x0000000000589947 */ /* 0x000fea0003800000 */
        /* <DEDUP_REMOVED lines=22> */
.L_x_42:
[----:B------:R-:W-:Y:S05]  /*25e0*/  BSYNC.RECONVERGENT B2 ;  /* 0x0000000000027941 */ /* 0x000fea0003800200 */
.L_x_41:
        /* <DEDUP_REMOVED lines=12> */
.L_x_34:
[----:B------:R-:W-:Y:S05]  /*26b0*/  BSYNC.RECONVERGENT B1 ;  /* 0x0000000000017941 */ /* 0x000fea0003800200 */
.L_x_33:
        /* <DEDUP_REMOVED lines=35> */
[----:B--2---:R-:W0:Y:S04]  /*28f0*/  LDS R3, [UR4+0xc] ;  /* 0x00000c04ff037984 */ /* 0x004e280008000800 */
        /* <DEDUP_REMOVED lines=10> */
.L_x_43:
[----:B0-----:R-:W0:Y:S01]  /*29a0*/  S2R R2, SR_LANEID ;  /* 0x0000000000027919 */ /* 0x001e220000000000 */
[----:B------:R-:W-:-:S04]  /*29b0*/  LOP3.LUT R0, R9, 0x3e0, RZ, 0xc0, !PT ;  /* 0x000003e009007812 */ /* 0x000fc800078ec0ff */
[----:B------:R-:W-:Y:S02]  /*29c0*/  IADD3 R3, PT, PT, R0, 0x20, RZ ;  /* 0x0000002000037810 */ /* 0x000fe40007ffe0ff */
[----:B------:R-:W-:Y:S02]  /*29d0*/  LOP3.LUT R7, RZ, R0, RZ, 0x33, !PT ;  /* 0x00000000ff077212 */ /* 0x000fe400078e33ff */
[-C--:B------:R-:W-:Y:S02]  /*29e0*/  ISETP.GT.AND P0, PT, R3, R20.reuse, PT ;  /* 0x000000140300720c */ /* 0x080fe40003f04270 */
[----:B------:R-:W-:-:S04]  /*29f0*/  IADD3 R7, PT, PT, R7, R20, RZ ;  /* 0x0000001407077210 */ /* 0x000fc80007ffe0ff */
[----:B------:R-:W-:-:S05]  /*2a00*/  SEL R4, R7, 0x1f, P0 ;  /* 0x0000001f07047807 */ /* 0x000fca0000000000 */
[----:B------:R-:W1:Y:S01]  /*2a10*/  SHFL.DOWN PT, R0, R5, 0x1, R4 ;  /* 0x0820000005007989 */ /* 0x000e6200000e0004 */
[C---:B0-----:R-:W-:Y:S01]  /*2a20*/  ISETP.GE.AND P0, PT, R2.reuse, R4, PT ;  /* 0x000000040200720c */ /* 0x041fe20003f06270 */
[C---:B------:R-:W-:Y:S01]  /*2a30*/  VIADD R3, R2.reuse, 0x2 ;  /* 0x0000000202037836 */ /* 0x040fe20000000000 */
[----:B------:R-:W-:-:S11]  /*2a40*/  ISETP.NE.AND P1, PT, R2, RZ, PT ;  /* 0x000000ff0200720c */ /* 0x000fd60003f25270 */
[----:B-1----:R-:W-:Y:S01]  /*2a50*/  @!P0 FADD R5, R0, R5 ;  /* 0x0000000500058221 */ /* 0x002fe20000000000 */
[-C--:B------:R-:W-:Y:S01]  /*2a60*/  ISETP.GT.AND P0, PT, R3, R4.reuse, PT ;  /* 0x000000040300720c */ /* 0x080fe20003f04270 */
[----:B------:R-:W0:Y:S01]  /*2a70*/  @!P1 S2R R6, SR_CgaCtaId ;  /* 0x0000000000069919 */ /* 0x000e220000008800 */
[----:B------:R-:W-:Y:S02]  /*2a80*/  IADD3 R3, PT, PT, R2, 0x4, RZ ;  /* 0x0000000402037810 */ /* 0x000fe40007ffe0ff */
[----:B------:R-:W1:Y:S09]  /*2a90*/  SHFL.DOWN PT, R0, R5, 0x2, R4 ;  /* 0x0840000005007989 */ /* 0x000e7200000e0004 */
[----:B-1----:R-:W-:Y:S01]  /*2aa0*/  @!P0 FADD R5, R5, R0 ;  /* 0x0000000005058221 */ /* 0x002fe20000000000 */
[----:B------:R-:W-:-:S02]  /*2ab0*/  ISETP.GT.AND P0, PT, R3, R4, PT ;  /* 0x000000040300720c */ /* 0x000fc40003f04270 */
[----:B------:R-:W-:Y:S02]  /*2ac0*/  IADD3 R3, PT, PT, R2, 0x8, RZ ;  /* 0x0000000802037810 */ /* 0x000fe40007ffe0ff */
[----:B------:R-:W1:Y:S09]  /*2ad0*/  SHFL.DOWN PT, R0, R5, 0x4, R4 ;  /* 0x0880000005007989 */ /* 0x000e7200000e0004 */
[----:B-1----:R-:W-:Y:S01]  /*2ae0*/  @!P0 FADD R5, R5, R0 ;  /* 0x0000000005058221 */ /* 0x002fe20000000000 */
[----:B------:R-:W-:-:S02]  /*2af0*/  ISETP.GT.AND P0, PT, R3, R4, PT ;  /* 0x000000040300720c */ /* 0x000fc40003f04270 */
[----:B------:R-:W-:Y:S02]  /*2b00*/  IADD3 R3, PT, PT, R2, 0x10, RZ ;  /* 0x0000001002037810 */ /* 0x000fe40007ffe0ff */
[----:B------:R-:W1:Y:S01]  /*2b10*/  SHFL.DOWN PT, R0, R5, 0x8, R4 ;  /* 0x0900000005007989 */ /* 0x000e6200000e0004 */
[----:B------:R-:W-:-:S04]  /*2b20*/  @!P1 SHF.R.U32.HI R2, RZ, 0x3, R9 ;  /* 0x00000003ff029819 */ /* 0x000fc80000011609 */
[----:B------:R-:W-:-:S04]  /*2b30*/  @!P1 LOP3.LUT R2, R2, 0x7c, RZ, 0xc0, !PT ;  /* 0x0000007c02029812 */ /* 0x000fc800078ec0ff */
[----:B-1----:R-:W-:Y:S01]  /*2b40*/  @!P0 FADD R5, R5, R0 ;  /* 0x0000000005058221 */ /* 0x002fe20000000000 */
[----:B------:R-:W-:Y:S02]  /*2b50*/  ISETP.GT.AND P0, PT, R3, R4, PT ;  /* 0x000000040300720c */ /* 0x000fe40003f04270 */
[----:B------:R-:W-:Y:S02]  /*2b60*/  @!P1 MOV R3, 0x400 ;  /* 0x0000040000039802 */ /* 0x000fe40000000f00 */
[----:B------:R-:W1:Y:S02]  /*2b70*/  SHFL.DOWN PT, R0, R5, 0x10, R4 ;  /* 0x0a00000005007989 */ /* 0x000e6400000e0004 */
[----:B0-----:R-:W-:-:S04]  /*2b80*/  @!P1 LEA R3, R6, R3, 0x18 ;  /* 0x0000000306039211 */ /* 0x001fc800078ec0ff */
[----:B------:R-:W-:-:S03]  /*2b90*/  @!P1 IADD3 R3, PT, PT, R2, R3, RZ ;  /* 0x0000000302039210 */ /* 0x000fc60007ffe0ff */
[----:B-1----:R-:W-:Y:S01]  /*2ba0*/  @!P0 FADD R5, R5, R0 ;  /* 0x0000000005058221 */ /* 0x002fe20000000000 */
        /* <DEDUP_REMOVED lines=12> */
[----:B-1----:R-:W0:Y:S04]  /*2c70*/  LDS R3, [UR4+0xc] ;  /* 0x00000c04ff037984 */ /* 0x002e280008000800 */
        /* <DEDUP_REMOVED lines=13> */
.L_x_30:
[----:B------:R-:W0:Y:S01]  /*2d50*/  S2R R8, SR_TID.X ;  /* 0x0000000000087919 */ /* 0x000e220000002100 */
[----:B------:R-:W0:Y:S02]  /*2d60*/  LDC.64 R2, c[0x0][0x380] ;  /* 0x0000e000ff027b82 */ /* 0x000e240000000a00 */
[----:B0-----:R-:W-:-:S05]  /*2d70*/  IMAD.WIDE.U32 R2, R8, 0x4, R2 ;  /* 0x0000000408027825 */ /* 0x001fca00078e0002 */
[----:B------:R-:W2:Y:S04]  /*2d80*/  LDG.E.CONSTANT R19, desc[UR6][R2.64] ;  /* 0x0000000602137981 */ /* 0x000ea8000c1e9900 */
[----:B------:R-:W2:Y:S04]  /*2d90*/  LDG.E.CONSTANT R0, desc[UR6][R2.64+0x400] ;  /* 0x0004000602007981 */ /* 0x000ea8000c1e9900 */
[----:B------:R-:W3:Y:S04]  /*2da0*/  LDG.E.CONSTANT R4, desc[UR6][R2.64+0x800] ;  /* 0x0008000602047981 */ /* 0x000ee8000c1e9900 */
[----:B------:R-:W3:Y:S04]  /*2db0*/  LDG.E.CONSTANT R5, desc[UR6][R2.64+0xc00] ;  /* 0x000c000602057981 */ /* 0x000ee8000c1e9900 */
[----:B------:R-:W4:Y:S04]  /*2dc0*/  LDG.E.CONSTANT R6, desc[UR6][R2.64+0x1000] ;  /* 0x0010000602067981 */ /* 0x000f28000c1e9900 */
[----:B------:R-:W4:Y:S04]  /*2dd0*/  LDG.E.CONSTANT R7, desc[UR6][R2.64+0x1400] ;  /* 0x0014000602077981 */ /* 0x000f28000c1e9900 */
[----:B------:R-:W5:Y:S04]  /*2de0*/  LDG.E.CONSTANT R9, desc[UR6][R2.64+0x1800] ;  /* 0x0018000602097981 */ /* 0x000f68000c1e9900 */
        /* <DEDUP_REMOVED lines=8> */
[----:B------:R-:W5:Y:S01]  /*2e70*/  LDG.E.CONSTANT R18, desc[UR6][R2.64+0x3c00] ;  /* 0x003c000602127981 */ /* 0x000f62000c1e9900 */
[----:B------:R-:W-:Y:S01]  /*2e80*/  ISETP.GE.U32.AND P0, PT, R20, 0x2000, PT ;  /* 0x000020001400780c */ /* 0x000fe20003f06070 */
[----:B--2---:R-:W-:Y:S01]  /*2e90*/  FADD R0, R19, R0 ;  /* 0x0000000013007221 */ /* 0x004fe20000000000 */
[----:B---3--:R-:W-:-:S04]  /*2ea0*/  FADD R5, R4, R5 ;  /* 0x0000000504057221 */ /* 0x008fc80000000000 */
[----:B------:R-:W-:Y:S01]  /*2eb0*/  FADD R0, R0, R5 ;  /* 0x0000000500007221 */ /* 0x000fe20000000000 */
[----:B----4-:R-:W-:Y:S01]  /*2ec0*/  FADD R6, R6, R7 ;  /* 0x0000000706067221 */ /* 0x010fe20000000000 */
[----:B-----5:R-:W-:-:S04]  /*2ed0*/  FADD R9, R9, R10 ;  /* 0x0000000a09097221 */ /* 0x020fc80000000000 */
[----:B------:R-:W-:Y:S01]  /*2ee0*/  FADD R9, R6, R9 ;  /* 0x0000000906097221 */ /* 0x000fe20000000000 */
[----:B------:R-:W-:-:S03]  /*2ef0*/  FADD R11, R11, R12 ;  /* 0x0000000c0b0b7221 */ /* 0x000fc60000000000 */
[----:B------:R-:W-:Y:S01]  /*2f00*/  FADD R0, R0, R9 ;  /* 0x0000000900007221 */ /* 0x000fe20000000000 */
[----:B------:R-:W-:-:S04]  /*2f10*/  FADD R14, R13, R14 ;  /* 0x0000000e0d0e7221 */ /* 0x000fc80000000000 */
[----:B------:R-:W-:Y:S01]  /*2f20*/  FADD R11, R11, R14 ;  /* 0x0000000e0b0b7221 */ /* 0x000fe20000000000 */
[----:B------:R-:W-:Y:S01]  /*2f30*/  FADD R15, R15, R16 ;  /* 0x000000100f0f7221 */ /* 0x000fe20000000000 */
[----:B------:R-:W-:-:S04]  /*2f40*/  FADD R18, R17, R18 ;  /* 0x0000001211127221 */ /* 0x000fc80000000000 */
[----:B------:R-:W-:-:S04]  /*2f50*/  FADD R18, R15, R18 ;  /* 0x000000120f127221 */ /* 0x000fc80000000000 */
[----:B------:R-:W-:Y:S01]  /*2f60*/  FADD R5, R11, R18 ;  /* 0x000000120b057221 */ /* 0x000fe20000000000 */
[----:B------:R-:W-:-:S03]  /*2f70*/  HFMA2 R11, -RZ, RZ, 0, 0.00048828125 ;  /* 0x00001000ff0b7431 */ /* 0x000fc600000001ff */
[----:B------:R-:W-:Y:S01]  /*2f80*/  FADD R0, R0, R5 ;  /* 0x0000000500007221 */ /* 0x000fe20000000000 */
[----:B------:R-:W-:Y:S06]  /*2f90*/  @!P0 BRA `(.L_x_44) ;  /* 0x0000000000ac8947 */ /* 0x000fec0003800000 */
[----:B------:R-:W0:Y:S01]  /*2fa0*/  LDC R7, c[0x0][0x390] ;  /* 0x0000e400ff077b82 */ /* 0x000e220000000800 */
[----:B------:R-:W-:Y:S02]  /*2fb0*/  IADD3 R6, PT, PT, R20, -0x1000, RZ ;  /* 0xfffff00014067810 */ /* 0x000fe40007ffe0ff */
[----:B------:R-:W-:-:S07]  /*2fc0*/  MOV R11, 0x1000 ;  /* 0x00001000000b7802 */ /* 0x000fce0000000f00 */
.L_x_46:
[----:B------:R-:W-:-:S05]  /*2fd0*/  IMAD.WIDE R4, R11, 0x4, R2 ;  /* 0x000000040b047825 */ /* 0x000fca00078e0202 */
[----:B------:R-:W2:Y:S04]  /*2fe0*/  LDG.E.CONSTANT R20, desc[UR6][R4.64+0x400] ;  /* 0x0004000604147981 */ /* 0x000ea8000c1e9900 */
[----:B------:R-:W2:Y:S04]  /*2ff0*/  LDG.E.CONSTANT R21, desc[UR6][R4.64+0x800] ;  /* 0x0008000604157981 */ /* 0x000ea8000c1e9900 */
        /* <DEDUP_REMOVED lines=13> */
[----:B------:R1:W5:Y:S01]  /*30d0*/  LDG.E.CONSTANT R18, desc[UR6][R4.64+0x3c00] ;  /* 0x003c000604127981 */ /* 0x000362000c1e9900 */
[----:B--2---:R-:W-:Y:S01]  /*30e0*/  FADD R21, R20, R21 ;  /* 0x0000001514157221 */ /* 0x004fe20000000000 */
[----:B0-----:R-:W-:-:S05]  /*30f0*/  MOV R20, R7 ;  /* 0x0000000700147202 */ /* 0x001fca0000000f00 */
[----:B-1----:R-:W-:Y:S02]  /*3100*/  IMAD.IADD R4, R20, 0x1, -R11 ;  /* 0x0000000114047824 */ /* 0x002fe400078e0a0b */
[----:B---3--:R-:W-:-:S03]  /*3110*/  FADD R0, R19, R0 ;  /* 0x0000000013007221 */ /* 0x008fc60000000000 */
[----:B------:R-:W-:Y:S01]  /*3120*/  ISETP.GE.AND P0, PT, R4, 0x1000, PT ;  /* 0x000010000400780c */ /* 0x000fe20003f06270 */
[----:B----4-:R-:W-:Y:S01]  /*3130*/  FADD R22, R22, R23 ;  /* 0x0000001716167221 */ /* 0x010fe20000000000 */
[----:B------:R-:W-:Y:S01]  /*3140*/  FADD R0, R0, R21 ;  /* 0x0000001500007221 */ /* 0x000fe20000000000 */
[----:B-----5:R-:W-:-:S04]  /*3150*/  FADD R25, R24, R25 ;  /* 0x0000001918197221 */ /* 0x020fc80000000000 */
[----:B------:R-:W-:Y:S01]  /*3160*/  FADD R25, R22, R25 ;  /* 0x0000001916197221 */ /* 0x000fe20000000000 */
[----:B------:R-:W-:Y:S01]  /*3170*/  FADD R16, R16, R17 ;  /* 0x0000001110107221 */ /* 0x000fe20000000000 */
[----:B------:R-:W-:-:S04]  /*3180*/  FADD R15, R15, R10 ;  /* 0x0000000a0f0f7221 */ /* 0x000fc80000000000 */
[----:B------:R-:W-:Y:S01]  /*3190*/  FADD R15, R16, R15 ;  /* 0x0000000f100f7221 */ /* 0x000fe20000000000 */
[----:B------:R-:W-:Y:S01]  /*31a0*/  FADD R9, R14, R9 ;  /* 0x000000090e097221 */ /* 0x000fe20000000000 */
[----:B------:R-:W-:-:S04]  /*31b0*/  FADD R12, R13, R12 ;  /* 0x0000000c0d0c7221 */ /* 0x000fc80000000000 */
[----:B------:R-:W-:Y:S01]  /*31c0*/  FADD R12, R9, R12 ;  /* 0x0000000c090c7221 */ /* 0x000fe20000000000 */
[----:B------:R-:W-:-:S03]  /*31d0*/  FADD R0, R0, R25 ;  /* 0x0000001900007221 */ /* 0x000fc60000000000 */
[----:B------:R-:W-:-:S04]  /*31e0*/  FADD R15, R15, R12 ;  /* 0x0000000c0f0f7221 */ /* 0x000fc80000000000 */
[----:B------:R-:W-:-:S04]  /*31f0*/  FADD R15, R0, R15 ;  /* 0x0000000f000f7221 */ /* 0x000fc80000000000 */
[----:B------:R-:W-:Y:S01]  /*3200*/  FADD R0, R18, R15 ;  /* 0x0000000f12007221 */ /* 0x000fe20000000000 */
[----:B------:R-:W-:Y:S06]  /*3210*/  @!P0 BRA `(.L_x_45) ;  /* 0x0000000800308947 */ /* 0x000fec0003800000 */
[----:B------:R-:W-:-:S04]  /*3220*/  IADD3 R11, PT, PT, R11, 0x1000, RZ ;  /* 0x000010000b0b7810 */ /* 0x000fc80007ffe0ff */
[----:B------:R-:W-:-:S13]  /*3230*/  ISETP.GT.AND P0, PT, R11, R6, PT ;  /* 0x000000060b00720c */ /* 0x000fda0003f04270 */
[----:B------:R-:W-:Y:S05]  /*3240*/  @!P0 BRA `(.L_x_46) ;  /* 0xfffffffc00608947 */ /* 0x000fea000383ffff */
.L_x_44:
[----:B------:R-:W-:-:S13]  /*3250*/  ISETP.GE.AND P0, PT, R11, R20, PT ;  /* 0x000000140b00720c */ /* 0x000fda0003f06270 */
[----:B------:R-:W-:Y:S05]  /*3260*/  @P0 BRA `(.L_x_45) ;  /* 0x00000008001c0947 */ /* 0x000fea0003800000 */
[----:B------:R-:W-:Y:S01]  /*3270*/  IADD3 R9, PT, PT, -R11, R20, RZ ;  /* 0x000000140b097210 */ /* 0x000fe20007ffe1ff */
[----:B------:R-:W-:Y:S03]  /*3280*/  BSSY.RECONVERGENT B1, `(.L_x_45) ;  /* 0x0000085000017945 */ /* 0x000fe60003800200 */
        /* <DEDUP_REMOVED lines=16> */
.L_x_50:
        /* <DEDUP_REMOVED lines=8> */
.L_x_49:
[----:B------:R-:W-:Y:S05]  /*3410*/  BSYNC.RECONVERGENT B2 ;  /* 0x0000000000027941 */ /* 0x000fea0003800200 */
.L_x_48:
[----:B------:R-:W-:Y:S05]  /*3420*/  @!P1 BRA `(.L_x_47) ;  /* 0x0000000400a89947 */ /* 0x000fea0003800000 */
[----:B------:R-:W0:Y:S01]  /*3430*/  LDCU.64 UR4, c[0x0][0x380] ;  /* 0x00007000ff0477ac */ /* 0x000e220008000a00 */
[----:B------:R-:W-:Y:S01]  /*3440*/  IADD3 R5, PT, PT, R9, -R10, RZ ;  /* 0x8000000a09057210 */ /* 0x000fe20007ffe0ff */
[----:B------:R-:W-:Y:S01]  /*3450*/  BSSY.RECONVERGENT B2, `(.L_x_51) ;  /* 0x000003b000027945 */ /* 0x000fe20003800200 */
[CC--:B------:R-:W-:Y:S02]  /*3460*/  IADD3 R3, P0, PT, R10.reuse, R11.reuse, RZ ;  /* 0x0000000b0a037210 */ /* 0x0c0fe40007f1e0ff */
[----:B------:R-:W-:Y:S02]  /*3470*/  ISETP.GT.AND P1, PT, R5, 0xc00, PT ;  /* 0x00000c000500780c */ /* 0x000fe40003f24270 */
[----:B------:R-:W-:Y:S01]  /*3480*/  IADD3 R11, PT, PT, R10, R11, RZ ;  /* 0x0000000b0a0b7210 */ /* 0x000fe20007ffe0ff */
[----:B------:R-:W-:Y:S01]  /*3490*/  IMAD.X R4, RZ, RZ, RZ, P0 ;  /* 0x000000ffff047224 */ /* 0x000fe200000e06ff */
[----:B0-----:R-:W-:-:S04]  /*34a0*/  LEA R2, P0, R3, UR4, 0x2 ;  /* 0x0000000403027c11 */ /* 0x001fc8000f8010ff */
[----:B------:R-:W-:Y:S02]  /*34b0*/  LEA.HI.X R3, R3, UR5, R4, 0x2, P0 ;  /* 0x0000000503037c11 */ /* 0x000fe400080f1404 */
[----:B------:R-:W-:-:S04]  /*34c0*/  IADD3 R2, P0, PT, R2, 0x800, RZ ;  /* 0x0000080002027810 */ /* 0x000fc80007f1e0ff */
[----:B------:R-:W-:Y:S02]  /*34d0*/  IADD3.X R3, PT, PT, RZ, R3, RZ, P0, !PT ;  /* 0x00000003ff037210 */ /* 0x000fe400007fe4ff */
[----:B------:R-:W-:Y:S01]  /*34e0*/  PLOP3.LUT P0, PT, PT, PT, PT, 0x80, 0x8 ;  /* 0x000000000008781c */ /* 0x000fe20003f0f070 */
[----:B------:R-:W-:-:S12]  /*34f0*/  @!P1 BRA `(.L_x_52) ;  /* 0x0000000000c09947 */ /* 0x000fd80003800000 */
[----:B------:R-:W-:Y:S02]  /*3500*/  PLOP3.LUT P0, PT, PT, PT, PT, 0x8, 0x80 ;  /* 0x000000000080781c */ /* 0x000fe40003f0e170 */
[----:B------:R-:W-:-:S11]  /*3510*/  IADD3 R13, PT, PT, R9, -0xc00, RZ ;  /* 0xfffff400090d7810 */ /* 0x000fd60007ffe0ff */
.L_x_53:
[----:B------:R-:W0:Y:S01]  /*3520*/  LDC.64 R4, c[0x0][0x380] ;  /* 0x0000e000ff047b82 */ /* 0x000e220000000a00 */
[----:B------:R-:W2:Y:S01]  /*3530*/  LDG.E.CONSTANT R12, desc[UR6][R2.64+-0x400] ;  /* 0xfffc0006020c7981 */ /* 0x000ea2000c1e9900 */
[----:B------:R-:W-:-:S03]  /*3540*/  IADD3 R25, PT, PT, R11, 0x400, RZ ;  /* 0x000004000b197810 */ /* 0x000fc60007ffe0ff */
[----:B------:R-:W3:Y:S04]  /*3550*/  LDG.E.CONSTANT R20, desc[UR6][R2.64] ;  /* 0x0000000602147981 */ /* 0x000ee8000c1e9900 */
[----:B------:R-:W4:Y:S01]  /*3560*/  LDG.E.CONSTANT R19, desc[UR6][R2.64+0x400] ;  /* 0x0004000602137981 */ /* 0x000f22000c1e9900 */
[----:B------:R-:W-:-:S03]  /*3570*/  IADD3 R7, PT, PT, R11, 0x800, RZ ;  /* 0x000008000b077810 */ /* 0x000fc60007ffe0ff */
[----:B------:R-:W5:Y:S04]  /*3580*/  LDG.E.CONSTANT R17, desc[UR6][R2.64+0xc00] ;  /* 0x000c000602117981 */ /* 0x000f68000c1e9900 */
[----:B------:R-:W5:Y:S01]  /*3590*/  LDG.E.CONSTANT R16, desc[UR6][R2.64+0x1000] ;  /* 0x0010000602107981 */ /* 0x000f62000c1e9900 */
[----:B------:R-:W-:-:S03]  /*35a0*/  IADD3 R23, PT, PT, R11, 0xc00, RZ ;  /* 0x00000c000b177810 */ /* 0x000fc60007ffe0ff */
[----:B------:R-:W5:Y:S01]  /*35b0*/  LDG.E.CONSTANT R22, desc[UR6][R2.64+0x1c00] ;  /* 0x001c000602167981 */ /* 0x000f62000c1e9900 */
[----:B0-----:R-:W-:-:S03]  /*35c0*/  IMAD.WIDE.U32 R14, R11, 0x4, R4 ;  /* 0x000000040b0e7825 */ /* 0x001fc600078e0004 */
[----:B------:R-:W5:Y:S04]  /*35d0*/  LDG.E.CONSTANT R21, desc[UR6][R2.64+0x2000] ;  /* 0x0020000602157981 */ /* 0x000f68000c1e9900 */
[----:B------:R-:W5:Y:S04]  /*35e0*/  LDG.E.CONSTANT R26, desc[UR6][R2.64+0x3000] ;  /* 0x00300006021a7981 */ /* 0x000f68000c1e9900 */
[----:B------:R-:W2:Y:S01]  /*35f0*/  LDG.E.CONSTANT R15, desc[UR6][R14.64] ;  /* 0x000000060e0f7981 */ /* 0x000ea2000c1e9900 */
[----:B------:R-:W-:-:S05]  /*3600*/  IMAD.WIDE.U32 R24, R25, 0x4, R4 ;  /* 0x0000000419187825 */ /* 0x000fca00078e0004 */
[----:B------:R-:W5:Y:S01]  /*3610*/  LDG.E.CONSTANT R18, desc[UR6][R24.64] ;  /* 0x0000000618127981 */ /* 0x000f62000c1e9900 */
[----:B------:R-:W-:-:S03]  /*3620*/  IMAD.WIDE.U32 R6, R7, 0x4, R4 ;  /* 0x0000000407067825 */ /* 0x000fc600078e0004 */
        /* <DEDUP_REMOVED lines=8> */
[----:B------:R-:W-:Y:S01]  /*36b0*/  ISETP.GE.AND P1, PT, R10, R13, PT ;  /* 0x0000000d0a00720c */ /* 0x000fe20003f26270 */
[----:B------:R-:W-:Y:S01]  /*36c0*/  VIADD R11, R11, 0x1000 ;  /* 0x000010000b0b7836 */ /* 0x000fe20000000000 */
[----:B0-----:R-:W-:-:S04]  /*36d0*/  IADD3 R2, P2, PT, R2, 0x4000, RZ ;  /* 0x0000400002027810 */ /* 0x001fc80007f5e0ff */
        /* <DEDUP_REMOVED lines=18> */
.L_x_52:
[----:B------:R-:W-:Y:S05]  /*3800*/  BSYNC.RECONVERGENT B2 ;  /* 0x0000000000027941 */ /* 0x000fea0003800200 */
.L_x_51:
[----:B------:R-:W-:Y:S01]  /*3810*/  IADD3 R4, PT, PT, R9, -R10, RZ ;  /* 0x8000000a09047210 */ /* 0x000fe20007ffe0ff */
[----:B------:R-:W-:Y:S03]  /*3820*/  BSSY.RECONVERGENT B2, `(.L_x_54) ;  /* 0x000001e000027945 */ /* 0x000fe60003800200 */
[----:B------:R-:W-:-:S13]  /*3830*/  ISETP.GT.AND P1, PT, R4, 0x400, PT ;  /* 0x000004000400780c */ /* 0x000fda0003f24270 */
[----:B------:R-:W-:Y:S05]  /*3840*/  @!P1 BRA `(.L_x_55) ;  /* 0x00000000006c9947 */ /* 0x000fea0003800000 */
[----:B------:R-:W0:Y:S01]  /*3850*/  LDC.64 R6, c[0x0][0x380] ;  /* 0x0000e000ff067b82 */ /* 0x000e220000000a00 */
[----:B------:R-:W2:Y:S01]  /*3860*/  LDG.E.CONSTANT R13, desc[UR6][R2.64+-0x400] ;  /* 0xfffc0006020d7981 */ /* 0x000ea2000c1e9900 */
[----:B------:R-:W-:-:S03]  /*3870*/  IADD3 R17, PT, PT, R11, 0x400, RZ ;  /* 0x000004000b117810 */ /* 0x000fc60007ffe0ff */
[----:B------:R-:W3:Y:S04]  /*3880*/  LDG.E.CONSTANT R15, desc[UR6][R2.64] ;  /* 0x00000006020f7981 */ /* 0x000ee8000c1e9900 */
[----:B------:R-:W4:Y:S04]  /*3890*/  LDG.E.CONSTANT R19, desc[UR6][R2.64+0xc00] ;  /* 0x000c000602137981 */ /* 0x000f28000c1e9900 */
[----:B------:R-:W5:Y:S04]  /*38a0*/  LDG.E.CONSTANT R21, desc[UR6][R2.64+0x1000] ;  /* 0x0010000602157981 */ /* 0x000f68000c1e9900 */
[----:B------:R-:W5:Y:S01]  /*38b0*/  LDG.E.CONSTANT R23, desc[UR6][R2.64+0x1400] ;  /* 0x0014000602177981 */ /* 0x000f62000c1e9900 */
[----:B0-----:R-:W-:-:S06]  /*38c0*/  IMAD.WIDE.U32 R4, R11, 0x4, R6 ;  /* 0x000000040b047825 */ /* 0x001fcc00078e0006 */
[----:B------:R0:W2:Y:S01]  /*38d0*/  LDG.E.CONSTANT R5, desc[UR6][R4.64] ;  /* 0x0000000604057981 */ /* 0x0000a2000c1e9900 */
[----:B------:R-:W-:-:S03]  /*38e0*/  IMAD.WIDE.U32 R6, R17, 0x4, R6 ;  /* 0x0000000411067825 */ /* 0x000fc600078e0006 */
[----:B------:R1:W4:Y:S04]  /*38f0*/  LDG.E.CONSTANT R17, desc[UR6][R2.64+0x400] ;  /* 0x0004000602117981 */ /* 0x000328000c1e9900 */
[----:B------:R-:W5:Y:S01]  /*3900*/  LDG.E.CONSTANT R7, desc[UR6][R6.64] ;  /* 0x0000000606077981 */ /* 0x000f62000c1e9900 */
[----:B0-----:R-:W-:Y:S02]  /*3910*/  IADD3 R4, P1, PT, R2, 0x2000, RZ ;  /* 0x0000200002047810 */ /* 0x001fe40007f3e0ff */
[----:B------:R-:W-:Y:S02]  /*3920*/  PLOP3.LUT P0, PT, PT, PT, PT, 0x8, 0x80 ;  /* 0x000000000080781c */ /* 0x000fe40003f0e170 */
[----:B------:R-:W-:Y:S02]  /*3930*/  IADD3 R10, PT, PT, R10, 0x800, RZ ;  /* 0x000008000a0a7810 */ /* 0x000fe40007ffe0ff */
[----:B------:R-:W-:-:S02]  /*3940*/  IADD3 R11, PT, PT, R11, 0x800, RZ ;  /* 0x000008000b0b7810 */ /* 0x000fc40007ffe0ff */
[----:B-1----:R-:W-:Y:S01]  /*3950*/  MOV R2, R4 ;  /* 0x0000000400027202 */ /* 0x002fe20000000f00 */
[----:B--2---:R-:W-:-:S04]  /*3960*/  FADD R0, R0, R5 ;  /* 0x0000000500007221 */ /* 0x004fc80000000000 */
[----:B------:R-:W-:-:S04]  /*3970*/  FADD R0, R0, R13 ;  /* 0x0000000d00007221 */ /* 0x000fc80000000000 */
[----:B---3--:R-:W-:-:S04]  /*3980*/  FADD R0, R0, R15 ;  /* 0x0000000f00007221 */ /* 0x008fc80000000000 */
[----:B----4-:R-:W-:-:S04]  /*3990*/  FADD R0, R0, R17 ;  /* 0x0000001100007221 */ /* 0x010fc80000000000 */
[----:B-----5:R-:W-:-:S04]  /*39a0*/  FADD R0, R0, R7 ;  /* 0x0000000700007221 */ /* 0x020fc80000000000 */
[----:B------:R-:W-:Y:S01]  /*39b0*/  FADD R0, R0, R19 ;  /* 0x0000001300007221 */ /* 0x000fe20000000000 */
[----:B------:R-:W-:-:S03]  /*39c0*/  IADD3.X R5, PT, PT, RZ, R3, RZ, P1, !PT ;  /* 0x00000003ff057210 */ /* 0x000fc60000ffe4ff */
[----:B------:R-:W-:Y:S01]  /*39d0*/  FADD R0, R0, R21 ;  /* 0x0000001500007221 */ /* 0x000fe20000000000 */
[----:B------:R-:W-:-:S03]  /*39e0*/  MOV R3, R5 ;  /* 0x0000000500037202 */ /* 0x000fc60000000f00 */
[----:B------:R-:W-:-:S07]  /*39f0*/  FADD R0, R0, R23 ;  /* 0x0000001700007221 */ /* 0x000fce0000000000 */
.L_x_55:
[----:B------:R-:W-:Y:S05]  /*3a00*/  BSYNC.RECONVERGENT B2 ;  /* 0x0000000000027941 */ /* 0x000fea0003800200 */
.L_x_54:
[----:B------:R-:W-:-:S13]  /*3a10*/  ISETP.LT.OR P0, PT, R10, R9, P0 ;  /* 0x000000090a00720c */ /* 0x000fda0000701670 */
[----:B------:R-:W-:Y:S05]  /*3a20*/  @!P0 BRA `(.L_x_47) ;  /* 0x0000000000288947 */ /* 0x000fea0003800000 */
[----:B------:R-:W0:Y:S01]  /*3a30*/  LDC.64 R4, c[0x0][0x380] ;  /* 0x0000e000ff047b82 */ /* 0x000e220000000a00 */
[----:B------:R-:W2:Y:S04]  /*3a40*/  LDG.E.CONSTANT R7, desc[UR6][R2.64+-0x400] ;  /* 0xfffc000602077981 */ /* 0x000ea8000c1e9900 */
[----:B------:R-:W3:Y:S01]  /*3a50*/  LDG.E.CONSTANT R9, desc[UR6][R2.64] ;  /* 0x0000000602097981 */ /* 0x000ee2000c1e9900 */
[----:B0-----:R-:W-:-:S03]  /*3a60*/  IMAD.WIDE.U32 R4, R11, 0x4, R4 ;  /* 0x000000040b047825 */ /* 0x001fc600078e0004 */
[----:B------:R-:W4:Y:S04]  /*3a70*/  LDG.E.CONSTANT R11, desc[UR6][R2.64+0x400] ;  /* 0x00040006020b7981 */ /* 0x000f28000c1e9900 */
[----:B------:R-:W5:Y:S02]  /*3a80*/  LDG.E.CONSTANT R5, desc[UR6][R4.64] ;  /* 0x0000000604057981 */ /* 0x000f64000c1e9900 */
[----:B-----5:R-:W-:-:S04]  /*3a90*/  FADD R0, R0, R5 ;  /* 0x0000000500007221 */ /* 0x020fc80000000000 */
[----:B--2---:R-:W-:-:S04]  /*3aa0*/  FADD R0, R0, R7 ;  /* 0x0000000700007221 */ /* 0x004fc80000000000 */
[----:B---3--:R-:W-:-:S04]  /*3ab0*/  FADD R0, R0, R9 ;  /* 0x0000000900007221 */ /* 0x008fc80000000000 */
[----:B----4-:R-:W-:-:S07]  /*3ac0*/  FADD R0, R0, R11 ;  /* 0x0000000b00007221 */ /* 0x010fce0000000000 */
.L_x_47:
[----:B------:R-:W-:Y:S05]  /*3ad0*/  BSYNC.RECONVERGENT B1 ;  /* 0x0000000000017941 */ /* 0x000fea0003800200 */
.L_x_45:
[----:B------:R-:W0:Y:S01]  /*3ae0*/  S2R R6, SR_LANEID ;  /* 0x0000000000067919 */ /* 0x000e220000000000 */
[----:B------:R-:W-:-:S05]  /*3af0*/  MOV R3, R0 ;  /* 0x0000000000037202 */ /* 0x000fca0000000f00 */
        /* <DEDUP_REMOVED lines=30> */
[----:B------:R-:W1:Y:S04]  /*3ce0*/  LDS R3, [UR4+0xc] ;  /* 0x00000c04ff037984 */ /* 0x000e680008000800 */
[----:B0-----:R-:W0:Y:S04]  /*3cf0*/  LDS.128 R4, [UR4+0x10] ;  /* 0x00001004ff047984 */ /* 0x001e280008000c00 */
[----:B------:R-:W2:Y:S01]  /*3d00*/  LDS.64 R8, [UR4+0x20] ;  /* 0x00002004ff087984 */ /* 0x000ea20008000a00 */
[----:B-1----:R-:W-:-:S04]  /*3d10*/  FADD R3, R0, R3 ;  /* 0x0000000300037221 */ /* 0x002fc80000000000 */
[----:B0-----:R-:W-:-:S04]  /*3d20*/  FADD R4, R3, R4 ;  /* 0x0000000403047221 */ /* 0x001fc80000000000 */
[----:B------:R-:W-:-:S04]  /*3d30*/  FADD R5, R4, R5 ;  /* 0x0000000504057221 */ /* 0x000fc80000000000 */
[----:B------:R-:W-:-:S04]  /*3d40*/  FADD R6, R5, R6 ;  /* 0x0000000605067221 */ /* 0x000fc80000000000 */
[----:B------:R-:W-:-:S04]  /*3d50*/  FADD R7, R6, R7 ;  /* 0x0000000706077221 */ /* 0x000fc80000000000 */
[----:B--2---:R-:W-:-:S04]  /*3d60*/  FADD R8, R7, R8 ;  /* 0x0000000807087221 */ /* 0x004fc80000000000 */
[----:B------:R-:W-:-:S07]  /*3d70*/  FADD R0, R8, R9 ;  /* 0x0000000908007221 */ /* 0x000fce0000000000 */
.L_x_17:
[----:B------:R-:W-:Y:S05]  /*3d80*/  BSYNC.RECONVERGENT B0 ;  /* 0x0000000000007941 */ /* 0x000fea0003800200 */
.L_x_1:
[----:B------:R-:W-:Y:S05]  /*3d90*/  @P0 EXIT ;  /* 0x000000000000094d */ /* 0x000fea0003800000 */
[----:B01234-:R-:W0:Y:S01]  /*3da0*/  LDC.64 R2, c[0x0][0x388] ;  /* 0x0000e200ff027b82 */ /* 0x01fe220000000a00 */
[----:B------:R-:W1:Y:S02]  /*3db0*/  LDCU UR4, c[0x0][0x398] ;  /* 0x00007300ff0477ac */ /* 0x000e640008000800 */
[----:B-1----:R-:W-:-:S05]  /*3dc0*/  FADD R5, R0, UR4 ;  /* 0x0000000400057e21 */ /* 0x002fca0008000000 */
[----:B0-----:R-:W-:Y:S01]  /*3dd0*/  STG.E desc[UR6][R2.64], R5 ;  /* 0x0000000502007986 */ /* 0x001fe2000c101906 */
[----:B------:R-:W-:Y:S05]  /*3de0*/  EXIT ;  /* 0x000000000000794d */ /* 0x000fea0003800000 */
.L_x_56:
[----:B------:R-:W-:-:S00]  /*3df0*/  BRA `(.L_x_56) ;  /* 0xfffffffc00fc7947 */ /* 0x000fc0000383ffff */
[----:B------:R-:W-:-:S00]  /*3e00*/  NOP ;  /* 0x0000000000007918 */ /* 0x000fc00000000000 */
[----:B------:R-:W-:-:S00]  /*3e10*/  NOP ;  /* 0x0000000000007918 */ /* 0x000fc00000000000 */
[----:B------:R-:W-:-:S00]  /*3e20*/  NOP ;  /* 0x0000000000007918 */ /* 0x000fc00000000000 */
[----:B------:R-:W-:-:S00]  /*3e30*/  NOP ;  /* 0x0000000000007918 */ /* 0x000fc00000000000 */
[----:B------:R-:W-:-:S00]  /*3e40*/  NOP ;  /* 0x0000000000007918 */ /* 0x000fc00000000000 */
[----:B------:R-:W-:-:S00]  /*3e50*/  NOP ;  /* 0x0000000000007918 */ /* 0x000fc00000000000 */
[----:B------:R-:W-:-:S00]  /*3e60*/  NOP ;  /* 0x0000000000007918 */ /* 0x000fc00000000000 */
[----:B------:R-:W-:-:S00]  /*3e70*/  NOP ;  /* 0x0000000000007918 */ /* 0x000fc00000000000 */
.L_x_668:


//--------------------- .text._ZN3cub18CUB_300001_SM_10006detail6reduce18DeviceReduceKernelINS2_10policy_hubIfyN4cuda3std3__44plusIfEEE10Policy1000EN6thrust24THRUST_300001_SM_1000_NS10device_ptrIfEEyS9_fNS7_10__identityEEEvT0_PT3_T1_NS0_13GridEvenShareISK_EET2_T4_ --------------------------
	.section	.text._ZN3cub18CUB_300001_SM_10006detail6reduce18DeviceReduceKernelINS2_10policy_hubIfyN4cuda3std3__44plusIfEEE10Policy1000EN6thrust24THRUST_300001_SM_1000_NS10device_ptrIfEEyS9_fNS7_10__identityEEEvT0_PT3_T1_NS0_13GridEvenShareISK_EET2_T4_,"ax",@progbits
	.align	128
        .global         _ZN3cub18CUB_300001_SM_10006detail6reduce18DeviceReduceKernelINS2_10policy_hubIfyN4cuda3std3__44plusIfEEE10Policy1000EN6thrust24THRUST_300001_SM_1000_NS10device_ptrIfEEyS9_fNS7_10__identityEEEvT0_PT3_T1_NS0_13GridEvenShareISK_EET2_T4_
        .type           _ZN3cub18CUB_300001_SM_10006detail6reduce18DeviceReduceKernelINS2_10policy_hubIfyN4cuda3std3__44plusIfEEE10Policy1000EN6thrust24THRUST_300001_SM_1000_NS10device_ptrIfEEyS9_fNS7_10__identityEEEvT0_PT3_T1_NS0_13GridEvenShareISK_EET2_T4_,@function
        .size           _ZN3cub18CUB_300001_SM_10006detail6reduce18DeviceReduceKernelINS2_10policy_hubIfyN4cuda3std3__44plusIfEEE10Policy1000EN6thrust24THRUST_300001_SM_1000_NS10device_ptrIfEEyS9_fNS7_10__identityEEEvT0_PT3_T1_NS0_13GridEvenShareISK_EET2_T4_,(.L_x_669 - _ZN3cub18CUB_300001_SM_10006detail6reduce18DeviceReduceKernelINS2_10policy_hubIfyN4cuda3std3__44plusIfEEE10Policy1000EN6thrust24THRUST_300001_SM_1000_NS10device_ptrIfEEyS9_fNS7_10__identityEEEvT0_PT3_T1_NS0_13GridEvenShareISK_EET2_T4_)
        .other          _ZN3cub18CUB_300001_SM_10006detail6reduce18DeviceReduceKernelINS2_10policy_hubIfyN4cuda3std3__44plusIfEEE10Policy1000EN6thrust24THRUST_300001_SM_1000_NS10device_ptrIfEEyS9_fNS7_10__identityEEEvT0_PT3_T1_NS0_13GridEvenShareISK_EET2_T4_,@"STO_CUDA_ENTRY STV_DEFAULT"
_ZN3cub18CUB_300001_SM_10006detail6reduce18DeviceReduceKernelINS2_10policy_hubIfyN4cuda3std3__44plusIfEEE10Policy1000EN6thrust24THRUST_300001_SM_1000_NS10device_ptrIfEEyS9_fNS7_10__identityEEEvT0_PT3_T1_NS0_13GridEvenShareISK_EET2_T4_:
.text._ZN3cub18CUB_300001_SM_10006detail6reduce18DeviceReduceKernelINS2_10policy_hubIfyN4cuda3std3__44plusIfEEE10Policy1000EN6thrust24THRUST_300001_SM_1000_NS10device_ptrIfEEyS9_fNS7_10__identityEEEvT0_PT3_T1_NS0_13GridEvenShareISK_EET2_T4_:
[----:B------:R-:W-:Y:S08]  /*0000*/  LDC R1, c[0x0][0x37c] ;  /* 0x0000df00ff017b82 */ /* 0x000ff00000000800 */
[----:B------:R-:W0:Y:S01]  /*0010*/  S2UR UR16, SR_CTAID.X ;  /* 0x00000000001079c3 */ /* 0x000e220000002500 */
[----:B------:R-:W1:Y:S01]  /*0020*/  LDCU.64 UR8, c[0x0][0x3b8] ;  /* 0x00007700ff0877ac */ /* 0x000e620008000a00 */
[----:B------:R-:W-:Y:S01]  /*0030*/  BSSY.RECONVERGENT B0, `(.L_x_57) ;  /* 0x0000229000007945 */ /* 0x000fe20003800200 */
[----:B------:R-:W2:Y:S01]  /*0040*/  LDCU UR5, c[0x0][0x3c0] ;  /* 0x00007800ff0577ac */ /* 0x000ea20008000800 */
[----:B------:R-:W3:Y:S01]  /*0050*/  LDCU.64 UR14, c[0x0][0x358] ;  /* 0x00006b00ff0e77ac */ /* 0x000ee20008000a00 */
[----:B-1----:R-:W-:-:S02]  /*0060*/  IMAD.U32 R2, RZ, RZ, UR8 ;  /* 0x00000008ff027e24 */ /* 0x002fc4000f8e00ff */
[----:B------:R-:W-:Y:S01]  /*0070*/  IMAD.U32 R3, RZ, RZ, UR9 ;  /* 0x00000009ff037e24 */ /* 0x000fe2000f8e00ff */
[----:B--2---:R-:W-:Y:S02]  /*0080*/  USHF.L.U32 UR5, UR5, 0xc, URZ ;  /* 0x0000000c05057899 */ /* 0x004fe400080006ff */
[----:B0-----:R-:W-:Y:S02]  /*0090*/  USHF.L.U32 UR7, UR16, 0xc, URZ ;  /* 0x0000000c10077899 */ /* 0x001fe400080006ff */
[----:B------:R-:W-:-:S04]  /*00a0*/  USHF.R.S32.HI UR4, URZ, 0x1f, UR5 ;  /* 0x0000001fff047899 */ /* 0x000fc80008011405 */
[----:B------:R-:W-:-:S04]  /*00b0*/  IADD3 R23, P1, PT, R2, -UR7, RZ ;  /* 0x8000000702177c10 */ /* 0x000fc8000ff3e0ff */
[----:B------:R-:W-:Y:S02]  /*00c0*/  ISETP.GT.U32.AND P0, PT, R23, 0xfff, PT ;  /* 0x00000fff1700780c */ /* 0x000fe40003f04070 */
[----:B------:R-:W-:-:S04]  /*00d0*/  IADD3.X R22, PT, PT, R3, -0x1, RZ, P1, !PT ;  /* 0xffffffff03167810 */ /* 0x000fc80000ffe4ff */
[----:B------:R-:W-:-:S13]  /*00e0*/  ISETP.GT.U32.AND.EX P0, PT, R22, RZ, PT, P0 ;  /* 0x000000ff1600720c */ /* 0x000fda0003f04100 */
[----:B---3--:R-:W-:Y:S05]  /*00f0*/  @P0 BRA `(.L_x_58) ;  /* 0x0000000c00c40947 */ /* 0x008fea0003800000 */
[----:B------:R-:W0:Y:S01]  /*0100*/  S2R R0, SR_TID.X ;  /* 0x0000000000007919 */ /* 0x000e220000002100 */
[----:B------:R-:W-:Y:S01]  /*0110*/  IADD3 R5, PT, PT, R2, -UR7, RZ ;  /* 0x8000000702057c10 */ /* 0x000fe2000fffe0ff */
[----:B------:R-:W-:Y:S01]  /*0120*/  BSSY.RECONVERGENT B1, `(.L_x_59) ;  /* 0x000000a000017945 */ /* 0x000fe20003800200 */
[----:B------:R-:W-:Y:S02]  /*0130*/  IMAD.MOV.U32 R4, RZ, RZ, RZ ;  /* 0x000000ffff047224 */ /* 0x000fe400078e00ff */
[----:B0-----:R-:W-:Y:S02]  /*0140*/  ISETP.GE.AND P0, PT, R0, R5, PT ;  /* 0x000000050000720c */ /* 0x001fe40003f06270 */
[----:B------:R-:W-:-:S11]  /*0150*/  MOV R6, R0 ;  /* 0x0000000000067202 */ /* 0x000fd60000000f00 */
[----:B------:R-:W-:Y:S05]  /*0160*/  @P0 BRA `(.L_x_60) ;  /* 0x0000000000140947 */ /* 0x000fea0003800000 */
[----:B------:R-:W0:Y:S01]  /*0170*/  LDC.64 R8, c[0x0][0x380] ;  /* 0x0000e000ff087b82 */ /* 0x000e220000000a00 */
[----:B------:R-:W-:-:S04]  /*0180*/  VIADD R3, R0, UR7 ;  /* 0x0000000700037c36 */ /* 0x000fc80008000000 */
[----:B0-----:R-:W-:-:S05]  /*0190*/  IMAD.WIDE.U32 R8, R3, 0x4, R8 ;  /* 0x0000000403087825 */ /* 0x001fca00078e0008 */
[----:B------:R0:W5:Y:S01]  /*01a0*/  LDG.E R4, desc[UR14][R8.64] ;  /* 0x0000000e08047981 */ /* 0x000162000c1e1900 */
[----:B------:R-:W-:-:S07]  /*01b0*/  IADD3 R6, PT, PT, R0, 0x100, RZ ;  /* 0x0000010000067810 */ /* 0x000fce0007ffe0ff */
.L_x_60:
[----:B------:R-:W-:Y:S05]  /*01c0*/  BSYNC.RECONVERGENT B1 ;  /* 0x0000000000017941 */ /* 0x000fea0003800200 */
.L_x_59:
[----:B------:R-:W-:Y:S01]  /*01d0*/  ISETP.GE.AND P0, PT, R6, R5, PT ;  /* 0x000000050600720c */ /* 0x000fe20003f06270 */
[----:B------:R-:W-:-:S12]  /*01e0*/  BSSY.RECONVERGENT B1, `(.L_x_61) ;  /* 0x0000079000017945 */ /* 0x000fd80003800200 */
[----:B------:R-:W-:Y:S05]  /*01f0*/  @P0 BRA `(.L_x_62) ;  /* 0x0000000400dc0947 */ /* 0x000fea0003800000 */
[----:B------:R-:W-:Y:S01]  /*0200*/  LOP3.LUT R3, RZ, R6, RZ, 0x33, !PT ;  /* 0x00000006ff037212 */ /* 0x000fe200078e33ff */
[----:B------:R-:W-:Y:S03]  /*0210*/  BSSY.RECONVERGENT B2, `(.L_x_63) ;  /* 0x0000037000027945 */ /* 0x000fe60003800200 */
[----:B------:R-:W-:-:S04]  /*0220*/  IADD3 R3, PT, PT, R2, -UR7, R3 ;  /* 0x8000000702037c10 */ /* 0x000fc8000fffe003 */
[C---:B------:R-:W-:Y:S02]  /*0230*/  ISETP.GE.U32.AND P1, PT, R3.reuse, 0xf00, PT ;  /* 0x00000f000300780c */ /* 0x040fe40003f26070 */
[----:B------:R-:W-:-:S04]  /*0240*/  LEA.HI R7, R3, 0x1, RZ, 0x18 ;  /* 0x0000000103077811 */ /* 0x000fc800078fc0ff */
[----:B------:R-:W-:-:S04]  /*0250*/  LOP3.LUT R22, R7, 0xf, RZ, 0xc0, !PT ;  /* 0x0000000f07167812 */ /* 0x000fc800078ec0ff */
[----:B------:R-:W-:-:S03]  /*0260*/  ISETP.NE.AND P0, PT, R22, RZ, PT ;  /* 0x000000ff1600720c */ /* 0x000fc60003f05270 */
[----:B------:R-:W-:Y:S10]  /*0270*/  @!P1 BRA `(.L_x_64) ;  /* 0x0000000000c09947 */ /* 0x000ff40003800000 */
[----:B------:R-:W1:Y:S01]  /*0280*/  LDCU.64 UR8, c[0x0][0x380] ;  /* 0x00007000ff0877ac */ /* 0x000e620008000a00 */
[----:B------:R-:W-:Y:S01]  /*0290*/  IMAD.WIDE.U32 R2, R6, 0x4, RZ ;  /* 0x0000000406027825 */ /* 0x000fe200078e00ff */
[----:B------:R-:W-:Y:S01]  /*02a0*/  LOP3.LUT R11, R7, 0x1fffff0, RZ, 0xc0, !PT ;  /* 0x01fffff0070b7812 */ /* 0x000fe200078ec0ff */
[----:B------:R-:W-:-:S04]  /*02b0*/  UIMAD.WIDE.U32 UR4, UR16, 0x4000, URZ ;  /* 0x00004000100478a5 */ /* 0x000fc8000f8e00ff */
[----:B------:R-:W-:Y:S02]  /*02c0*/  IMAD.MOV R11, RZ, RZ, -R11 ;  /* 0x000000ffff0b7224 */ /* 0x000fe400078e0a0b */
[----:B------:R-:W-:Y:S02]  /*02d0*/  LOP3.LUT R2, R2, UR4, RZ, 0xfc, !PT ;  /* 0x0000000402027c12 */ /* 0x000fe4000f8efcff */
[----:B------:R-:W-:Y:S02]  /*02e0*/  LOP3.LUT R3, R3, UR5, RZ, 0xfc, !PT ;  /* 0x0000000503037c12 */ /* 0x000fe4000f8efcff */
[----:B-1----:R-:W-:-:S04]  /*02f0*/  IADD3 R2, P1, PT, R2, UR8, RZ ;  /* 0x0000000802027c10 */ /* 0x002fc8000ff3e0ff */
[----:B------:R-:W-:-:S04]  /*0300*/  IADD3 R2, P2, PT, R2, 0x2000, RZ ;  /* 0x0000200002027810 */ /* 0x000fc80007f5e0ff */
[----:B------:R-:W-:-:S09]  /*0310*/  IADD3.X R3, PT, PT, RZ, UR9, R3, P2, P1 ;  /* 0x00000009ff037c10 */ /* 0x000fd200097e2403 */
.L_x_65:
[----:B------:R-:W2:Y:S04]  /*0320*/  LDG.E R21, desc[UR14][R2.64+-0x2000] ;  /* 0xffe0000e02157981 */ /* 0x000ea8000c1e1900 */
[----:B------:R-:W3:Y:S04]  /*0330*/  LDG.E R20, desc[UR14][R2.64+-0x1c00] ;  /* 0xffe4000e02147981 */ /* 0x000ee8000c1e1900 */
[----:B------:R-:W4:Y:S04]  /*0340*/  LDG.E R23, desc[UR14][R2.64+-0x1800] ;  /* 0xffe8000e02177981 */ /* 0x000f28000c1e1900 */
        /* <DEDUP_REMOVED lines=11> */
[----:B0-----:R-:W4:Y:S04]  /*0400*/  LDG.E R9, desc[UR14][R2.64+0x1800] ;  /* 0x0018000e02097981 */ /* 0x001f28000c1e1900 */
[----:B------:R0:W4:Y:S01]  /*0410*/  LDG.E R8, desc[UR14][R2.64+0x1c00] ;  /* 0x001c000e02087981 */ /* 0x000122000c1e1900 */
[----:B------:R-:W-:-:S02]  /*0420*/  IADD3 R11, PT, PT, R11, 0x10, RZ ;  /* 0x000000100b0b7810 */ /* 0x000fc40007ffe0ff */
[----:B------:R-:W-:Y:S02]  /*0430*/  IADD3 R6, PT, PT, R6, 0x1000, RZ ;  /* 0x0000100006067810 */ /* 0x000fe40007ffe0ff */
[----:B------:R-:W-:Y:S02]  /*0440*/  ISETP.NE.AND P1, PT, R11, RZ, PT ;  /* 0x000000ff0b00720c */ /* 0x000fe40003f25270 */
[----:B0-----:R-:W-:-:S05]  /*0450*/  IADD3 R2, P2, PT, R2, 0x4000, RZ ;  /* 0x0000400002027810 */ /* 0x001fca0007f5e0ff */
[----:B------:R-:W-:Y:S02]  /*0460*/  IMAD.X R3, RZ, RZ, R3, P2 ;  /* 0x000000ffff037224 */ /* 0x000fe400010e0603 */
        /* <DEDUP_REMOVED lines=16> */
[----:B------:R-:W-:Y:S06]  /*0570*/  @P1 BRA `(.L_x_65) ;  /* 0xfffffffc00681947 */ /* 0x000fec000383ffff */
.L_x_64:
[----:B------:R-:W-:Y:S05]  /*0580*/  BSYNC.RECONVERGENT B2 ;  /* 0x0000000000027941 */ /* 0x000fea0003800200 */
.L_x_63:
[----:B------:R-:W-:Y:S05]  /*0590*/  @!P0 BRA `(.L_x_62) ;  /* 0x0000000000f48947 */ /* 0x000fea0003800000 */
[----:B------:R-:W-:Y:S01]  /*05a0*/  ISETP.GE.U32.AND P0, PT, R22, 0x8, PT ;  /* 0x000000081600780c */ /* 0x000fe20003f06070 */
[----:B------:R-:W-:Y:S01]  /*05b0*/  BSSY.RECONVERGENT B2, `(.L_x_66) ;  /* 0x000001a000027945 */ /* 0x000fe20003800200 */
[----:B------:R-:W-:-:S04]  /*05c0*/  LOP3.LUT R10, R7, 0x7, RZ, 0xc0, !PT ;  /* 0x00000007070a7812 */ /* 0x000fc800078ec0ff */
[----:B------:R-:W-:-:S07]  /*05d0*/  ISETP.NE.AND P1, PT, R10, RZ, PT ;  /* 0x000000ff0a00720c */ /* 0x000fce0003f25270 */
[----:B------:R-:W-:Y:S06]  /*05e0*/  @!P0 BRA `(.L_x_67) ;  /* 0x0000000000588947 */ /* 0x000fec0003800000 */
[----:B------:R-:W1:Y:S01]  /*05f0*/  LDCU.64 UR4, c[0x0][0x380] ;  /* 0x00007000ff0477ac */ /* 0x000e620008000a00 */
[----:B------:R-:W-:-:S04]  /*0600*/  IADD3 R3, P0, PT, R6, UR7, RZ ;  /* 0x0000000706037c10 */ /* 0x000fc8000ff1e0ff */
[----:B0-----:R-:W-:Y:S02]  /*0610*/  LEA.HI.X.SX32 R8, R6, RZ, 0x1, P0 ;  /* 0x000000ff06087211 */ /* 0x001fe400000f0eff */
[----:B-1----:R-:W-:-:S04]  /*0620*/  LEA R2, P0, R3, UR4, 0x2 ;  /* 0x0000000403027c11 */ /* 0x002fc8000f8010ff */
[----:B------:R-:W-:-:S05]  /*0630*/  LEA.HI.X R3, R3, UR5, R8, 0x2, P0 ;  /* 0x0000000503037c11 */ /* 0x000fca00080f1408 */
[----:B------:R-:W2:Y:S04]  /*0640*/  LDG.E R9, desc[UR14][R2.64] ;  /* 0x0000000e02097981 */ /* 0x000ea8000c1e1900 */
[----:B------:R-:W3:Y:S04]  /*0650*/  LDG.E R8, desc[UR14][R2.64+0x400] ;  /* 0x0004000e02087981 */ /* 0x000ee8000c1e1900 */
[----:B------:R-:W4:Y:S04]  /*0660*/  LDG.E R11, desc[UR14][R2.64+0x800] ;  /* 0x0008000e020b7981 */ /* 0x000f28000c1e1900 */
[----:B------:R-:W4:Y:S04]  /*0670*/  LDG.E R13, desc[UR14][R2.64+0xc00] ;  /* 0x000c000e020d7981 */ /* 0x000f28000c1e1900 */
[----:B------:R-:W4:Y:S04]  /*0680*/  LDG.E R15, desc[UR14][R2.64+0x1000] ;  /* 0x0010000e020f7981 */ /* 0x000f28000c1e1900 */
[----:B------:R-:W4:Y:S04]  /*0690*/  LDG.E R17, desc[UR14][R2.64+0x1400] ;  /* 0x0014000e02117981 */ /* 0x000f28000c1e1900 */
[----:B------:R-:W4:Y:S04]  /*06a0*/  LDG.E R19, desc[UR14][R2.64+0x1800] ;  /* 0x0018000e02137981 */ /* 0x000f28000c1e1900 */
[----:B------:R-:W4:Y:S01]  /*06b0*/  LDG.E R21, desc[UR14][R2.64+0x1c00] ;  /* 0x001c000e02157981 */ /* 0x000f22000c1e1900 */
[----:B------:R-:W-:-:S02]  /*06c0*/  VIADD R6, R6, 0x800 ;  /* 0x0000080006067836 */ /* 0x000fc40000000000 */
        /* <DEDUP_REMOVED lines=8> */
.L_x_67:
[----:B------:R-:W-:Y:S05]  /*0750*/  BSYNC.RECONVERGENT B2 ;  /* 0x0000000000027941 */ /* 0x000fea0003800200 */
.L_x_66:
        /* <DEDUP_REMOVED lines=14> */
[----:B------:R-:W4:Y:S01]  /*0840*/  LDG.E R13, desc[UR14][R2.64+0xc00] ;  /* 0x000c000e020d7981 */ /* 0x000f22000c1e1900 */
[----:B------:R-:W-:Y:S01]  /*0850*/  IADD3 R6, PT, PT, R6, 0x400, RZ ;  /* 0x0000040006067810 */ /* 0x000fe20007ffe0ff */
[----:B--2--5:R-:W-:-:S04]  /*0860*/  FADD R9, R4, R9 ;  /* 0x0000000904097221 */ /* 0x024fc80000000000 */
[----:B---3--:R-:W-:-:S04]  /*0870*/  FADD R8, R9, R8 ;  /* 0x0000000809087221 */ /* 0x008fc80000000000 */
[----:B----4-:R-:W-:-:S04]  /*0880*/  FADD R8, R8, R11 ;  /* 0x0000000b08087221 */ /* 0x010fc80000000000 */
[----:B------:R-:W-:-:S07]  /*0890*/  FADD R4, R8, R13 ;  /* 0x0000000d08047221 */ /* 0x000fce0000000000 */
.L_x_69:
[----:B------:R-:W-:Y:S05]  /*08a0*/  BSYNC.RECONVERGENT B2 ;  /* 0x0000000000027941 */ /* 0x000fea0003800200 */
.L_x_68:
[----:B------:R-:W-:Y:S05]  /*08b0*/  @!P1 BRA `(.L_x_62) ;  /* 0x00000000002c9947 */ /* 0x000fea0003800000 */
[----:B------:R-:W1:Y:S01]  /*08c0*/  LDC.64 R2, c[0x0][0x380] ;  /* 0x0000e000ff027b82 */ /* 0x000e620000000a00 */
[----:B0-----:R-:W-:Y:S01]  /*08d0*/  IMAD.U32 R9, RZ, RZ, UR16 ;  /* 0x00000010ff097e24 */ /* 0x001fe2000f8e00ff */
[----:B------:R-:W-:-:S03]  /*08e0*/  IADD3 R7, PT, PT, -R7, RZ, RZ ;  /* 0x000000ff07077210 */ /* 0x000fc60007ffe1ff */
[----:B-1----:R-:W-:-:S07]  /*08f0*/  IMAD.WIDE.U32 R2, R9, 0x4000, R2 ;  /* 0x0000400009027825 */ /* 0x002fce00078e0002 */
.L_x_70:
[----:B------:R-:W-:-:S06]  /*0900*/  IMAD.WIDE R8, R6, 0x4, R2 ;  /* 0x0000000406087825 */ /* 0x000fcc00078e0202 */
[----:B------:R-:W2:Y:S01]  /*0910*/  LDG.E R9, desc[UR14][R8.64] ;  /* 0x0000000e08097981 */ /* 0x000ea2000c1e1900 */
[----:B------:R-:W-:Y:S01]  /*0920*/  VIADD R7, R7, 0x1 ;  /* 0x0000000107077836 */ /* 0x000fe20000000000 */
[----:B------:R-:W-:-:S04]  /*0930*/  IADD3 R6, PT, PT, R6, 0x100, RZ ;  /* 0x0000010006067810 */ /* 0x000fc80007ffe0ff */
[----:B------:R-:W-:Y:S01]  /*0940*/  ISETP.NE.AND P0, PT, R7, RZ, PT ;  /* 0x000000ff0700720c */ /* 0x000fe20003f05270 */
[----:B--2--5:R-:W-:-:S12]  /*0950*/  FADD R4, R9, R4 ;  /* 0x0000000409047221 */ /* 0x024fd80000000000 */
[----:B------:R-:W-:Y:S05]  /*0960*/  @P0 BRA `(.L_x_70) ;  /* 0xfffffffc00e40947 */ /* 0x000fea000383ffff */
.L_x_62:
[----:B------:R-:W-:Y:S05]  /*0970*/  BSYNC.RECONVERGENT B1 ;  /* 0x0000000000017941 */ /* 0x000fea0003800200 */
.L_x_61:
[----:B------:R-:W-:Y:S01]  /*0980*/  ISETP.GE.AND P0, PT, R5, 0x100, PT ;  /* 0x000001000500780c */ /* 0x000fe20003f06270 */
[----:B-----5:R-:W-:-:S12]  /*0990*/  IMAD.MOV.U32 R11, RZ, RZ, R4 ;  /* 0x000000ffff0b7224 */ /* 0x020fd800078e0004 */
[----:B------:R-:W-:Y:S05]  /*09a0*/  @!P0 BRA `(.L_x_71) ;  /* 0x0000000000ac8947 */ /* 0x000fea0003800000 */
[----:B------:R-:W1:Y:S01]  /*09b0*/  S2R R7, SR_LANEID ;  /* 0x0000000000077919 */ /* 0x000e620000000000 */
[----:B------:R-:W2:Y:S02]  /*09c0*/  SHFL.DOWN PT, R2, R11, 0x1, 0x1f ;  /* 0x08201f000b027f89 */ /* 0x000ea400000e0000 */
[----:B--2---:R-:W-:Y:S01]  /*09d0*/  FADD R2, R2, R11 ;  /* 0x0000000b02027221 */ /* 0x004fe20000000000 */
[C---:B-1----:R-:W-:Y:S02]  /*09e0*/  ISETP.GT.AND P0, PT, R7.reuse, 0x1e, PT ;  /* 0x0000001e0700780c */ /* 0x042fe40003f04270 */
[----:B------:R-:W-:Y:S02]  /*09f0*/  ISETP.NE.AND P1, PT, R7, RZ, PT ;  /* 0x000000ff0700720c */ /* 0x000fe40003f25270 */
[----:B------:R-:W-:Y:S02]  /*0a00*/  FSEL R2, R11, R2, P0 ;  /* 0x000000020b027208 */ /* 0x000fe40000000000 */
[----:B------:R-:W-:-:S03]  /*0a10*/  ISETP.GT.AND P0, PT, R7, 0x1d, PT ;  /* 0x0000001d0700780c */ /* 0x000fc60003f04270 */
[----:B------:R-:W1:Y:S06]  /*0a20*/  SHFL.DOWN PT, R3, R2, 0x2, 0x1f ;  /* 0x08401f0002037f89 */ /* 0x000e6c00000e0000 */
[----:B------:R-:W2:Y:S01]  /*0a30*/  @!P1 S2R R6, SR_CgaCtaId ;  /* 0x0000000000069919 */ /* 0x000ea20000008800 */
[----:B------:R-:W-:Y:S02]  /*0a40*/  @!P1 MOV R5, 0x400 ;  /* 0x0000040000059802 */ /* 0x000fe40000000f00 */
[----:B------:R-:W-:-:S04]  /*0a50*/  @!P1 SHF.R.U32.HI R4, RZ, 0x3, R0 ;  /* 0x00000003ff049819 */ /* 0x000fc80000011600 */
[----:B------:R-:W-:Y:S01]  /*0a60*/  @!P1 LOP3.LUT R4, R4, 0x7c, RZ, 0xc0, !PT ;  /* 0x0000007c04049812 */ /* 0x000fe200078ec0ff */
[----:B-1----:R-:W-:Y:S01]  /*0a70*/  @!P0 FADD R2, R2, R3 ;  /* 0x0000000302028221 */ /* 0x002fe20000000000 */
[----:B------:R-:W-:-:S04]  /*0a80*/  ISETP.GT.AND P0, PT, R7, 0x1b, PT ;  /* 0x0000001b0700780c */ /* 0x000fc80003f04270 */
[----:B------:R-:W1:Y:S01]  /*0a90*/  SHFL.DOWN PT, R3, R2, 0x4, 0x1f ;  /* 0x08801f0002037f89 */ /* 0x000e6200000e0000 */
[----:B--2---:R-:W-:-:S04]  /*0aa0*/  @!P1 LEA R5, R6, R5, 0x18 ;  /* 0x0000000506059211 */ /* 0x004fc800078ec0ff */
[----:B------:R-:W-:-:S04]  /*0ab0*/  @!P1 IADD3 R4, PT, PT, R4, R5, RZ ;  /* 0x0000000504049210 */ /* 0x000fc80007ffe0ff */
[----:B-1----:R-:W-:Y:S01]  /*0ac0*/  @!P0 FADD R2, R2, R3 ;  /* 0x0000000302028221 */ /* 0x002fe20000000000 */
[----:B------:R-:W-:-:S04]  /*0ad0*/  ISETP.GT.AND P0, PT, R7, 0x17, PT ;  /* 0x000000170700780c */ /* 0x000fc80003f04270 */
[----:B------:R-:W1:Y:S09]  /*0ae0*/  SHFL.DOWN PT, R3, R2, 0x8, 0x1f ;  /* 0x09001f0002037f89 */ /* 0x000e7200000e0000 */
[----:B-1----:R-:W-:Y:S01]  /*0af0*/  @!P0 FADD R2, R2, R3 ;  /* 0x0000000302028221 */ /* 0x002fe20000000000 */
[----:B------:R-:W-:-:S04]  /*0b00*/  ISETP.NE.AND P0, PT, R0, RZ, PT ;  /* 0x000000ff0000720c */ /* 0x000fc80003f05270 */
[----:B------:R-:W1:Y:S02]  /*0b10*/  SHFL.DOWN PT, R3, R2, 0x10, 0x1f ;  /* 0x0a001f0002037f89 */ /* 0x000e6400000e0000 */
[----:B-1----:R-:W-:-:S05]  /*0b20*/  FADD R3, R2, R3 ;  /* 0x0000000302037221 */ /* 0x002fca0000000000 */
[----:B------:R2:W-:Y:S01]  /*0b30*/  @!P1 STS [R4+0x8], R3 ;  /* 0x0000080304009388 */ /* 0x0005e20000000800 */
[----:B------:R-:W-:Y:S01]  /*0b40*/  BAR.SYNC.DEFER_BLOCKING 0x0 ;  /* 0x0000000000007b1d */ /* 0x000fe20000010000 */
[----:B------:R-:W-:-:S04]  /*0b50*/  ISETP.GT.AND P1, PT, R7, 0xf, PT ;  /* 0x0000000f0700780c */ /* 0x000fc80003f24270 */
[----:B0-----:R-:W-:Y:S01]  /*0b60*/  FSEL R9, R2, R3, P1 ;  /* 0x0000000302097208 */ /* 0x001fe20000800000 */
[----:B------:R-:W-:Y:S08]  /*0b70*/  @P0 BRA `(.L_x_72) ;  /* 0x0000001400d00947 */ /* 0x000ff00003800000 */
[----:B------:R-:W0:Y:S01]  /*0b80*/  S2UR UR5, SR_CgaCtaId ;  /* 0x00000000000579c3 */ /* 0x000e220000008800 */
[----:B------:R-:W-:Y:S02]  /*0b90*/  UMOV UR4, 0x400 ;  /* 0x0000040000047882 */ /* 0x000fe40000000000 */
[----:B0-----:R-:W-:-:S09]  /*0ba0*/  ULEA UR4, UR5, UR4, 0x18 ;  /* 0x0000000405047291 */ /* 0x001fd2000f8ec0ff */
[----:B------:R-:W0:Y:S04]  /*0bb0*/  LDS R0, [UR4+0xc] ;  /* 0x00000c04ff007984 */ /* 0x000e280008000800 */
[----:B--2---:R-:W1:Y:S04]  /*0bc0*/  LDS.128 R4, [UR4+0x10] ;  /* 0x00001004ff047984 */ /* 0x004e680008000c00 */
        /* <DEDUP_REMOVED lines=9> */
.L_x_71:
[----:B0-----:R-:W0:Y:S01]  /*0c60*/  S2R R9, SR_LANEID ;  /* 0x0000000000097919 */ /* 0x001e220000000000 */
[----:B------:R-:W-:-:S05]  /*0c70*/  LOP3.LUT R2, R0, 0x3e0, RZ, 0xc0, !PT ;  /* 0x000003e000027812 */ /* 0x000fca00078ec0ff */
[----:B------:R-:W-:Y:S01]  /*0c80*/  VIADD R4, R2, 0x20 ;  /* 0x0000002002047836 */ /* 0x000fe20000000000 */
[----:B------:R-:W-:-:S04]  /*0c90*/  LOP3.LUT R2, RZ, R2, RZ, 0x33, !PT ;  /* 0x00000002ff027212 */ /* 0x000fc800078e33ff */
[----:B------:R-:W-:Y:S02]  /*0ca0*/  ISETP.GT.AND P0, PT, R4, R5, PT ;  /* 0x000000050400720c */ /* 0x000fe40003f04270 */
[----:B------:R-:W-:-:S04]  /*0cb0*/  IADD3 R2, PT, PT, R5, R2, RZ ;  /* 0x0000000205027210 */ /* 0x000fc80007ffe0ff */
[----:B------:R-:W-:-:S05]  /*0cc0*/  SEL R2, R2, 0x1f, P0 ;  /* 0x0000001f02027807 */ /* 0x000fca0000000000 */
[----:B------:R-:W1:Y:S01]  /*0cd0*/  SHFL.DOWN PT, R3, R11, 0x1, R2 ;  /* 0x082000000b037989 */ /* 0x000e6200000e0002 */
[C---:B0-----:R-:W-:Y:S01]  /*0ce0*/  ISETP.GE.AND P0, PT, R9.reuse, R2, PT ;  /* 0x000000020900720c */ /* 0x041fe20003f06270 */
[C---:B------:R-:W-:Y:S01]  /*0cf0*/  VIADD R7, R9.reuse, 0x2 ;  /* 0x0000000209077836 */ /* 0x040fe20000000000 */
[----:B------:R-:W-:-:S11]  /*0d00*/  ISETP.NE.AND P1, PT, R9, RZ, PT ;  /* 0x000000ff0900720c */ /* 0x000fd60003f25270 */
[----:B-1----:R-:W-:Y:S01]  /*0d10*/  @!P0 FADD R11, R3, R11 ;  /* 0x0000000b030b8221 */ /* 0x002fe20000000000 */
[----:B------:R-:W-:Y:S01]  /*0d20*/  ISETP.GT.AND P0, PT, R7, R2, PT ;  /* 0x000000020700720c */ /* 0x000fe20003f04270 */
[----:B------:R-:W0:Y:S01]  /*0d30*/  @!P1 S2R R13, SR_CgaCtaId ;  /* 0x00000000000d9919 */ /* 0x000e220000008800 */
[----:B------:R-:W-:Y:S02]  /*0d40*/  IADD3 R7, PT, PT, R9, 0x4, RZ ;  /* 0x0000000409077810 */ /* 0x000fe40007ffe0ff */
[----:B------:R-:W-:Y:S01]  /*0d50*/  @!P1 MOV R6, 0x400 ;  /* 0x0000040000069802 */ /* 0x000fe20000000f00 */
[----:B------:R-:W1:Y:S01]  /*0d60*/  SHFL.DOWN PT, R3, R11, 0x2, R2 ;  /* 0x084000000b037989 */ /* 0x000e6200000e0002 */
[----:B------:R-:W-:-:S04]  /*0d70*/  @!P1 SHF.R.U32.HI R4, RZ, 0x3, R0 ;  /* 0x00000003ff049819 */ /* 0x000fc80000011600 */
[----:B------:R-:W-:-:S03]  /*0d80*/  @!P1 LOP3.LUT R4, R4, 0x7c, RZ, 0xc0, !PT ;  /* 0x0000007c04049812 */ /* 0x000fc600078ec0ff */
[----:B-1----:R-:W-:Y:S01]  /*0d90*/  @!P0 FADD R11, R11, R3 ;  /* 0x000000030b0b8221 */ /* 0x002fe20000000000 */
[----:B------:R-:W-:Y:S01]  /*0da0*/  ISETP.GT.AND P0, PT, R7, R2, PT ;  /* 0x000000020700720c */ /* 0x000fe20003f04270 */
[----:B------:R-:W-:Y:S01]  /*0db0*/  VIADD R7, R9, 0x8 ;  /* 0x0000000809077836 */ /* 0x000fe20000000000 */
[----:B0-----:R-:W-:Y:S02]  /*0dc0*/  @!P1 LEA R13, R13, R6, 0x18 ;  /* 0x000000060d0d9211 */ /* 0x001fe400078ec0ff */
[----:B------:R-:W0:Y:S03]  /*0dd0*/  SHFL.DOWN PT, R3, R11, 0x4, R2 ;  /* 0x088000000b037989 */ /* 0x000e2600000e0002 */
[----:B------:R-:W-:-:S06]  /*0de0*/  @!P1 IMAD.IADD R4, R4, 0x1, R13 ;  /* 0x0000000104049824 */ /* 0x000fcc00078e020d */
[----:B0-----:R-:W-:Y:S01]  /*0df0*/  @!P0 FADD R11, R11, R3 ;  /* 0x000000030b0b8221 */ /* 0x001fe20000000000 */
[-C--:B------:R-:W-:Y:S02]  /*0e00*/  ISETP.GT.AND P0, PT, R7, R2.reuse, PT ;  /* 0x000000020700720c */ /* 0x080fe40003f04270 */
[----:B------:R-:W-:Y:S02]  /*0e10*/  IADD3 R7, PT, PT, R9, 0x10, RZ ;  /* 0x0000001009077810 */ /* 0x000fe40007ffe0ff */
[----:B------:R-:W0:Y:S09]  /*0e20*/  SHFL.DOWN PT, R3, R11, 0x8, R2 ;  /* 0x090000000b037989 */ /* 0x000e3200000e0002 */
[----:B0-----:R-:W-:Y:S01]  /*0e30*/  @!P0 FADD R11, R11, R3 ;  /* 0x000000030b0b8221 */ /* 0x001fe20000000000 */
[----:B------:R-:W-:-:S04]  /*0e40*/  ISETP.GT.AND P0, PT, R7, R2, PT ;  /* 0x000000020700720c */ /* 0x000fc80003f04270 */
[----:B------:R-:W0:Y:S09]  /*0e50*/  SHFL.DOWN PT, R3, R11, 0x10, R2 ;  /* 0x0a0000000b037989 */ /* 0x000e3200000e0002 */
        /* <DEDUP_REMOVED lines=13> */
[----:B------:R-:W1:Y:S04]  /*0f30*/  LDS R0, [UR4+0xc] ;  /* 0x00000c04ff007984 */ /* 0x000e680008000800 */
[----:B------:R-:W0:Y:S04]  /*0f40*/  LDS.128 R12, [UR4+0x10] ;  /* 0x00001004ff0c7984 */ /* 0x000e280008000c00 */
[----:B------:R-:W2:Y:S01]  /*0f50*/  LDS.64 R2, [UR4+0x20] ;  /* 0x00002004ff027984 */ /* 0x000ea20008000a00 */
[----:B-1----:R-:W-:Y:S01]  /*0f60*/  @P2 FADD R9, R9, R0 ;  /* 0x0000000009092221 */ /* 0x002fe20000000000 */
[----:B------:R-:W-:-:S03]  /*0f70*/  ISETP.GT.AND P2, PT, R5, 0xa0, PT ;  /* 0x000000a00500780c */ /* 0x000fc60003f44270 */
[----:B0-----:R-:W-:Y:S01]  /*0f80*/  @P4 FADD R9, R9, R12 ;  /* 0x0000000c09094221 */ /* 0x001fe20000000000 */
        /* <DEDUP_REMOVED lines=8> */
.L_x_58:
[----:B------:R-:W0:Y:S01]  /*1010*/  S2R R0, SR_TID.X ;  /* 0x0000000000007919 */ /* 0x000e220000002100 */
[----:B------:R-:W1:Y:S01]  /*1020*/  LDC.64 R4, c[0x0][0x380] ;  /* 0x0000e000ff047b82 */ /* 0x000e620000000a00 */
[----:B0-----:R-:W-:-:S04]  /*1030*/  VIADD R7, R0, UR7 ;  /* 0x0000000700077c36 */ /* 0x001fc80008000000 */
[----:B-1----:R-:W-:-:S05]  /*1040*/  IMAD.WIDE.U32 R4, R7, 0x4, R4 ;  /* 0x0000000407047825 */ /* 0x002fca00078e0004 */
[----:B------:R-:W2:Y:S04]  /*1050*/  LDG.E R7, desc[UR14][R4.64] ;  /* 0x0000000e04077981 */ /* 0x000ea8000c1e1900 */
[----:B------:R-:W2:Y:S04]  /*1060*/  LDG.E R8, desc[UR14][R4.64+0x400] ;  /* 0x0004000e04087981 */ /* 0x000ea8000c1e1900 */
[----:B------:R-:W3:Y:S04]  /*1070*/  LDG.E R9, desc[UR14][R4.64+0x800] ;  /* 0x0008000e04097981 */ /* 0x000ee8000c1e1900 */
[----:B------:R-:W3:Y:S04]  /*1080*/  LDG.E R10, desc[UR14][R4.64+0xc00] ;  /* 0x000c000e040a7981 */ /* 0x000ee8000c1e1900 */
[----:B------:R-:W4:Y:S04]  /*1090*/  LDG.E R11, desc[UR14][R4.64+0x1000] ;  /* 0x0010000e040b7981 */ /* 0x000f28000c1e1900 */
[----:B------:R-:W4:Y:S04]  /*10a0*/  LDG.E R12, desc[UR14][R4.64+0x1400] ;  /* 0x0014000e040c7981 */ /* 0x000f28000c1e1900 */
[----:B------:R-:W5:Y:S04]  /*10b0*/  LDG.E R13, desc[UR14][R4.64+0x1800] ;  /* 0x0018000e040d7981 */ /* 0x000f68000c1e1900 */
        /* <DEDUP_REMOVED lines=8> */
[----:B------:R-:W5:Y:S01]  /*1140*/  LDG.E R21, desc[UR14][R4.64+0x3c00] ;  /* 0x003c000e04157981 */ /* 0x000f62000c1e1900 */
[----:B------:R-:W-:-:S04]  /*1150*/  ISETP.GE.U32.AND P0, PT, R23, UR5, PT ;  /* 0x0000000517007c0c */ /* 0x000fc8000bf06070 */
[----:B------:R-:W-:Y:S01]  /*1160*/  ISETP.GE.U32.AND.EX P0, PT, R22, UR4, PT, P0 ;  /* 0x0000000416007c0c */ /* 0x000fe2000bf06100 */
        /* <DEDUP_REMOVED lines=13> */
[----:B------:R-:W-:-:S04]  /*1240*/  FADD R6, R15, R6 ;  /* 0x000000060f067221 */ /* 0x000fc80000000000 */
[----:B------:R-:W-:Y:S01]  /*1250*/  FADD R7, R7, R6 ;  /* 0x0000000607077221 */ /* 0x000fe20000000000 */
[----:B------:R-:W-:Y:S06]  /*1260*/  @!P0 BRA `(.L_x_73) ;  /* 0x0000000c006c8947 */ /* 0x000fec0003800000 */
[----:B------:R-:W-:Y:S01]  /*1270*/  UIADD3 UR8, UP0, UPT, UR5, UR7, URZ ;  /* 0x0000000705087290 */ /* 0x000fe2000ff1e0ff */
[----:B------:R-:W-:Y:S01]  /*1280*/  IADD3 R23, P2, PT, R2, -0x1000, RZ ;  /* 0xfffff00002177810 */ /* 0x000fe20007f5e0ff */
[----:B------:R-:W0:Y:S01]  /*1290*/  LDCU.64 UR12, c[0x0][0x380] ;  /* 0x00007000ff0c77ac */ /* 0x000e220008000a00 */
[----:B------:R-:W-:Y:S02]  /*12a0*/  LOP3.LUT R5, RZ, R0, RZ, 0x33, !PT ;  /* 0x00000000ff057212 */ /* 0x000fe400078e33ff */
[----:B------:R-:W-:Y:S01]  /*12b0*/  IADD3.X R8, PT, PT, R3, -0x1, RZ, P2, !PT ;  /* 0xffffffff03087810 */ /* 0x000fe200017fe4ff */
[----:B------:R-:W-:Y:S01]  /*12c0*/  UIADD3.X UR9, UPT, UPT, URZ, UR4, URZ, UP0, !UPT ;  /* 0x00000004ff097290 */ /* 0x000fe200087fe4ff */
[----:B------:R-:W-:Y:S01]  /*12d0*/  ISETP.LT.U32.AND P0, PT, R23, UR8, PT ;  /* 0x0000000817007c0c */ /* 0x000fe2000bf01070 */
[----:B------:R-:W-:Y:S01]  /*12e0*/  UMOV UR6, UR5 ;  /* 0x0000000500067c82 */ /* 0x000fe20008000000 */
[----:B------:R-:W-:Y:S01]  /*12f0*/  IADD3 R9, P1, PT, R0, UR8, RZ ;  /* 0x0000000800097c10 */ /* 0x000fe2000ff3e0ff */
[----:B------:R-:W-:Y:S01]  /*1300*/  UMOV UR4, URZ ;  /* 0x000000ff00047c82 */ /* 0x000fe20008000000 */
[----:B------:R-:W-:Y:S01]  /*1310*/  IADD3 R5, PT, PT, R2, -UR5, R5 ;  /* 0x8000000502057c10 */ /* 0x000fe2000fffe005 */
[----:B------:R-:W-:Y:S01]  /*1320*/  UMOV UR10, UR8 ;  /* 0x00000008000a7c82 */ /* 0x000fe20008000000 */
[----:B------:R-:W-:Y:S01]  /*1330*/  MOV R11, UR9 ;  /* 0x00000009000b7c02 */ /* 0x000fe20008000f00 */
[----:B------:R-:W-:-:S03]  /*1340*/  IMAD.X R0, RZ, RZ, UR9, P1 ;  /* 0x00000009ff007e24 */ /* 0x000fc600088e06ff */
[----:B------:R-:W-:Y:S02]  /*1350*/  ISETP.GT.U32.AND.EX P0, PT, R11, R8, PT, P0 ;  /* 0x000000080b00720c */ /* 0x000fe40003f04100 */
[----:B0-----:R-:W-:-:S04]  /*1360*/  LEA R6, P2, R9, UR12, 0x2 ;  /* 0x0000000c09067c11 */ /* 0x001fc8000f8410ff */
[----:B------:R-:W-:Y:S02]  /*1370*/  IADD3 R6, P1, PT, R6, 0x2000, RZ ;  /* 0x0000200006067810 */ /* 0x000fe40007f3e0ff */
[----:B------:R-:W-:Y:S02]  /*1380*/  LEA.HI.X R9, R9, UR13, R0, 0x2, P2 ;  /* 0x0000000d09097c11 */ /* 0x000fe400090f1400 */
[----:B------:R-:W-:Y:S01]  /*1390*/  IADD3 R0, PT, PT, R5, -UR7, RZ ;  /* 0x8000000705007c10 */ /* 0x000fe2000fffe0ff */
[----:B------:R-:W-:Y:S02]  /*13a0*/  UMOV UR7, UR9 ;  /* 0x0000000900077c82 */ /* 0x000fe40008000000 */
[----:B------:R-:W-:Y:S01]  /*13b0*/  IMAD.X R9, RZ, RZ, R9, P1 ;  /* 0x000000ffff097224 */ /* 0x000fe200008e0609 */
[----:B------:R-:W-:Y:S06]  /*13c0*/  @P0 BRA `(.L_x_74) ;  /* 0x0000000400000947 */ /* 0x000fec0003800000 */
[----:B------:R-:W0:Y:S01]  /*13d0*/  LDC.64 R2, c[0x0][0x3b8] ;  /* 0x0000ee00ff027b82 */ /* 0x000e220000000a00 */
[----:B------:R-:W1:Y:S01]  /*13e0*/  LDCU.64 UR12, c[0x0][0x380] ;  /* 0x00007000ff0c77ac */ /* 0x000e620008000a00 */
[----:B------:R-:W-:Y:S01]  /*13f0*/  NOP ;  /* 0x0000000000007918 */ /* 0x000fe20000000000 */
.L_x_75:
[----:B------:R-:W2:Y:S02]  /*1400*/  S2R R5, SR_TID.X ;  /* 0x0000000000057919 */ /* 0x000ea40000002100 */
[----:B--2---:R-:W-:-:S04]  /*1410*/  IADD3 R5, P0, PT, R5, UR8, RZ ;  /* 0x0000000805057c10 */ /* 0x004fc8000ff1e0ff */
[----:B------:R-:W-:Y:S02]  /*1420*/  IADD3.X R10, PT, PT, RZ, UR9, RZ, P0, !PT ;  /* 0x00000009ff0a7c10 */ /* 0x000fe400087fe4ff */
[----:B-1----:R-:W-:-:S04]  /*1430*/  LEA R4, P0, R5, UR12, 0x2 ;  /* 0x0000000c05047c11 */ /* 0x002fc8000f8010ff */
[----:B------:R-:W-:-:S05]  /*1440*/  LEA.HI.X R5, R5, UR13, R10, 0x2, P0 ;  /* 0x0000000d05057c11 */ /* 0x000fca00080f140a */
        /* <DEDUP_REMOVED lines=15> */
[----:B------:R1:W5:Y:S01]  /*1540*/  LDG.E R22, desc[UR14][R4.64+0x3c00] ;  /* 0x003c000e04167981 */ /* 0x000362000c1e1900 */
[----:B------:R-:W-:-:S02]  /*1550*/  USHF.R.S32.HI UR11, URZ, 0x1f, UR5 ;  /* 0x0000001fff0b7899 */ /* 0x000fc40008011405 */
[----:B------:R-:W-:-:S04]  /*1560*/  UIADD3 UR6, UP0, UPT, UR5, UR10, URZ ;  /* 0x0000000a05067290 */ /* 0x000fc8000ff1e0ff */
[----:B------:R-:W-:Y:S01]  /*1570*/  UIADD3.X UR7, UPT, UPT, UR11, UR7, URZ, UP0, !UPT ;  /* 0x000000070b077290 */ /* 0x000fe200087fe4ff */
[----:B--2---:R-:W-:Y:S01]  /*1580*/  FADD R7, R24, R7 ;  /* 0x0000000718077221 */ /* 0x004fe20000000000 */
[----:B0-----:R-:W-:-:S04]  /*1590*/  IADD3 R24, P1, PT, R2, -UR8, RZ ;  /* 0x8000000802187c10 */ /* 0x001fc8000ff3e0ff */
[----:B------:R-:W-:Y:S02]  /*15a0*/  ISETP.GE.U32.AND P0, PT, R24, UR5, PT ;  /* 0x0000000518007c0c */ /* 0x000fe4000bf06070 */
[----:B-1----:R-:W-:Y:S01]  /*15b0*/  IADD3.X R4, PT, PT, R3, ~UR9, RZ, P1, !PT ;  /* 0x8000000903047c10 */ /* 0x002fe20008ffe4ff */
[----:B---3--:R-:W-:-:S03]  /*15c0*/  FADD R26, R25, R26 ;  /* 0x0000001a191a7221 */ /* 0x008fc60000000000 */
[----:B------:R-:W-:Y:S01]  /*15d0*/  ISETP.GE.U32.AND.EX P0, PT, R4, UR11, PT, P0 ;  /* 0x0000000b04007c0c */ /* 0x000fe2000bf06100 */
        /* <DEDUP_REMOVED lines=12> */
[----:B------:R-:W-:-:S04]  /*16a0*/  FADD R7, R7, R10 ;  /* 0x0000000a07077221 */ /* 0x000fc80000000000 */
[----:B------:R-:W-:Y:S01]  /*16b0*/  FADD R7, R22, R7 ;  /* 0x0000000716077221 */ /* 0x000fe20000000000 */
[----:B------:R-:W-:Y:S06]  /*16c0*/  @!P0 BRA `(.L_x_73) ;  /* 0x0000000800548947 */ /* 0x000fec0003800000 */
[----:B------:R-:W-:Y:S01]  /*16d0*/  UIADD3 UR8, UP0, UPT, UR5, UR8, URZ ;  /* 0x0000000805087290 */ /* 0x000fe2000ff1e0ff */
[----:B------:R-:W-:Y:S01]  /*16e0*/  MOV R5, R9 ;  /* 0x0000000900057202 */ /* 0x000fe20000000f00 */
[----:B------:R-:W-:Y:S01]  /*16f0*/  IMAD.U32 R11, RZ, RZ, UR5 ;  /* 0x00000005ff0b7e24 */ /* 0x000fe2000f8e00ff */
[----:B------:R-:W-:Y:S01]  /*1700*/  UIADD3 UR4, UPT, UPT, UR4, 0x1, URZ ;  /* 0x0000000104047890 */ /* 0x000fe2000fffe0ff */
[----:B------:R-:W-:Y:S01]  /*1710*/  IMAD.MOV.U32 R4, RZ, RZ, R6 ;  /* 0x000000ffff047224 */ /* 0x000fe200078e0006 */
[----:B------:R-:W-:Y:S01]  /*1720*/  UIADD3.X UR9, UPT, UPT, UR11, UR9, URZ, UP0, !UPT ;  /* 0x000000090b097290 */ /* 0x000fe200087fe4ff */
[----:B------:R-:W-:Y:S01]  /*1730*/  ISETP.LT.U32.AND P0, PT, R23, UR8, PT ;  /* 0x0000000817007c0c */ /* 0x000fe2000bf01070 */
[----:B------:R-:W-:Y:S01]  /*1740*/  VIADD R0, R0, -UR5 ;  /* 0x8000000500007c36 */ /* 0x000fe20008000000 */
[----:B------:R-:W-:Y:S01]  /*1750*/  UMOV UR10, UR6 ;  /* 0x00000006000a7c82 */ /* 0x000fe20008000000 */
[----:B------:R-:W-:Y:S02]  /*1760*/  IMAD.WIDE R4, R11, 0x4, R4 ;  /* 0x000000040b047825 */ /* 0x000fe400078e0204 */
[----:B------:R-:W-:-:S02]  /*1770*/  MOV R13, UR9 ;  /* 0x00000009000d7c02 */ /* 0x000fc40008000f00 */
[----:B------:R-:W-:Y:S01]  /*1780*/  IMAD.MOV.U32 R6, RZ, RZ, R4 ;  /* 0x000000ffff067224 */ /* 0x000fe200078e0004 */
[----:B------:R-:W-:Y:S02]  /*1790*/  MOV R9, R5 ;  /* 0x0000000500097202 */ /* 0x000fe40000000f00 */
[----:B------:R-:W-:-:S13]  /*17a0*/  ISETP.GT.U32.AND.EX P0, PT, R13, R8, PT, P0 ;  /* 0x000000080d00720c */ /* 0x000fda0003f04100 */
[----:B------:R-:W-:Y:S05]  /*17b0*/  @!P0 BRA `(.L_x_75) ;  /* 0xfffffffc00108947 */ /* 0x000fea000383ffff */
[----:B------:R-:W-:-:S05]  /*17c0*/  UMOV UR6, UR5 ;  /* 0x0000000500067c82 */ /* 0x000fca0008000000 */
.L_x_74:
[----:B------:R-:W0:Y:S01]  /*17d0*/  S2R R5, SR_TID.X ;  /* 0x0000000000057919 */ /* 0x000e220000002100 */
[C---:B------:R-:W-:Y:S01]  /*17e0*/  IADD3 R4, PT, PT, R2.reuse, -UR8, RZ ;  /* 0x8000000802047c10 */ /* 0x040fe2000fffe0ff */
[----:B------:R-:W-:Y:S01]  /*17f0*/  IMAD.U32 R8, RZ, RZ, UR9 ;  /* 0x00000009ff087e24 */ /* 0x000fe2000f8e00ff */
[----:B------:R-:W-:Y:S01]  /*1800*/  ISETP.LE.U32.AND P1, PT, R2, UR8, PT ;  /* 0x0000000802007c0c */ /* 0x000fe2000bf23070 */
[----:B------:R-:W-:Y:S01]  /*1810*/  BSSY.RECONVERGENT B1, `(.L_x_73) ;  /* 0x0000080000017945 */ /* 0x000fe20003800200 */
[----:B0-----:R-:W-:-:S04]  /*1820*/  ISETP.GE.AND P0, PT, R5, R4, PT ;  /* 0x000000040500720c */ /* 0x001fc80003f06270 */
[----:B------:R-:W-:-:S13]  /*1830*/  ISETP.GE.U32.OR.EX P0, PT, R8, R3, P0, P1 ;  /* 0x000000030800720c */ /* 0x000fda0000706510 */
[----:B------:R-:W-:Y:S05]  /*1840*/  @P0 BRA `(.L_x_76) ;  /* 0x0000000400f00947 */ /* 0x000fea0003800000 */
[----:B------:R-:W0:Y:S01]  /*1850*/  LDC R4, c[0x0][0x3c0] ;  /* 0x0000f000ff047b82 */ /* 0x000e220000000800 */
[----:B------:R-:W-:Y:S01]  /*1860*/  USHF.L.U32 UR5, UR16, 0xc, URZ ;  /* 0x0000000c10057899 */ /* 0x000fe200080006ff */
[----:B------:R-:W-:Y:S01]  /*1870*/  LOP3.LUT R3, RZ, R5, RZ, 0x33, !PT ;  /* 0x00000005ff037212 */ /* 0x000fe200078e33ff */
[----:B------:R-:W-:Y:S02]  /*1880*/  BSSY.RECONVERGENT B2, `(.L_x_77) ;  /* 0x0000037000027945 */ /* 0x000fe40003800200 */
[----:B------:R-:W-:-:S06]  /*1890*/  UIADD3 UR5, UPT, UPT, UR5, UR6, URZ ;  /* 0x0000000605057290 */ /* 0x000fcc000fffe0ff */
[----:B------:R-:W-:Y:S01]  /*18a0*/  IADD3 R2, PT, PT, R2, -UR5, R3 ;  /* 0x8000000502027c10 */ /* 0x000fe2000fffe003 */
[----:B0-----:R-:W-:Y:S01]  /*18b0*/  IMAD R3, R4, UR4, RZ ;  /* 0x0000000404037c24 */ /* 0x001fe2000f8e02ff */
[----:B------:R-:W-:-:S03]  /*18c0*/  MOV R4, R5 ;  /* 0x0000000500047202 */ /* 0x000fc60000000f00 */
[----:B------:R-:W-:-:S05]  /*18d0*/  IMAD R2, R3, -0x1000, R2 ;  /* 0xfffff00003027824 */ /* 0x000fca00078e0202 */
[C---:B------:R-:W-:Y:S02]  /*18e0*/  ISETP.GE.U32.AND P0, PT, R2.reuse, 0xf00, PT ;  /* 0x00000f000200780c */ /* 0x040fe40003f06070 */
[----:B------:R-:W-:-:S04]  /*18f0*/  LEA.HI R19, R2, 0x1, RZ, 0x18 ;  /* 0x0000000102137811 */ /* 0x000fc800078fc0ff */
[----:B------:R-:W-:-:S04]  /*1900*/  LOP3.LUT R21, R19, 0xf, RZ, 0xc0, !PT ;  /* 0x0000000f13157812 */ /* 0x000fc800078ec0ff */
[----:B------:R-:W-:-:S03]  /*1910*/  ISETP.NE.AND P1, PT, R21, RZ, PT ;  /* 0x000000ff1500720c */ /* 0x000fc60003f25270 */
[----:B------:R-:W-:Y:S10]  /*1920*/  @!P0 BRA `(.L_x_78) ;  /* 0x0000000000b08947 */ /* 0x000ff40003800000 */
[----:B------:R-:W-:Y:S01]  /*1930*/  LEA.HI R2, R0, 0x1, RZ, 0x18 ;  /* 0x0000000100027811 */ /* 0x000fe200078fc0ff */
[----:B------:R-:W-:-:S03]  /*1940*/  IMAD.MOV.U32 R4, RZ, RZ, R5 ;  /* 0x000000ffff047224 */ /* 0x000fc600078e0005 */
[----:B------:R-:W-:-:S04]  /*1950*/  LOP3.LUT R2, R2, 0x1fffff0, RZ, 0xc0, !PT ;  /* 0x01fffff002027812 */ /* 0x000fc800078ec0ff */
[----:B------:R-:W-:-:S07]  /*1960*/  IADD3 R8, PT, PT, -R2, RZ, RZ ;  /* 0x000000ff02087210 */ /* 0x000fce0007ffe1ff */
.L_x_79:
[----:B------:R-:W-:Y:S01]  /*1970*/  IMAD.MOV.U32 R2, RZ, RZ, R6 ;  /* 0x000000ffff027224 */ /* 0x000fe200078e0006 */
[----:B------:R-:W-:-:S05]  /*1980*/  MOV R3, R9 ;  /* 0x0000000900037202 */ /* 0x000fca0000000f00 */
[----:B------:R-:W2:Y:S04]  /*1990*/  LDG.E R18, desc[UR14][R2.64+-0x2000] ;  /* 0xffe0000e02127981 */ /* 0x000ea8000c1e1900 */
[----:B------:R-:W3:Y:S04]  /*19a0*/  LDG.E R17, desc[UR14][R2.64+-0x1c00] ;  /* 0xffe4000e02117981 */ /* 0x000ee8000c1e1900 */
        /* <DEDUP_REMOVED lines=14> */
[----:B------:R-:W-:-:S02]  /*1a90*/  VIADD R8, R8, 0x10 ;  /* 0x0000001008087836 */ /* 0x000fc40000000000 */
[----:B------:R-:W-:-:S03]  /*1aa0*/  VIADD R4, R4, 0x1000 ;  /* 0x0000100004047836 */ /* 0x000fc60000000000 */
[----:B------:R-:W-:Y:S01]  /*1ab0*/  ISETP.NE.AND P0, PT, R8, RZ, PT ;  /* 0x000000ff0800720c */ /* 0x000fe20003f05270 */
[----:B--2---:R-:W-:-:S04]  /*1ac0*/  FADD R18, R18, R7 ;  /* 0x0000000712127221 */ /* 0x004fc80000000000 */
        /* <DEDUP_REMOVED lines=13> */
[----:B------:R-:W-:-:S03]  /*1ba0*/  IADD3 R6, P2, PT, R2, 0x4000, RZ ;  /* 0x0000400002067810 */ /* 0x000fc60007f5e0ff */
[----:B------:R-:W-:Y:S01]  /*1bb0*/  FADD R10, R10, R9 ;  /* 0x000000090a0a7221 */ /* 0x000fe20000000000 */
[----:B------:R-:W-:-:S03]  /*1bc0*/  IADD3.X R9, PT, PT, RZ, R3, RZ, P2, !PT ;  /* 0x00000003ff097210 */ /* 0x000fc600017fe4ff */
[----:B------:R-:W-:Y:S01]  /*1bd0*/  FADD R7, R10, R5 ;  /* 0x000000050a077221 */ /* 0x000fe20000000000 */
[----:B------:R-:W-:Y:S06]  /*1be0*/  @P0 BRA `(.L_x_79) ;  /* 0xfffffffc00600947 */ /* 0x000fec000383ffff */
.L_x_78:
[----:B------:R-:W-:Y:S05]  /*1bf0*/  BSYNC.RECONVERGENT B2 ;  /* 0x0000000000027941 */ /* 0x000fea0003800200 */
.L_x_77:
[----:B------:R-:W-:Y:S05]  /*1c00*/  @!P1 BRA `(.L_x_76) ;  /* 0x0000000400009947 */ /* 0x000fea0003800000 */
[----:B------:R-:W-:Y:S01]  /*1c10*/  ISETP.GE.U32.AND P0, PT, R21, 0x8, PT ;  /* 0x000000081500780c */ /* 0x000fe20003f06070 */
[----:B------:R-:W-:Y:S01]  /*1c20*/  BSSY.RECONVERGENT B2, `(.L_x_80) ;  /* 0x0000019000027945 */ /* 0x000fe20003800200 */
[----:B------:R-:W-:-:S04]  /*1c30*/  LOP3.LUT R9, R19, 0x7, RZ, 0xc0, !PT ;  /* 0x0000000713097812 */ /* 0x000fc800078ec0ff */
[----:B------:R-:W-:-:S07]  /*1c40*/  ISETP.NE.AND P1, PT, R9, RZ, PT ;  /* 0x000000ff0900720c */ /* 0x000fce0003f25270 */
[----:B------:R-:W-:Y:S06]  /*1c50*/  @!P0 BRA `(.L_x_81) ;  /* 0x0000000000548947 */ /* 0x000fec0003800000 */
[----:B------:R-:W-:-:S04]  /*1c60*/  IADD3 R3, P0, PT, R4, UR8, RZ ;  /* 0x0000000804037c10 */ /* 0x000fc8000ff1e0ff */
[----:B------:R-:W-:Y:S02]  /*1c70*/  IADD3.X R6, PT, PT, RZ, UR9, RZ, P0, !PT ;  /* 0x00000009ff067c10 */ /* 0x000fe400087fe4ff */
[----:B------:R-:W-:-:S04]  /*1c80*/  LEA R2, P0, R3, UR12, 0x2 ;  /* 0x0000000c03027c11 */ /* 0x000fc8000f8010ff */
[----:B------:R-:W-:-:S05]  /*1c90*/  LEA.HI.X R3, R3, UR13, R6, 0x2, P0 ;  /* 0x0000000d03037c11 */ /* 0x000fca00080f1406 */
[----:B------:R-:W2:Y:S04]  /*1ca0*/  LDG.E R6, desc[UR14][R2.64] ;  /* 0x0000000e02067981 */ /* 0x000ea8000c1e1900 */
[----:B------:R-:W3:Y:S04]  /*1cb0*/  LDG.E R5, desc[UR14][R2.64+0x400] ;  /* 0x0004000e02057981 */ /* 0x000ee8000c1e1900 */
[----:B------:R-:W4:Y:S04]  /*1cc0*/  LDG.E R8, desc[UR14][R2.64+0x800] ;  /* 0x0008000e02087981 */ /* 0x000f28000c1e1900 */
[----:B------:R-:W5:Y:S04]  /*1cd0*/  LDG.E R10, desc[UR14][R2.64+0xc00] ;  /* 0x000c000e020a7981 */ /* 0x000f68000c1e1900 */
[----:B------:R-:W5:Y:S04]  /*1ce0*/  LDG.E R12, desc[UR14][R2.64+0x1000] ;  /* 0x0010000e020c7981 */ /* 0x000f68000c1e1900 */
[----:B------:R-:W5:Y:S04]  /*1cf0*/  LDG.E R14, desc[UR14][R2.64+0x1400] ;  /* 0x0014000e020e7981 */ /* 0x000f68000c1e1900 */
[----:B------:R-:W5:Y:S04]  /*1d00*/  LDG.E R16, desc[UR14][R2.64+0x1800] ;  /* 0x0018000e02107981 */ /* 0x000f68000c1e1900 */
[----:B------:R-:W5:Y:S01]  /*1d10*/  LDG.E R18, desc[UR14][R2.64+0x1c00] ;  /* 0x001c000e02127981 */ /* 0x000f62000c1e1900 */
[----:B------:R-:W-:-:S02]  /*1d20*/  VIADD R4, R4, 0x800 ;  /* 0x0000080004047836 */ /* 0x000fc40000000000 */
[----:B--2---:R-:W-:-:S04]  /*1d30*/  FADD R6, R7, R6 ;  /* 0x0000000607067221 */ /* 0x004fc80000000000 */
[----:B---3--:R-:W-:-:S04]  /*1d40*/  FADD R5, R6, R5 ;  /* 0x0000000506057221 */ /* 0x008fc80000000000 */
[----:B----4-:R-:W-:-:S04]  /*1d50*/  FADD R5, R5, R8 ;  /* 0x0000000805057221 */ /* 0x010fc80000000000 */
[----:B-----5:R-:W-:-:S04]  /*1d60*/  FADD R5, R5, R10 ;  /* 0x0000000a05057221 */ /* 0x020fc80000000000 */
[----:B------:R-:W-:-:S04]  /*1d70*/  FADD R5, R5, R12 ;  /* 0x0000000c05057221 */ /* 0x000fc80000000000 */
[----:B------:R-:W-:-:S04]  /*1d80*/  FADD R5, R5, R14 ;  /* 0x0000000e05057221 */ /* 0x000fc80000000000 */
[----:B------:R-:W-:-:S04]  /*1d90*/  FADD R5, R5, R16 ;  /* 0x0000001005057221 */ /* 0x000fc80000000000 */
[----:B------:R-:W-:-:S07]  /*1da0*/  FADD R7, R5, R18 ;  /* 0x0000001205077221 */ /* 0x000fce0000000000 */
.L_x_81:
[----:B------:R-:W-:Y:S05]  /*1db0*/  BSYNC.RECONVERGENT B2 ;  /* 0x0000000000027941 */ /* 0x000fea0003800200 */
.L_x_80:
[----:B------:R-:W-:Y:S05]  /*1dc0*/  @!P1 BRA `(.L_x_76) ;  /* 0x0000000000909947 */ /* 0x000fea0003800000 */
[----:B------:R-:W-:Y:S01]  /*1dd0*/  ISETP.GE.U32.AND P0, PT, R9, 0x4, PT ;  /* 0x000000040900780c */ /* 0x000fe20003f06070 */
[----:B------:R-:W-:Y:S01]  /*1de0*/  BSSY.RECONVERGENT B2, `(.L_x_82) ;  /* 0x0000010000027945 */ /* 0x000fe20003800200 */
[----:B------:R-:W-:-:S11]  /*1df0*/  LOP3.LUT P1, RZ, R19, 0x3, RZ, 0xc0, !PT ;  /* 0x0000000313ff7812 */ /* 0x000fd6000782c0ff */
[----:B------:R-:W-:Y:S05]  /*1e00*/  @!P0 BRA `(.L_x_83) ;  /* 0x0000000000348947 */ /* 0x000fea0003800000 */
[----:B------:R-:W-:-:S04]  /*1e10*/  IADD3 R3, P0, PT, R4, UR8, RZ ;  /* 0x0000000804037c10 */ /* 0x000fc8000ff1e0ff */
[----:B------:R-:W-:Y:S02]  /*1e20*/  IADD3.X R6, PT, PT, RZ, UR9, RZ, P0, !PT ;  /* 0x00000009ff067c10 */ /* 0x000fe400087fe4ff */
[----:B------:R-:W-:-:S04]  /*1e30*/  LEA R2, P0, R3, UR12, 0x2 ;  /* 0x0000000c03027c11 */ /* 0x000fc8000f8010ff */
[----:B------:R-:W-:-:S05]  /*1e40*/  LEA.HI.X R3, R3, UR13, R6, 0x2, P0 ;  /* 0x0000000d03037c11 */ /* 0x000fca00080f1406 */
[----:B------:R-:W2:Y:S04]  /*1e50*/  LDG.E R6, desc[UR14][R2.64] ;  /* 0x0000000e02067981 */ /* 0x000ea8000c1e1900 */
[----:B------:R-:W3:Y:S04]  /*1e60*/  LDG.E R5, desc[UR14][R2.64+0x400] ;  /* 0x0004000e02057981 */ /* 0x000ee8000c1e1900 */
[----:B------:R-:W4:Y:S04]  /*1e70*/  LDG.E R8, desc[UR14][R2.64+0x800] ;  /* 0x0008000e02087981 */ /* 0x000f28000c1e1900 */
[----:B------:R-:W5:Y:S01]  /*1e80*/  LDG.E R10, desc[UR14][R2.64+0xc00] ;  /* 0x000c000e020a7981 */ /* 0x000f62000c1e1900 */
[----:B------:R-:W-:-:S02]  /*1e90*/  VIADD R4, R4, 0x400 ;  /* 0x0000040004047836 */ /* 0x000fc40000000000 */
[----:B--2---:R-:W-:-:S04]  /*1ea0*/  FADD R6, R7, R6 ;  /* 0x0000000607067221 */ /* 0x004fc80000000000 */
[----:B---3--:R-:W-:-:S04]  /*1eb0*/  FADD R5, R6, R5 ;  /* 0x0000000506057221 */ /* 0x008fc80000000000 */
[----:B----4-:R-:W-:-:S04]  /*1ec0*/  FADD R5, R5, R8 ;  /* 0x0000000805057221 */ /* 0x010fc80000000000 */
[----:B-----5:R-:W-:-:S07]  /*1ed0*/  FADD R7, R5, R10 ;  /* 0x0000000a05077221 */ /* 0x020fce0000000000 */
.L_x_83:
[----:B------:R-:W-:Y:S05]  /*1ee0*/  BSYNC.RECONVERGENT B2 ;  /* 0x0000000000027941 */ /* 0x000fea0003800200 */
.L_x_82:
[----:B------:R-:W-:Y:S05]  /*1ef0*/  @!P1 BRA `(.L_x_76) ;  /* 0x0000000000449947 */ /* 0x000fea0003800000 */
[----:B------:R-:W-:Y:S02]  /*1f00*/  LOP3.LUT R0, R0, 0xffff, RZ, 0xc0, !PT ;  /* 0x0000ffff00007812 */ /* 0x000fe400078ec0ff */
[----:B------:R-:W-:Y:S02]  /*1f10*/  IADD3 R5, P0, PT, R4, UR10, RZ ;  /* 0x0000000a04057c10 */ /* 0x000fe4000ff1e0ff */
[----:B------:R-:W-:Y:S02]  /*1f20*/  LEA.HI R0, R0, 0x1, RZ, 0x18 ;  /* 0x0000000100007811 */ /* 0x000fe400078fc0ff */
[----:B------:R-:W-:Y:S02]  /*1f30*/  LEA R4, P1, R5, UR12, 0x2 ;  /* 0x0000000c05047c11 */ /* 0x000fe4000f8210ff */
[----:B------:R-:W-:Y:S02]  /*1f40*/  LOP3.LUT R0, R0, 0x3, RZ, 0xc0, !PT ;  /* 0x0000000300007812 */ /* 0x000fe400078ec0ff */
[----:B------:R-:W-:-:S03]  /*1f50*/  IADD3.X R2, PT, PT, RZ, UR7, RZ, P0, !PT ;  /* 0x00000007ff027c10 */ /* 0x000fc600087fe4ff */
[----:B------:R-:W-:Y:S01]  /*1f60*/  IMAD.MOV R0, RZ, RZ, -R0 ;  /* 0x000000ffff007224 */ /* 0x000fe200078e0a00 */
[----:B------:R-:W-:-:S07]  /*1f70*/  LEA.HI.X R5, R5, UR13, R2, 0x2, P1 ;  /* 0x0000000d05057c11 */ /* 0x000fce00088f1402 */
.L_x_84:
[----:B------:R-:W-:Y:S01]  /*1f80*/  MOV R2, R4 ;  /* 0x0000000400027202 */ /* 0x000fe20000000f00 */
[----:B------:R-:W-:-:S05]  /*1f90*/  IMAD.MOV.U32 R3, RZ, RZ, R5 ;  /* 0x000000ffff037224 */ /* 0x000fca00078e0005 */
[----:B------:R-:W2:Y:S01]  /*1fa0*/  LDG.E R2, desc[UR14][R2.64] ;  /* 0x0000000e02027981 */ /* 0x000ea2000c1e1900 */
[----:B------:R-:W-:Y:S02]  /*1fb0*/  IADD3 R0, PT, PT, R0, 0x1, RZ ;  /* 0x0000000100007810 */ /* 0x000fe40007ffe0ff */
[----:B------:R-:W-:Y:S02]  /*1fc0*/  IADD3 R4, P1, PT, R4, 0x400, RZ ;  /* 0x0000040004047810 */ /* 0x000fe40007f3e0ff */
[----:B------:R-:W-:-:S03]  /*1fd0*/  ISETP.NE.AND P0, PT, R0, RZ, PT ;  /* 0x000000ff0000720c */ /* 0x000fc60003f05270 */
[----:B------:R-:W-:Y:S02]  /*1fe0*/  IMAD.X R5, RZ, RZ, R5, P1 ;  /* 0x000000ffff057224 */ /* 0x000fe400008e0605 */
[----:B--2---:R-:W-:-:S08]  /*1ff0*/  FADD R7, R2, R7 ;  /* 0x0000000702077221 */ /* 0x004fd00000000000 */
[----:B------:R-:W-:Y:S05]  /*2000*/  @P0 BRA `(.L_x_84) ;  /* 0xfffffffc00dc0947 */ /* 0x000fea000383ffff */
.L_x_76:
[----:B------:R-:W-:Y:S05]  /*2010*/  BSYNC.RECONVERGENT B1 ;  /* 0x0000000000017941 */ /* 0x000fea0003800200 */
.L_x_73:
[----:B------:R-:W0:Y:S01]  /*2020*/  S2R R6, SR_LANEID ;  /* 0x0000000000067919 */ /* 0x000e220000000000 */
[----:B------:R-:W1:Y:S01]  /*2030*/  SHFL.DOWN PT, R0, R7, 0x1, 0x1f ;  /* 0x08201f0007007f89 */ /* 0x000e6200000e0000 */
[----:B------:R-:W2:Y:S01]  /*2040*/  S2R R5, SR_TID.X ;  /* 0x0000000000057919 */ /* 0x000ea20000002100 */
[C---:B0-----:R-:W-:Y:S02]  /*2050*/  ISETP.GT.AND P0, PT, R6.reuse, 0x1e, PT ;  /* 0x0000001e0600780c */ /* 0x041fe40003f04270 */
[----:B------:R-:W-:-:S11]  /*2060*/  ISETP.NE.AND P1, PT, R6, RZ, PT ;  /* 0x000000ff0600720c */ /* 0x000fd60003f25270 */
[----:B-1----:R-:W-:Y:S01]  /*2070*/  @!P0 FADD R7, R0, R7 ;  /* 0x0000000700078221 */ /* 0x002fe20000000000 */
[----:B------:R-:W-:Y:S01]  /*2080*/  ISETP.GT.AND P0, PT, R6, 0x1d, PT ;  /* 0x0000001d0600780c */ /* 0x000fe20003f04270 */
[----:B------:R-:W0:Y:S01]  /*2090*/  @!P1 S2R R4, SR_CgaCtaId ;  /* 0x0000000000049919 */ /* 0x000e220000008800 */
[----:B------:R-:W-:Y:S02]  /*20a0*/  @!P1 MOV R3, 0x400 ;  /* 0x0000040000039802 */ /* 0x000fe40000000f00 */
[----:B--2---:R-:W-:Y:S01]  /*20b0*/  @!P1 SHF.R.U32.HI R2, RZ, 0x3, R5 ;  /* 0x00000003ff029819 */ /* 0x004fe20000011605 */
        /* <DEDUP_REMOVED lines=31> */
[----:B------:R-:W-:-:S07]  /*22b0*/  FADD R9, R2, R3 ;  /* 0x0000000302097221 */ /* 0x000fce0000000000 */
.L_x_72:
[----:B------:R-:W-:Y:S05]  /*22c0*/  BSYNC.RECONVERGENT B0 ;  /* 0x0000000000007941 */ /* 0x000fea0003800200 */
.L_x_57:
[----:B------:R-:W-:Y:S05]  /*22d0*/  @P0 EXIT ;  /* 0x000000000000094d */ /* 0x000fea0003800000 */
[----:B------:R-:W3:Y:S02]  /*22e0*/  LDCU.64 UR4, c[0x0][0x388] ;  /* 0x00007100ff0477ac */ /* 0x000ee40008000a00 */
[----:B---3--:R-:W-:-:S06]  /*22f0*/  UIMAD.WIDE.U32 UR4, UR16, 0x4, UR4 ;  /* 0x00000004100478a5 */ /* 0x008fcc000f8e0004 */
[----:B------:R-:W-:Y:S01]  /*2300*/  IMAD.U32 R2, RZ, RZ, UR4 ;  /* 0x00000004ff027e24 */ /* 0x000fe2000f8e00ff */
[----:B0-2---:R-:W-:-:S05]  /*2310*/  MOV R3, UR5 ;  /* 0x0000000500037c02 */ /* 0x005fca0008000f00 */
[----:B------:R-:W-:Y:S01]  /*2320*/  STG.E desc[UR14][R2.64], R9 ;  /* 0x0000000902007986 */ /* 0x000fe2000c10190e */
[----:B------:R-:W-:Y:S05]  /*2330*/  EXIT ;  /* 0x000000000000794d */ /* 0x000fea0003800000 */
.L_x_85:
        /* <DEDUP_REMOVED lines=12> */
.L_x_669:


//--------------------- .text._ZN3cub18CUB_300001_SM_10006detail6reduce28DeviceReduceSingleTileKernelINS2_10policy_hubIfyN4cuda3std3__44plusIfEEE10Policy1000EN6thrust24THRUST_300001_SM_1000_NS10device_ptrIfEEPfyS9_ffNS7_10__identityEEEvT0_T1_T2_T3_T4_T6_ --------------------------
	.section	.text._ZN3cub18CUB_300001_SM_10006detail6reduce28DeviceReduceSingleTileKernelINS2_10policy_hubIfyN4cuda3std3__44plusIfEEE10Policy1000EN6thrust24THRUST_300001_SM_1000_NS10device_ptrIfEEPfyS9_ffNS7_10__identityEEEvT0_T1_T2_T3_T4_T6_,"ax",@progbits
	.align	128
        .global         _ZN3cub18CUB_300001_SM_10006detail6reduce28DeviceReduceSingleTileKernelINS2_10policy_hubIfyN4cuda3std3__44plusIfEEE10Policy1000EN6thrust24THRUST_300001_SM_1000_NS10device_ptrIfEEPfyS9_ffNS7_10__identityEEEvT0_T1_T2_T3_T4_T6_
        .type           _ZN3cub18CUB_300001_SM_10006detail6reduce28DeviceReduceSingleTileKernelINS2_10policy_hubIfyN4cuda3std3__44plusIfEEE10Policy1000EN6thrust24THRUST_300001_SM_1000_NS10device_ptrIfEEPfyS9_ffNS7_10__identityEEEvT0_T1_T2_T3_T4_T6_,@function
        .size           _ZN3cub18CUB_300001_SM_10006detail6reduce28DeviceReduceSingleTileKernelINS2_10policy_hubIfyN4cuda3std3__44plusIfEEE10Policy1000EN6thrust24THRUST_300001_SM_1000_NS10device_ptrIfEEPfyS9_ffNS7_10__identityEEEvT0_T1_T2_T3_T4_T6_,(.L_x_670 - _ZN3cub18CUB_300001_SM_10006detail6reduce28DeviceReduceSingleTileKernelINS2_10policy_hubIfyN4cuda3std3__44plusIfEEE10Policy1000EN6thrust24THRUST_300001_SM_1000_NS10device_ptrIfEEPfyS9_ffNS7_10__identityEEEvT0_T1_T2_T3_T4_T6_)
        .other          _ZN3cub18CUB_300001_SM_10006detail6reduce28DeviceReduceSingleTileKernelINS2_10policy_hubIfyN4cuda3std3__44plusIfEEE10Policy1000EN6thrust24THRUST_300001_SM_1000_NS10device_ptrIfEEPfyS9_ffNS7_10__identityEEEvT0_T1_T2_T3_T4_T6_,@"STO_CUDA_ENTRY STV_DEFAULT"
_ZN3cub18CUB_300001_SM_10006detail6reduce28DeviceReduceSingleTileKernelINS2_10policy_hubIfyN4cuda3std3__44plusIfEEE10Policy1000EN6thrust24THRUST_300001_SM_1000_NS10device_ptrIfEEPfyS9_ffNS7_10__identityEEEvT0_T1_T2_T3_T4_T6_:
.text._ZN3cub18CUB_300001_SM_10006detail6reduce28DeviceReduceSingleTileKernelINS2_10policy_hubIfyN4cuda3std3__44plusIfEEE10Policy1000EN6thrust24THRUST_300001_SM_1000_NS10device_ptrIfEEPfyS9_ffNS7_10__identityEEEvT0_T1_T2_T3_T4_T6_:
[----:B------:R-:W-:Y:S01]  /*0000*/  LDC R1, c[0x0][0x37c] ;  /* 0x0000df00ff017b82 */ /* 0x000fe20000000800 */
[----:B------:R-:W0:Y:S01]  /*0010*/  LDCU.64 UR4, c[0x0][0x390] ;  /* 0x00007200ff0477ac */ /* 0x000e220008000a00 */
[----:B------:R-:W1:Y:S01]  /*0020*/  LDCU.64 UR6, c[0x0][0x358] ;  /* 0x00006b00ff0677ac */ /* 0x000e620008000a00 */
[----:B0-----:R-:W-:Y:S01]  /*0030*/  MOV R4, UR4 ;  /* 0x0000000400047c02 */ /* 0x001fe20008000f00 */
[----:B------:R-:W-:-:S03]  /*0040*/  IMAD.U32 R0, RZ, RZ, UR5 ;  /* 0x00000005ff007e24 */ /* 0x000fc6000f8e00ff */
[----:B------:R-:W-:-:S04]  /*0050*/  ISETP.NE.U32.AND P0, PT, R4, RZ, PT ;  /* 0x000000ff0400720c */ /* 0x000fc80003f05070 */
[----:B------:R-:W-:-:S13]  /*0060*/  ISETP.NE.AND.EX P0, PT, R0, RZ, PT, P0 ;  /* 0x000000ff0000720c */ /* 0x000fda0003f05300 */
        /* <DEDUP_REMOVED lines=8> */
.L_x_86:
[----:B------:R-:W-:Y:S01]  /*00f0*/  ISETP.GT.U32.AND P0, PT, R4, 0xfff, PT ;  /* 0x00000fff0400780c */ /* 0x000fe20003f04070 */
[----:B------:R-:W-:Y:S03]  /*0100*/  BSSY.RECONVERGENT B0, `(.L_x_87) ;  /* 0x00001f3000007945 */ /* 0x000fe60003800200 */
[----:B------:R-:W-:-:S13]  /*0110*/  ISETP.GT.U32.AND.EX P0, PT, R0, RZ, PT, P0 ;  /* 0x000000ff0000720c */ /* 0x000fda0003f04100 */
[----:B------:R-:W-:Y:S05]  /*0120*/  @P0 BRA `(.L_x_88) ;  /* 0x0000000c00ac0947 */ /* 0x000fea0003800000 */
[----:B------:R-:W0:Y:S01]  /*0130*/  S2R R5, SR_TID.X ;  /* 0x0000000000057919 */ /* 0x000e220000002100 */
[----:B------:R-:W-:Y:S01]  /*0140*/  BSSY.RECONVERGENT B1, `(.L_x_89) ;  /* 0x0000009000017945 */ /* 0x000fe20003800200 */
[----:B------:R-:W-:Y:S01]  /*0150*/  HFMA2 R6, -RZ, RZ, 0, 0 ;  /* 0x00000000ff067431 */ /* 0x000fe200000001ff */
[----:B0-----:R-:W-:Y:S01]  /*0160*/  ISETP.GE.U32.AND P0, PT, R5, R4, PT ;  /* 0x000000040500720c */ /* 0x001fe20003f06070 */
[----:B------:R-:W-:-:S12]  /*0170*/  IMAD.MOV.U32 R7, RZ, RZ, R5 ;  /* 0x000000ffff077224 */ /* 0x000fd800078e0005 */
[----:B------:R-:W-:Y:S05]  /*0180*/  @P0 BRA `(.L_x_90) ;  /* 0x0000000000100947 */ /* 0x000fea0003800000 */
[----:B------:R-:W0:Y:S02]  /*0190*/  LDC.64 R2, c[0x0][0x380] ;  /* 0x0000e000ff027b82 */ /* 0x000e240000000a00 */
[----:B0-----:R-:W-:-:S05]  /*01a0*/  IMAD.WIDE.U32 R2, R5, 0x4, R2 ;  /* 0x0000000405027825 */ /* 0x001fca00078e0002 */
[----:B------:R0:W5:Y:S01]  /*01b0*/  LDG.E R6, desc[UR6][R2.64] ;  /* 0x0000000602067981 */ /* 0x000162000c1e1900 */
[----:B------:R-:W-:-:S07]  /*01c0*/  IADD3 R7, PT, PT, R5, 0x100, RZ ;  /* 0x0000010005077810 */ /* 0x000fce0007ffe0ff */
.L_x_90:
[----:B------:R-:W-:Y:S05]  /*01d0*/  BSYNC.RECONVERGENT B1 ;  /* 0x0000000000017941 */ /* 0x000fea0003800200 */
.L_x_89:
[----:B------:R-:W-:Y:S01]  /*01e0*/  ISETP.GE.U32.AND P0, PT, R7, R4, PT ;  /* 0x000000040700720c */ /* 0x000fe20003f06070 */
[----:B------:R-:W-:-:S12]  /*01f0*/  BSSY.RECONVERGENT B1, `(.L_x_91) ;  /* 0x000006d000017945 */ /* 0x000fd80003800200 */
[----:B------:R-:W-:Y:S05]  /*0200*/  @P0 BRA `(.L_x_92) ;  /* 0x0000000400ac0947 */ /* 0x000fea0003800000 */
[----:B0-----:R-:W-:Y:S01]  /*0210*/  LOP3.LUT R3, RZ, R7, RZ, 0x33, !PT ;  /* 0x00000007ff037212 */ /* 0x001fe200078e33ff */
[----:B------:R-:W-:Y:S04]  /*0220*/  BSSY.RECONVERGENT B2, `(.L_x_93) ;  /* 0x0000033000027945 */ /* 0x000fe80003800200 */
[----:B------:R-:W-:-:S05]  /*0230*/  IMAD.IADD R3, R3, 0x1, R4 ;  /* 0x0000000103037824 */ /* 0x000fca00078e0204 */
[C---:B------:R-:W-:Y:S02]  /*0240*/  ISETP.GE.U32.AND P0, PT, R3.reuse, 0xf00, PT ;  /* 0x00000f000300780c */ /* 0x040fe40003f06070 */
[----:B------:R-:W-:-:S04]  /*0250*/  LEA.HI R8, R3, 0x1, RZ, 0x18 ;  /* 0x0000000103087811 */ /* 0x000fc800078fc0ff */
[----:B------:R-:W-:-:S04]  /*0260*/  LOP3.LUT R22, R8, 0xf, RZ, 0xc0, !PT ;  /* 0x0000000f08167812 */ /* 0x000fc800078ec0ff */
[----:B------:R-:W-:-:S03]  /*0270*/  ISETP.NE.AND P1, PT, R22, RZ, PT ;  /* 0x000000ff1600720c */ /* 0x000fc60003f25270 */
[----:B------:R-:W-:Y:S10]  /*0280*/  @!P0 BRA `(.L_x_94) ;  /* 0x0000000000b08947 */ /* 0x000ff40003800000 */
[----:B------:R-:W0:Y:S01]  /*0290*/  LDC.64 R2, c[0x0][0x380] ;  /* 0x0000e000ff027b82 */ /* 0x000e220000000a00 */
[----:B------:R-:W-:-:S04]  /*02a0*/  LOP3.LUT R9, R8, 0x1fffff0, RZ, 0xc0, !PT ;  /* 0x01fffff008097812 */ /* 0x000fc800078ec0ff */
[----:B------:R-:W-:Y:S01]  /*02b0*/  IADD3 R9, PT, PT, -R9, RZ, RZ ;  /* 0x000000ff09097210 */ /* 0x000fe20007ffe1ff */
[----:B0-----:R-:W-:-:S03]  /*02c0*/  IMAD.WIDE.U32 R2, R7, 0x4, R2 ;  /* 0x0000000407027825 */ /* 0x001fc600078e0002 */
[----:B------:R-:W-:-:S05]  /*02d0*/  IADD3 R2, P0, PT, R2, 0x2000, RZ ;  /* 0x0000200002027810 */ /* 0x000fca0007f1e0ff */
[----:B------:R-:W-:-:S08]  /*02e0*/  IMAD.X R3, RZ, RZ, R3, P0 ;  /* 0x000000ffff037224 */ /* 0x000fd000000e0603 */
.L_x_95:
        /* <DEDUP_REMOVED lines=38> */
.L_x_94:
[----:B------:R-:W-:Y:S05]  /*0550*/  BSYNC.RECONVERGENT B2 ;  /* 0x0000000000027941 */ /* 0x000fea0003800200 */
.L_x_93:
[----:B------:R-:W-:Y:S05]  /*0560*/  @!P1 BRA `(.L_x_92) ;  /* 0x0000000000d49947 */ /* 0x000fea0003800000 */
[----:B------:R-:W-:Y:S01]  /*0570*/  ISETP.GE.U32.AND P0, PT, R22, 0x8, PT ;  /* 0x000000081600780c */ /* 0x000fe20003f06070 */
[----:B------:R-:W-:Y:S01]  /*0580*/  BSSY.RECONVERGENT B2, `(.L_x_96) ;  /* 0x0000017000027945 */ /* 0x000fe20003800200 */
[----:B------:R-:W-:-:S04]  /*0590*/  LOP3.LUT R11, R8, 0x7, RZ, 0xc0, !PT ;  /* 0x00000007080b7812 */ /* 0x000fc800078ec0ff */
[----:B------:R-:W-:-:S07]  /*05a0*/  ISETP.NE.AND P1, PT, R11, RZ, PT ;  /* 0x000000ff0b00720c */ /* 0x000fce0003f25270 */
[----:B------:R-:W-:Y:S06]  /*05b0*/  @!P0 BRA `(.L_x_97) ;  /* 0x00000000004c8947 */ /* 0x000fec0003800000 */
[----:B------:R-:W0:Y:S02]  /*05c0*/  LDC.64 R2, c[0x0][0x380] ;  /* 0x0000e000ff027b82 */ /* 0x000e240000000a00 */
[----:B0-----:R-:W-:-:S05]  /*05d0*/  IMAD.WIDE R2, R7, 0x4, R2 ;  /* 0x0000000407027825 */ /* 0x001fca00078e0202 */
        /* <DEDUP_REMOVED lines=17> */
.L_x_97:
[----:B------:R-:W-:Y:S05]  /*06f0*/  BSYNC.RECONVERGENT B2 ;  /* 0x0000000000027941 */ /* 0x000fea0003800200 */
.L_x_96:
        /* <DEDUP_REMOVED lines=17> */
.L_x_99:
[----:B------:R-:W-:Y:S05]  /*0810*/  BSYNC.RECONVERGENT B2 ;  /* 0x0000000000027941 */ /* 0x000fea0003800200 */
.L_x_98:
[----:B------:R-:W-:Y:S05]  /*0820*/  @!P1 BRA `(.L_x_92) ;  /* 0x0000000000249947 */ /* 0x000fea0003800000 */
[----:B------:R-:W0:Y:S01]  /*0830*/  LDC.64 R8, c[0x0][0x380] ;  /* 0x0000e000ff087b82 */ /* 0x000e220000000a00 */
[----:B------:R-:W-:-:S07]  /*0840*/  IMAD.MOV R10, RZ, RZ, -R10 ;  /* 0x000000ffff0a7224 */ /* 0x000fce00078e0a0a */
.L_x_100:
[----:B0-----:R-:W-:-:S06]  /*0850*/  IMAD.WIDE R2, R7, 0x4, R8 ;  /* 0x0000000407027825 */ /* 0x001fcc00078e0208 */
[----:B------:R-:W2:Y:S01]  /*0860*/  LDG.E R3, desc[UR6][R2.64] ;  /* 0x0000000602037981 */ /* 0x000ea2000c1e1900 */
[----:B------:R-:W-:Y:S01]  /*0870*/  IADD3 R10, PT, PT, R10, 0x1, RZ ;  /* 0x000000010a0a7810 */ /* 0x000fe20007ffe0ff */
[----:B------:R-:W-:-:S03]  /*0880*/  VIADD R7, R7, 0x100 ;  /* 0x0000010007077836 */ /* 0x000fc60000000000 */
[----:B------:R-:W-:Y:S01]  /*0890*/  ISETP.NE.AND P0, PT, R10, RZ, PT ;  /* 0x000000ff0a00720c */ /* 0x000fe20003f05270 */
[----:B--2--5:R-:W-:-:S12]  /*08a0*/  FADD R6, R3, R6 ;  /* 0x0000000603067221 */ /* 0x024fd80000000000 */
[----:B------:R-:W-:Y:S05]  /*08b0*/  @P0 BRA `(.L_x_100) ;  /* 0xfffffffc00e40947 */ /* 0x000fea000383ffff */
.L_x_92:
[----:B------:R-:W-:Y:S05]  /*08c0*/  BSYNC.RECONVERGENT B1 ;  /* 0x0000000000017941 */ /* 0x000fea0003800200 */
.L_x_91:
[----:B------:R-:W-:Y:S02]  /*08d0*/  ISETP.GE.U32.AND P0, PT, R4, 0x100, PT ;  /* 0x000001000400780c */ /* 0x000fe40003f06070 */
[----:B-----5:R-:W-:Y:S02]  /*08e0*/  MOV R9, R6 ;  /* 0x0000000600097202 */ /* 0x020fe40000000f00 */
[----:B------:R-:W-:-:S13]  /*08f0*/  ISETP.GE.U32.AND.EX P0, PT, R0, RZ, PT, P0 ;  /* 0x000000ff0000720c */ /* 0x000fda0003f06100 */
[----:B------:R-:W-:Y:S05]  /*0900*/  @!P0 BRA `(.L_x_101) ;  /* 0x0000000000ac8947 */ /* 0x000fea0003800000 */
[----:B------:R-:W1:Y:S01]  /*0910*/  S2R R6, SR_LANEID ;  /* 0x0000000000067919 */ /* 0x000e620000000000 */
[----:B------:R-:W-:Y:S01]  /*0920*/  ISETP.NE.AND P5, PT, R5, RZ, PT ;  /* 0x000000ff0500720c */ /* 0x000fe20003fa5270 */
        /* <DEDUP_REMOVED lines=14> */
[----:B-1----:R-:W-:-:S05]  /*0a10*/  @!P1 LEA R7, R7, R4, 0x18 ;  /* 0x0000000407079211 */ /* 0x002fca00078ec0ff */
[----:B------:R-:W-:-:S03]  /*0a20*/  @!P1 IMAD.IADD R2, R2, 0x1, R7 ;  /* 0x0000000102029824 */ /* 0x000fc600078e0207 */
[----:B0-----:R-:W-:Y:S01]  /*0a30*/  @!P0 FADD R0, R0, R3 ;  /* 0x0000000300008221 */ /* 0x001fe20000000000 */
[----:B------:R-:W-:-:S04]  /*0a40*/  ISETP.GT.AND P0, PT, R6, 0x17, PT ;  /* 0x000000170600780c */ /* 0x000fc80003f04270 */
[----:B------:R-:W0:Y:S09]  /*0a50*/  SHFL.DOWN PT, R3, R0, 0x8, 0x1f ;  /* 0x09001f0000037f89 */ /* 0x000e3200000e0000 */
[----:B0-----:R-:W-:Y:S01]  /*0a60*/  @!P0 FADD R0, R0, R3 ;  /* 0x0000000300008221 */ /* 0x001fe20000000000 */
[----:B------:R-:W-:-:S04]  /*0a70*/  ISETP.GT.AND P0, PT, R6, 0xf, PT ;  /* 0x0000000f0600780c */ /* 0x000fc80003f04270 */
[----:B------:R-:W0:Y:S02]  /*0a80*/  SHFL.DOWN PT, R3, R0, 0x10, 0x1f ;  /* 0x0a001f0000037f89 */ /* 0x000e2400000e0000 */
[----:B0-----:R-:W-:-:S05]  /*0a90*/  FADD R3, R0, R3 ;  /* 0x0000000300037221 */ /* 0x001fca0000000000 */
[----:B------:R1:W-:Y:S01]  /*0aa0*/  @!P1 STS [R2+0x8], R3 ;  /* 0x0000080302009388 */ /* 0x0003e20000000800 */
[----:B------:R-:W-:Y:S01]  /*0ab0*/  FSEL R8, R0, R3, P0 ;  /* 0x0000000300087208 */ /* 0x000fe20000000000 */
[----:B------:R-:W-:Y:S06]  /*0ac0*/  BAR.SYNC.DEFER_BLOCKING 0x0 ;  /* 0x0000000000007b1d */ /* 0x000fec0000010000 */
[----:B------:R-:W-:Y:S05]  /*0ad0*/  @P5 BRA `(.L_x_102) ;  /* 0x0000001400545947 */ /* 0x000fea0003800000 */
[----:B------:R-:W0:Y:S01]  /*0ae0*/  S2UR UR5, SR_CgaCtaId ;  /* 0x00000000000579c3 */ /* 0x000e220000008800 */
[----:B------:R-:W-:Y:S02]  /*0af0*/  UMOV UR4, 0x400 ;  /* 0x0000040000047882 */ /* 0x000fe40000000000 */
[----:B0-----:R-:W-:-:S09]  /*0b00*/  ULEA UR4, UR5, UR4, 0x18 ;  /* 0x0000000405047291 */ /* 0x001fd2000f8ec0ff */
[----:B-1----:R-:W0:Y:S04]  /*0b10*/  LDS R3, [UR4+0xc] ;  /* 0x00000c04ff037984 */ /* 0x002e280008000800 */
        /* <DEDUP_REMOVED lines=10> */
.L_x_101:
[----:B------:R-:W1:Y:S01]  /*0bc0*/  S2R R8, SR_LANEID ;  /* 0x0000000000087919 */ /* 0x000e620000000000 */
[C---:B0-----:R-:W-:Y:S02]  /*0bd0*/  LOP3.LUT R2, R5.reuse, 0x3e0, RZ, 0xc0, !PT ;  /* 0x000003e005027812 */ /* 0x041fe400078ec0ff */
[----:B------:R-:W-:Y:S02]  /*0be0*/  ISETP.NE.AND P5, PT, R5, RZ, PT ;  /* 0x000000ff0500720c */ /* 0x000fe40003fa5270 */
[----:B------:R-:W-:Y:S02]  /*0bf0*/  LOP3.LUT R7, RZ, R2, RZ, 0x33, !PT ;  /* 0x00000002ff077212 */ /* 0x000fe400078e33ff */
[----:B------:R-:W-:-:S03]  /*0c00*/  IADD3 R3, PT, PT, R2, 0x20, RZ ;  /* 0x0000002002037810 */ /* 0x000fc60007ffe0ff */
[----:B------:R-:W-:Y:S01]  /*0c10*/  IMAD.IADD R7, R7, 0x1, R4 ;  /* 0x0000000107077824 */ /* 0x000fe200078e0204 */
[----:B------:R-:W-:-:S04]  /*0c20*/  ISETP.GT.U32.AND P0, PT, R3, R4, PT ;  /* 0x000000040300720c */ /* 0x000fc80003f04070 */
[----:B------:R-:W-:-:S05]  /*0c30*/  SEL R7, R7, 0x1f, P0 ;  /* 0x0000001f07077807 */ /* 0x000fca0000000000 */
[----:B------:R-:W0:Y:S01]  /*0c40*/  SHFL.DOWN PT, R2, R9, 0x1, R7 ;  /* 0x0820000009027989 */ /* 0x000e2200000e0007 */
[C---:B-1----:R-:W-:Y:S02]  /*0c50*/  ISETP.GE.AND P0, PT, R8.reuse, R7, PT ;  /* 0x000000070800720c */ /* 0x042fe40003f06270 */
[C---:B------:R-:W-:Y:S02]  /*0c60*/  IADD3 R6, PT, PT, R8.reuse, 0x2, RZ ;  /* 0x0000000208067810 */ /* 0x040fe40007ffe0ff */
[----:B------:R-:W-:-:S09]  /*0c70*/  ISETP.NE.AND P1, PT, R8, RZ, PT ;  /* 0x000000ff0800720c */ /* 0x000fd20003f25270 */
[----:B0-----:R-:W-:Y:S01]  /*0c80*/  @!P0 FADD R9, R2, R9 ;  /* 0x0000000902098221 */ /* 0x001fe20000000000 */
[----:B------:R-:W-:Y:S01]  /*0c90*/  ISETP.GT.AND P0, PT, R6, R7, PT ;  /* 0x000000070600720c */ /* 0x000fe20003f04270 */
[----:B------:R-:W-:Y:S02]  /*0ca0*/  VIADD R6, R8, 0x4 ;  /* 0x0000000408067836 */ /* 0x000fe40000000000 */
[----:B------:R-:W0:Y:S01]  /*0cb0*/  @!P1 S2R R11, SR_CgaCtaId ;  /* 0x00000000000b9919 */ /* 0x000e220000008800 */
[----:B------:R-:W-:Y:S01]  /*0cc0*/  @!P1 SHF.R.U32.HI R3, RZ, 0x3, R5 ;  /* 0x00000003ff039819 */ /* 0x000fe20000011605 */
[----:B------:R-:W1:Y:S03]  /*0cd0*/  SHFL.DOWN PT, R2, R9, 0x2, R7 ;  /* 0x0840000009027989 */ /* 0x000e6600000e0007 */
[----:B------:R-:W-:-:S05]  /*0ce0*/  @!P1 LOP3.LUT R3, R3, 0x7c, RZ, 0xc0, !PT ;  /* 0x0000007c03039812 */ /* 0x000fca00078ec0ff */
[----:B-1----:R-:W-:Y:S01]  /*0cf0*/  @!P0 FADD R9, R9, R2 ;  /* 0x0000000209098221 */ /* 0x002fe20000000000 */
[-C--:B------:R-:W-:Y:S02]  /*0d00*/  ISETP.GT.AND P0, PT, R6, R7.reuse, PT ;  /* 0x000000070600720c */ /* 0x080fe40003f04270 */
[----:B------:R-:W-:Y:S02]  /*0d10*/  IADD3 R6, PT, PT, R8, 0x8, RZ ;  /* 0x0000000808067810 */ /* 0x000fe40007ffe0ff */
[----:B------:R-:W1:Y:S09]  /*0d20*/  SHFL.DOWN PT, R2, R9, 0x4, R7 ;  /* 0x0880000009027989 */ /* 0x000e7200000e0007 */
[----:B-1----:R-:W-:Y:S01]  /*0d30*/  @!P0 FADD R9, R9, R2 ;  /* 0x0000000209098221 */ /* 0x002fe20000000000 */
[----:B------:R-:W-:Y:S01]  /*0d40*/  ISETP.GT.AND P0, PT, R6, R7, PT ;  /* 0x000000070600720c */ /* 0x000fe20003f04270 */
[----:B------:R-:W-:-:S03]  /*0d50*/  VIADD R6, R8, 0x10 ;  /* 0x0000001008067836 */ /* 0x000fc60000000000 */
[----:B------:R-:W1:Y:S09]  /*0d60*/  SHFL.DOWN PT, R2, R9, 0x8, R7 ;  /* 0x0900000009027989 */ /* 0x000e7200000e0007 */
[----:B-1----:R-:W-:Y:S01]  /*0d70*/  @!P0 FADD R9, R9, R2 ;  /* 0x0000000209098221 */ /* 0x002fe20000000000 */
[----:B------:R-:W-:-:S02]  /*0d80*/  ISETP.GT.AND P0, PT, R6, R7, PT ;  /* 0x000000070600720c */ /* 0x000fc40003f04270 */
[----:B------:R-:W-:Y:S02]  /*0d90*/  @!P1 MOV R6, 0x400 ;  /* 0x0000040000069802 */ /* 0x000fe40000000f00 */
[----:B------:R-:W1:Y:S02]  /*0da0*/  SHFL.DOWN PT, R2, R9, 0x10, R7 ;  /* 0x0a00000009027989 */ /* 0x000e6400000e0007 */
[----:B0-----:R-:W-:-:S04]  /*0db0*/  @!P1 LEA R6, R11, R6, 0x18 ;  /* 0x000000060b069211 */ /* 0x001fc800078ec0ff */
[----:B------:R-:W-:-:S03]  /*0dc0*/  @!P1 IADD3 R3, PT, PT, R3, R6, RZ ;  /* 0x0000000603039210 */ /* 0x000fc60007ffe0ff */
[----:B-1----:R-:W-:-:S04]  /*0dd0*/  @!P0 FADD R9, R9, R2 ;  /* 0x0000000209098221 */ /* 0x002fc80000000000 */
[----:B------:R-:W-:-:S05]  /*0de0*/  IMAD.MOV.U32 R8, RZ, RZ, R9 ;  /* 0x000000ffff087224 */ /* 0x000fca00078e0009 */
[----:B------:R0:W-:Y:S01]  /*0df0*/  @!P1 STS [R3+0x8], R8 ;  /* 0x0000080803009388 */ /* 0x0001e20000000800 */
[----:B------:R-:W-:Y:S06]  /*0e00*/  BAR.SYNC.DEFER_BLOCKING 0x0 ;  /* 0x0000000000007b1d */ /* 0x000fec0000010000 */
[----:B------:R-:W-:Y:S05]  /*0e10*/  @P5 BRA `(.L_x_102) ;  /* 0x0000001000845947 */ /* 0x000fea0003800000 */
[----:B------:R-:W1:Y:S01]  /*0e20*/  S2UR UR5, SR_CgaCtaId ;  /* 0x00000000000579c3 */ /* 0x000e620000008800 */
[----:B------:R-:W-:Y:S01]  /*0e30*/  UMOV UR4, 0x400 ;  /* 0x0000040000047882 */ /* 0x000fe20000000000 */
[C---:B------:R-:W-:Y:S02]  /*0e40*/  ISETP.GT.U32.AND P3, PT, R4.reuse, 0x20, PT ;  /* 0x000000200400780c */ /* 0x040fe40003f64070 */
[----:B------:R-:W-:Y:S02]  /*0e50*/  ISETP.GT.U32.AND P1, PT, R4, 0x40, PT ;  /* 0x000000400400780c */ /* 0x000fe40003f24070 */
[----:B------:R-:W-:Y:S02]  /*0e60*/  ISETP.GT.U32.AND.EX P3, PT, R0, RZ, PT, P3 ;  /* 0x000000ff0000720c */ /* 0x000fe40003f64130 */
[----:B------:R-:W-:Y:S02]  /*0e70*/  ISETP.GT.U32.AND P0, PT, R4, 0x60, PT ;  /* 0x000000600400780c */ /* 0x000fe40003f04070 */
[----:B------:R-:W-:-:S02]  /*0e80*/  ISETP.GT.U32.AND.EX P1, PT, R0, RZ, PT, P1 ;  /* 0x000000ff0000720c */ /* 0x000fc40003f24110 */
[----:B------:R-:W-:Y:S02]  /*0e90*/  ISETP.GT.U32.AND P2, PT, R4, 0x80, PT ;  /* 0x000000800400780c */ /* 0x000fe40003f44070 */
[----:B------:R-:W-:Y:S02]  /*0ea0*/  ISETP.GT.U32.AND.EX P0, PT, R0, RZ, PT, P0 ;  /* 0x000000ff0000720c */ /* 0x000fe40003f04100 */
[----:B------:R-:W-:Y:S02]  /*0eb0*/  ISETP.GT.U32.AND P4, PT, R4, 0xa0, PT ;  /* 0x000000a00400780c */ /* 0x000fe40003f84070 */
[C---:B------:R-:W-:Y:S02]  /*0ec0*/  ISETP.GT.U32.AND.EX P2, PT, R0.reuse, RZ, PT, P2 ;  /* 0x000000ff0000720c */ /* 0x040fe40003f44120 */
[----:B------:R-:W-:Y:S01]  /*0ed0*/  ISETP.GT.U32.AND.EX P4, PT, R0, RZ, PT, P4 ;  /* 0x000000ff0000720c */ /* 0x000fe20003f84140 */
[----:B-1----:R-:W-:-:S09]  /*0ee0*/  ULEA UR4, UR5, UR4, 0x18 ;  /* 0x0000000405047291 */ /* 0x002fd2000f8ec0ff */
[----:B0-----:R-:W0:Y:S04]  /*0ef0*/  LDS R3, [UR4+0xc] ;  /* 0x00000c04ff037984 */ /* 0x001e280008000800 */
[----:B------:R-:W1:Y:S04]  /*0f00*/  LDS.128 R12, [UR4+0x10] ;  /* 0x00001004ff0c7984 */ /* 0x000e680008000c00 */
[----:B------:R-:W2:Y:S01]  /*0f10*/  LDS.64 R6, [UR4+0x20] ;  /* 0x00002004ff067984 */ /* 0x000ea20008000a00 */
[----:B0-----:R-:W-:Y:S01]  /*0f20*/  @P3 FADD R8, R8, R3 ;  /* 0x0000000308083221 */ /* 0x001fe20000000000 */
[----:B------:R-:W-:-:S03]  /*0f30*/  ISETP.GT.U32.AND P3, PT, R4, 0xc0, PT ;  /* 0x000000c00400780c */ /* 0x000fc60003f64070 */
[----:B-1----:R-:W-:Y:S01]  /*0f40*/  @P1 FADD R8, R8, R12 ;  /* 0x0000000c08081221 */ /* 0x002fe20000000000 */
[----:B------:R-:W-:Y:S02]  /*0f50*/  ISETP.GT.U32.AND P1, PT, R4, 0xe0, PT ;  /* 0x000000e00400780c */ /* 0x000fe40003f24070 */
[----:B------:R-:W-:Y:S01]  /*0f60*/  ISETP.GT.U32.AND.EX P3, PT, R0, RZ, PT, P3 ;  /* 0x000000ff0000720c */ /* 0x000fe20003f64130 */
[----:B------:R-:W-:Y:S01]  /*0f70*/  @P0 FADD R8, R8, R13 ;  /* 0x0000000d08080221 */ /* 0x000fe20000000000 */
[----:B------:R-:W-:-:S03]  /*0f80*/  ISETP.GT.U32.AND.EX P1, PT, R0, RZ, PT, P1 ;  /* 0x000000ff0000720c */ /* 0x000fc60003f24110 */
[----:B------:R-:W-:-:S04]  /*0f90*/  @P2 FADD R8, R8, R14 ;  /* 0x0000000e08082221 */ /* 0x000fc80000000000 */
[----:B------:R-:W-:-:S04]  /*0fa0*/  @P4 FADD R8, R8, R15 ;  /* 0x0000000f08084221 */ /* 0x000fc80000000000 */
[----:B--2---:R-:W-:-:S04]  /*0fb0*/  @P3 FADD R8, R8, R6 ;  /* 0x0000000608083221 */ /* 0x004fc80000000000 */
[----:B------:R-:W-:Y:S01]  /*0fc0*/  @P1 FADD R8, R8, R7 ;  /* 0x0000000708081221 */ /* 0x000fe20000000000 */
[----:B------:R-:W-:Y:S06]  /*0fd0*/  BRA `(.L_x_102) ;  /* 0x0000001000147947 */ /* 0x000fec0003800000 */
.L_x_88:
[----:B------:R-:W0:Y:S01]  /*0fe0*/  S2R R8, SR_TID.X ;  /* 0x0000000000087919 */ /* 0x000e220000002100 */
[----:B------:R-:W0:Y:S02]  /*0ff0*/  LDC.64 R2, c[0x0][0x380] ;  /* 0x0000e000ff027b82 */ /* 0x000e240000000a00 */
[----:B0-----:R-:W-:-:S05]  /*1000*/  IMAD.WIDE.U32 R2, R8, 0x4, R2 ;  /* 0x0000000408027825 */ /* 0x001fca00078e0002 */
        /* <DEDUP_REMOVED lines=16> */
[----:B--2---:R-:W-:Y:S01]  /*1110*/  FADD R9, R9, R12 ;  /* 0x0000000c09097221 */ /* 0x004fe20000000000 */
[----:B---3--:R-:W-:Y:S01]  /*1120*/  FADD R14, R11, R14 ;  /* 0x0000000e0b0e7221 */ /* 0x008fe20000000000 */
[----:B------:R-:W-:-:S03]  /*1130*/  HFMA2 R11, -RZ, RZ, 0, 0.00048828125 ;  /* 0x00001000ff0b7431 */ /* 0x000fc600000001ff */
[----:B------:R-:W-:Y:S01]  /*1140*/  FADD R14, R9, R14 ;  /* 0x0000000e090e7221 */ /* 0x000fe20000000000 */
[----:B------:R-:W-:Y:S01]  /*1150*/  IADD3 R9, P1, PT, R4, -0x1000, RZ ;  /* 0xfffff00004097810 */ /* 0x000fe20007f3e0ff */
[----:B----4-:R-:W-:-:S03]  /*1160*/  FADD R13, R13, R16 ;  /* 0x000000100d0d7221 */ /* 0x010fc60000000000 */
[----:B------:R-:W-:Y:S02]  /*1170*/  ISETP.GE.U32.AND P0, PT, R9, 0x1000, PT ;  /* 0x000010000900780c */ /* 0x000fe40003f06070 */
[----:B------:R-:W-:-:S04]  /*1180*/  IADD3.X R12, PT, PT, R0, -0x1, RZ, P1, !PT ;  /* 0xffffffff000c7810 */ /* 0x000fc80000ffe4ff */
[----:B------:R-:W-:Y:S01]  /*1190*/  ISETP.GE.U32.AND.EX P0, PT, R12, RZ, PT, P0 ;  /* 0x000000ff0c00720c */ /* 0x000fe20003f06100 */
        /* <DEDUP_REMOVED lines=11> */
[----:B------:R-:W-:Y:S01]  /*1250*/  IMAD.MOV.U32 R13, RZ, RZ, RZ ;  /* 0x000000ffff0d7224 */ /* 0x000fe200078e00ff */
[----:B------:R-:W-:Y:S06]  /*1260*/  @!P0 BRA `(.L_x_103) ;  /* 0x0000000000c08947 */ /* 0x000fec0003800000 */
[----:B------:R-:W0:Y:S01]  /*1270*/  LDC.64 R4, c[0x0][0x390] ;  /* 0x0000e400ff047b82 */ /* 0x000e220000000a00 */
[----:B------:R-:W-:Y:S01]  /*1280*/  MOV R11, 0x1000 ;  /* 0x00001000000b7802 */ /* 0x000fe20000000f00 */
[----:B------:R-:W-:-:S07]  /*1290*/  IMAD.MOV.U32 R13, RZ, RZ, RZ ;  /* 0x000000ffff0d7224 */ /* 0x000fce00078e00ff */
.L_x_105:
[----:B------:R-:W-:-:S04]  /*12a0*/  LEA R6, P0, R11, R2, 0x2 ;  /* 0x000000020b067211 */ /* 0x000fc800078010ff */
[----:B------:R-:W-:-:S05]  /*12b0*/  LEA.HI.X R7, R11, R3, R13, 0x2, P0 ;  /* 0x000000030b077211 */ /* 0x000fca00000f140d */
[----:B------:R-:W2:Y:S04]  /*12c0*/  LDG.E R0, desc[UR6][R6.64+0x2400] ;  /* 0x0024000606007981 */ /* 0x000ea8000c1e1900 */
[----:B------:R-:W2:Y:S04]  /*12d0*/  LDG.E R15, desc[UR6][R6.64+0x2800] ;  /* 0x00280006060f7981 */ /* 0x000ea8000c1e1900 */
        /* <DEDUP_REMOVED lines=13> */
[----:B------:R0:W5:Y:S02]  /*13b0*/  LDG.E R20, desc[UR6][R6.64+0x3c00] ;  /* 0x003c000606147981 */ /* 0x000164000c1e1900 */
[----:B0-----:R-:W-:-:S04]  /*13c0*/  IADD3 R6, P1, PT, -R11, R4, RZ ;  /* 0x000000040b067210 */ /* 0x001fc80007f3e1ff */
[----:B------:R-:W-:Y:S01]  /*13d0*/  ISETP.GE.U32.AND P0, PT, R6, 0x1000, PT ;  /* 0x000010000600780c */ /* 0x000fe20003f06070 */
[----:B--2---:R-:W-:Y:S01]  /*13e0*/  FADD R15, R0, R15 ;  /* 0x0000000f000f7221 */ /* 0x004fe20000000000 */
[----:B------:R-:W-:-:S04]  /*13f0*/  MOV R0, R5 ;  /* 0x0000000500007202 */ /* 0x000fc80000000f00 */
[----:B------:R-:W-:Y:S01]  /*1400*/  IADD3.X R6, PT, PT, ~R13, R0, RZ, P1, !PT ;  /* 0x000000000d067210 */ /* 0x000fe20000ffe5ff */
[----:B---3--:R-:W-:-:S03]  /*1410*/  FADD R10, R27, R10 ;  /* 0x0000000a1b0a7221 */ /* 0x008fc60000000000 */
[----:B------:R-:W-:Y:S01]  /*1420*/  ISETP.GE.U32.AND.EX P0, PT, R6, RZ, PT, P0 ;  /* 0x000000ff0600720c */ /* 0x000fe20003f06100 */
[----:B----4-:R-:W-:-:S04]  /*1430*/  FADD R29, R26, R29 ;  /* 0x0000001d1a1d7221 */ /* 0x010fc80000000000 */
[----:B------:R-:W-:Y:S01]  /*1440*/  FADD R10, R10, R29 ;  /* 0x0000001d0a0a7221 */ /* 0x000fe20000000000 */
[----:B-----5:R-:W-:Y:S01]  /*1450*/  FADD R24, R24, R25 ;  /* 0x0000001918187221 */ /* 0x020fe20000000000 */
[----:B------:R-:W-:-:S04]  /*1460*/  FADD R23, R23, R22 ;  /* 0x0000001617177221 */ /* 0x000fc80000000000 */
        /* <DEDUP_REMOVED lines=11> */
[----:B------:R-:W-:-:S05]  /*1520*/  IADD3 R11, P0, PT, R11, 0x1000, RZ ;  /* 0x000010000b0b7810 */ /* 0x000fca0007f1e0ff */
[----:B------:R-:W-:Y:S01]  /*1530*/  IMAD.X R13, RZ, RZ, R13, P0 ;  /* 0x000000ffff0d7224 */ /* 0x000fe200000e060d */
[----:B------:R-:W-:-:S04]  /*1540*/  ISETP.GT.U32.AND P0, PT, R11, R9, PT ;  /* 0x000000090b00720c */ /* 0x000fc80003f04070 */
[----:B------:R-:W-:-:S13]  /*1550*/  ISETP.GT.U32.AND.EX P0, PT, R13, R12, PT, P0 ;  /* 0x0000000c0d00720c */ /* 0x000fda0003f04100 */
[----:B------:R-:W-:Y:S05]  /*1560*/  @!P0 BRA `(.L_x_105) ;  /* 0xfffffffc004c8947 */ /* 0x000fea000383ffff */
.L_x_103:
[CC--:B------:R-:W-:Y:S01]  /*1570*/  IADD3 R3, PT, PT, -R11.reuse, R4.reuse, RZ ;  /* 0x000000040b037210 */ /* 0x0c0fe20007ffe1ff */
[----:B------:R-:W-:Y:S01]  /*1580*/  BSSY.RECONVERGENT B1, `(.L_x_104) ;  /* 0x0000080000017945 */ /* 0x000fe20003800200 */
[----:B------:R-:W-:Y:S02]  /*1590*/  ISETP.GE.U32.AND P1, PT, R11, R4, PT ;  /* 0x000000040b00720c */ /* 0x000fe40003f26070 */
[----:B------:R-:W-:-:S04]  /*15a0*/  ISETP.GE.AND P0, PT, R8, R3, PT ;  /* 0x000000030800720c */ /* 0x000fc80003f06270 */
[----:B------:R-:W-:-:S13]  /*15b0*/  ISETP.GE.U32.OR.EX P0, PT, R13, R0, P0, P1 ;  /* 0x000000000d00720c */ /* 0x000fda0000706510 */
[----:B------:R-:W-:Y:S05]  /*15c0*/  @P0 BRA `(.L_x_106) ;  /* 0x0000000400ec0947 */ /* 0x000fea0003800000 */
[----:B------:R-:W-:Y:S01]  /*15d0*/  LOP3.LUT R0, RZ, R8, RZ, 0x33, !PT ;  /* 0x00000008ff007212 */ /* 0x000fe200078e33ff */
[----:B------:R-:W-:Y:S03]  /*15e0*/  BSSY.RECONVERGENT B2, `(.L_x_107) ;  /* 0x0000038000027945 */ /* 0x000fe60003800200 */
[----:B------:R-:W-:-:S04]  /*15f0*/  IADD3 R0, PT, PT, -R11, R4, R0 ;  /* 0x000000040b007210 */ /* 0x000fc80007ffe100 */
[C---:B------:R-:W-:Y:S02]  /*1600*/  ISETP.GE.U32.AND P1, PT, R0.reuse, 0xf00, PT ;  /* 0x00000f000000780c */ /* 0x040fe40003f26070 */
[----:B------:R-:W-:Y:S02]  /*1610*/  LEA.HI R4, R0, 0x1, RZ, 0x18 ;  /* 0x0000000100047811 */ /* 0x000fe400078fc0ff */
[----:B------:R-:W-:Y:S02]  /*1620*/  MOV R0, R8 ;  /* 0x0000000800007202 */ /* 0x000fe40000000f00 */
[----:B------:R-:W-:-:S04]  /*1630*/  LOP3.LUT R24, R4, 0xf, RZ, 0xc0, !PT ;  /* 0x0000000f04187812 */ /* 0x000fc800078ec0ff */
[----:B------:R-:W-:-:S03]  /*1640*/  ISETP.NE.AND P0, PT, R24, RZ, PT ;  /* 0x000000ff1800720c */ /* 0x000fc60003f05270 */
[----:B------:R-:W-:Y:S10]  /*1650*/  @!P1 BRA `(.L_x_108) ;  /* 0x0000000000c09947 */ /* 0x000ff40003800000 */
[----:B------:R-:W0:Y:S01]  /*1660*/  LDCU.64 UR4, c[0x0][0x380] ;  /* 0x00007000ff0477ac */ /* 0x000e220008000a00 */
[----:B------:R-:W-:Y:S02]  /*1670*/  IADD3 R3, P1, PT, R8, R11, RZ ;  /* 0x0000000b08037210 */ /* 0x000fe40007f3e0ff */
[----:B------:R-:W-:-:S03]  /*1680*/  LOP3.LUT R9, R4, 0x1fffff0, RZ, 0xc0, !PT ;  /* 0x01fffff004097812 */ /* 0x000fc600078ec0ff */
[----:B------:R-:W-:Y:S01]  /*1690*/  IMAD.X R0, RZ, RZ, R13, P1 ;  /* 0x000000ffff007224 */ /* 0x000fe200008e060d */
[----:B------:R-:W-:Y:S02]  /*16a0*/  IADD3 R9, PT, PT, -R9, RZ, RZ ;  /* 0x000000ff09097210 */ /* 0x000fe40007ffe1ff */
[----:B0-----:R-:W-:-:S04]  /*16b0*/  LEA R2, P2, R3, UR4, 0x2 ;  /* 0x0000000403027c11 */ /* 0x001fc8000f8410ff */
[----:B------:R-:W-:Y:S02]  /*16c0*/  IADD3 R2, P1, PT, R2, 0x2000, RZ ;  /* 0x0000200002027810 */ /* 0x000fe40007f3e0ff */
[----:B------:R-:W-:Y:S02]  /*16d0*/  LEA.HI.X R3, R3, UR5, R0, 0x2, P2 ;  /* 0x0000000503037c11 */ /* 0x000fe400090f1400 */
[----:B------:R-:W-:-:S03]  /*16e0*/  MOV R0, R8 ;  /* 0x0000000800007202 */ /* 0x000fc60000000f00 */
[----:B------:R-:W-:-:S07]  /*16f0*/  IMAD.X R3, RZ, RZ, R3, P1 ;  /* 0x000000ffff037224 */ /* 0x000fce00008e0603 */
.L_x_109:
        /* <DEDUP_REMOVED lines=16> */
[----:B------:R-:W-:Y:S01]  /*1800*/  IADD3 R9, PT, PT, R9, 0x10, RZ ;  /* 0x0000001009097810 */ /* 0x000fe20007ffe0ff */
[----:B------:R-:W-:-:S03]  /*1810*/  VIADD R0, R0, 0x1000 ;  /* 0x0000100000007836 */ /* 0x000fc60000000000 */
[----:B------:R-:W-:Y:S02]  /*1820*/  ISETP.NE.AND P1, PT, R9, RZ, PT ;  /* 0x000000ff0900720c */ /* 0x000fe40003f25270 */
[----:B0-----:R-:W-:-:S04]  /*1830*/  IADD3 R2, P2, PT, R2, 0x4000, RZ ;  /* 0x0000400002027810 */ /* 0x001fc80007f5e0ff */
[----:B------:R-:W-:Y:S01]  /*1840*/  IADD3.X R3, PT, PT, RZ, R3, RZ, P2, !PT ;  /* 0x00000003ff037210 */ /* 0x000fe200017fe4ff */
        /* <DEDUP_REMOVED lines=17> */
.L_x_108:
[----:B------:R-:W-:Y:S05]  /*1960*/  BSYNC.RECONVERGENT B2 ;  /* 0x0000000000027941 */ /* 0x000fea0003800200 */
.L_x_107:
[----:B------:R-:W-:Y:S05]  /*1970*/  @!P0 BRA `(.L_x_106) ;  /* 0x0000000400008947 */ /* 0x000fea0003800000 */
[----:B------:R-:W-:Y:S01]  /*1980*/  ISETP.GE.U32.AND P0, PT, R24, 0x8, PT ;  /* 0x000000081800780c */ /* 0x000fe20003f06070 */
[----:B------:R-:W-:Y:S01]  /*1990*/  BSSY.RECONVERGENT B2, `(.L_x_110) ;  /* 0x000001a000027945 */ /* 0x000fe20003800200 */
[----:B------:R-:W-:-:S04]  /*19a0*/  LOP3.LUT R7, R4, 0x7, RZ, 0xc0, !PT ;  /* 0x0000000704077812 */ /* 0x000fc800078ec0ff */
[----:B------:R-:W-:-:S07]  /*19b0*/  ISETP.NE.AND P1, PT, R7, RZ, PT ;  /* 0x000000ff0700720c */ /* 0x000fce0003f25270 */
[----:B------:R-:W-:Y:S06]  /*19c0*/  @!P0 BRA `(.L_x_111) ;  /* 0x0000000000588947 */ /* 0x000fec0003800000 */
[----:B------:R-:W0:Y:S01]  /*19d0*/  LDCU.64 UR4, c[0x0][0x380] ;  /* 0x00007000ff0477ac */ /* 0x000e220008000a00 */
[----:B------:R-:W-:-:S04]  /*19e0*/  IADD3 R3, P0, PT, R0, R11, RZ ;  /* 0x0000000b00037210 */ /* 0x000fc80007f1e0ff */
[----:B------:R-:W-:Y:S02]  /*19f0*/  IADD3.X R6, PT, PT, RZ, R13, RZ, P0, !PT ;  /* 0x0000000dff067210 */ /* 0x000fe400007fe4ff */
[----:B0-----:R-:W-:-:S04]  /*1a00*/  LEA R2, P0, R3, UR4, 0x2 ;  /* 0x0000000403027c11 */ /* 0x001fc8000f8010ff */
        /* <DEDUP_REMOVED lines=9> */
[----:B------:R-:W-:Y:S01]  /*1aa0*/  IADD3 R0, PT, PT, R0, 0x800, RZ ;  /* 0x0000080000007810 */ /* 0x000fe20007ffe0ff */
        /* <DEDUP_REMOVED lines=8> */
.L_x_111:
[----:B------:R-:W-:Y:S05]  /*1b30*/  BSYNC.RECONVERGENT B2 ;  /* 0x0000000000027941 */ /* 0x000fea0003800200 */
.L_x_110:
[----:B------:R-:W-:Y:S05]  /*1b40*/  @!P1 BRA `(.L_x_106) ;  /* 0x00000000008c9947 */ /* 0x000fea0003800000 */
[----:B------:R-:W-:Y:S01]  /*1b50*/  ISETP.GE.U32.AND P0, PT, R7, 0x4, PT ;  /* 0x000000040700780c */ /* 0x000fe20003f06070 */
[----:B------:R-:W-:Y:S01]  /*1b60*/  BSSY.RECONVERGENT B2, `(.L_x_112) ;  /* 0x0000012000027945 */ /* 0x000fe20003800200 */
[----:B------:R-:W-:-:S04]  /*1b70*/  LOP3.LUT R6, R4, 0x3, RZ, 0xc0, !PT ;  /* 0x0000000304067812 */ /* 0x000fc800078ec0ff */
[----:B------:R-:W-:-:S07]  /*1b80*/  ISETP.NE.AND P1, PT, R6, RZ, PT ;  /* 0x000000ff0600720c */ /* 0x000fce0003f25270 */
[----:B------:R-:W-:Y:S06]  /*1b90*/  @!P0 BRA `(.L_x_113) ;  /* 0x0000000000388947 */ /* 0x000fec0003800000 */
[----:B------:R-:W0:Y:S01]  /*1ba0*/  LDCU.64 UR4, c[0x0][0x380] ;  /* 0x00007000ff0477ac */ /* 0x000e220008000a00 */
[----:B------:R-:W-:-:S05]  /*1bb0*/  IADD3 R3, P0, PT, R0, R11, RZ ;  /* 0x0000000b00037210 */ /* 0x000fca0007f1e0ff */
[----:B------:R-:W-:Y:S01]  /*1bc0*/  IMAD.X R4, RZ, RZ, R13, P0 ;  /* 0x000000ffff047224 */ /* 0x000fe200000e060d */
[----:B0-----:R-:W-:-:S04]  /*1bd0*/  LEA R2, P0, R3, UR4, 0x2 ;  /* 0x0000000403027c11 */ /* 0x001fc8000f8010ff */
[----:B------:R-:W-:-:S05]  /*1be0*/  LEA.HI.X R3, R3, UR5, R4, 0x2, P0 ;  /* 0x0000000503037c11 */ /* 0x000fca00080f1404 */
[----:B------:R-:W2:Y:S04]  /*1bf0*/  LDG.E R5, desc[UR6][R2.64] ;  /* 0x0000000602057981 */ /* 0x000ea8000c1e1900 */
[----:B------:R-:W3:Y:S04]  /*1c00*/  LDG.E R4, desc[UR6][R2.64+0x400] ;  /* 0x0004000602047981 */ /* 0x000ee8000c1e1900 */
[----:B------:R-:W4:Y:S04]  /*1c10*/  LDG.E R7, desc[UR6][R2.64+0x800] ;  /* 0x0008000602077981 */ /* 0x000f28000c1e1900 */
[----:B------:R-:W5:Y:S01]  /*1c20*/  LDG.E R9, desc[UR6][R2.64+0xc00] ;  /* 0x000c000602097981 */ /* 0x000f62000c1e1900 */
[----:B------:R-:W-:Y:S01]  /*1c30*/  IADD3 R0, PT, PT, R0, 0x400, RZ ;  /* 0x0000040000007810 */ /* 0x000fe20007ffe0ff */
[----:B--2---:R-:W-:-:S04]  /*1c40*/  FADD R5, R10, R5 ;  /* 0x000000050a057221 */ /* 0x004fc80000000000 */
[----:B---3--:R-:W-:-:S04]  /*1c50*/  FADD R4, R5, R4 ;  /* 0x0000000405047221 */ /* 0x008fc80000000000 */
[----:B----4-:R-:W-:-:S04]  /*1c60*/  FADD R4, R4, R7 ;  /* 0x0000000704047221 */ /* 0x010fc80000000000 */
[----:B-----5:R-:W-:-:S07]  /*1c70*/  FADD R10, R4, R9 ;  /* 0x00000009040a7221 */ /* 0x020fce0000000000 */
.L_x_113:
[----:B------:R-:W-:Y:S05]  /*1c80*/  BSYNC.RECONVERGENT B2 ;  /* 0x0000000000027941 */ /* 0x000fea0003800200 */
.L_x_112:
[----:B------:R-:W-:Y:S05]  /*1c90*/  @!P1 BRA `(.L_x_106) ;  /* 0x0000000000389947 */ /* 0x000fea0003800000 */
[----:B------:R-:W0:Y:S01]  /*1ca0*/  LDCU.64 UR4, c[0x0][0x380] ;  /* 0x00007000ff0477ac */ /* 0x000e220008000a00 */
[----:B------:R-:W-:Y:S01]  /*1cb0*/  IADD3 R5, P0, PT, R0, R11, RZ ;  /* 0x0000000b00057210 */ /* 0x000fe20007f1e0ff */
[----:B------:R-:W-:-:S03]  /*1cc0*/  IMAD.MOV R0, RZ, RZ, -R6 ;  /* 0x000000ffff007224 */ /* 0x000fc600078e0a06 */
[----:B------:R-:W-:Y:S02]  /*1cd0*/  IADD3.X R4, PT, PT, RZ, R13, RZ, P0, !PT ;  /* 0x0000000dff047210 */ /* 0x000fe400007fe4ff */
[----:B0-----:R-:W-:-:S04]  /*1ce0*/  LEA R2, P1, R5, UR4, 0x2 ;  /* 0x0000000405027c11 */ /* 0x001fc8000f8210ff */
[----:B------:R-:W-:-:S09]  /*1cf0*/  LEA.HI.X R5, R5, UR5, R4, 0x2, P1 ;  /* 0x0000000505057c11 */ /* 0x000fd200088f1404 */
.L_x_114:
[----:B------:R-:W-:-:S06]  /*1d00*/  MOV R3, R5 ;  /* 0x0000000500037202 */ /* 0x000fcc0000000f00 */
[----:B------:R0:W2:Y:S01]  /*1d10*/  LDG.E R3, desc[UR6][R2.64] ;  /* 0x0000000602037981 */ /* 0x0000a2000c1e1900 */
[----:B------:R-:W-:-:S04]  /*1d20*/  IADD3 R0, PT, PT, R0, 0x1, RZ ;  /* 0x0000000100007810 */ /* 0x000fc80007ffe0ff */
[----:B------:R-:W-:Y:S02]  /*1d30*/  ISETP.NE.AND P0, PT, R0, RZ, PT ;  /* 0x000000ff0000720c */ /* 0x000fe40003f05270 */
[----:B0-----:R-:W-:-:S05]  /*1d40*/  IADD3 R2, P1, PT, R2, 0x400, RZ ;  /* 0x0000040002027810 */ /* 0x001fca0007f3e0ff */
[----:B------:R-:W-:Y:S02]  /*1d50*/  IMAD.X R5, RZ, RZ, R5, P1 ;  /* 0x000000ffff057224 */ /* 0x000fe400008e0605 */
[----:B--2---:R-:W-:-:S04]  /*1d60*/  FADD R10, R3, R10 ;  /* 0x0000000a030a7221 */ /* 0x004fc80000000000 */
[----:B------:R-:W-:Y:S05]  /*1d70*/  @P0 BRA `(.L_x_114) ;  /* 0xfffffffc00e00947 */ /* 0x000fea000383ffff */
.L_x_106:
[----:B------:R-:W-:Y:S05]  /*1d80*/  BSYNC.RECONVERGENT B1 ;  /* 0x0000000000017941 */ /* 0x000fea0003800200 */
.L_x_104:
[----:B------:R-:W0:Y:S01]  /*1d90*/  S2R R6, SR_LANEID ;  /* 0x0000000000067919 */ /* 0x000e220000000000 */
[----:B------:R-:W-:Y:S02]  /*1da0*/  MOV R3, R10 ;  /* 0x0000000a00037202 */ /* 0x000fe40000000f00 */
[----:B------:R-:W-:-:S03]  /*1db0*/  ISETP.NE.AND P5, PT, R8, RZ, PT ;  /* 0x000000ff0800720c */ /* 0x000fc60003fa5270 */
        /* <DEDUP_REMOVED lines=39> */
.L_x_102:
[----:B------:R-:W-:Y:S05]  /*2030*/  BSYNC.RECONVERGENT B0 ;  /* 0x0000000000007941 */ /* 0x000fea0003800200 */
.L_x_87:
[----:B------:R-:W-:Y:S05]  /*2040*/  @P5 EXIT ;  /* 0x000000000000594d */ /* 0x000fea0003800000 */
[----:B01----:R-:W0:Y:S01]  /*2050*/  LDC.64 R2, c[0x0][0x388] ;  /* 0x0000e200ff027b82 */ /* 0x003e220000000a00 */
[----:B------:R-:W2:Y:S02]  /*2060*/  LDCU UR4, c[0x0][0x39c] ;  /* 0x00007380ff0477ac */ /* 0x000ea40008000800 */
[----:B--2---:R-:W-:-:S05]  /*2070*/  FADD R5, R8, UR4 ;  /* 0x0000000408057e21 */ /* 0x004fca0008000000 */
[----:B0-----:R-:W-:Y:S01]  /*2080*/  STG.E desc[UR6][R2.64], R5 ;  /* 0x0000000502007986 */ /* 0x001fe2000c101906 */
[----:B------:R-:W-:Y:S05]  /*2090*/  EXIT ;  /* 0x000000000000794d */ /* 0x000fea0003800000 */
.L_x_115:
        /* <DEDUP_REMOVED lines=14> */
.L_x_670:


//--------------------- .text._ZN3cub18CUB_300001_SM_10006detail6reduce28DeviceReduceSingleTileKernelINS2_10policy_hubIfjN4cuda3std3__44plusIfEEE10Policy1000EPfSC_iS9_ffNS7_10__identityEEEvT0_T1_T2_T3_T4_T6_ --------------------------
	.section	.text._ZN3cub18CUB_300001_SM_10006detail6reduce28DeviceReduceSingleTileKernelINS2_10policy_hubIfjN4cuda3std3__44plusIfEEE10Policy1000EPfSC_iS9_ffNS7_10__identityEEEvT0_T1_T2_T3_T4_T6_,"ax",@progbits
	.align	128
        .global         _ZN3cub18CUB_300001_SM_10006detail6reduce28DeviceReduceSingleTileKernelINS2_10policy_hubIfjN4cuda3std3__44plusIfEEE10Policy1000EPfSC_iS9_ffNS7_10__identityEEEvT0_T1_T2_T3_T4_T6_
        .type           _ZN3cub18CUB_300001_SM_10006detail6reduce28DeviceReduceSingleTileKernelINS2_10policy_hubIfjN4cuda3std3__44plusIfEEE10Policy1000EPfSC_iS9_ffNS7_10__identityEEEvT0_T1_T2_T3_T4_T6_,@function
        .size           _ZN3cub18CUB_300001_SM_10006detail6reduce28DeviceReduceSingleTileKernelINS2_10policy_hubIfjN4cuda3std3__44plusIfEEE10Policy1000EPfSC_iS9_ffNS7_10__identityEEEvT0_T1_T2_T3_T4_T6_,(.L_x_671 - _ZN3cub18CUB_300001_SM_10006detail6reduce28DeviceReduceSingleTileKernelINS2_10policy_hubIfjN4cuda3std3__44plusIfEEE10Policy1000EPfSC_iS9_ffNS7_10__identityEEEvT0_T1_T2_T3_T4_T6_)
        .other          _ZN3cub18CUB_300001_SM_10006detail6reduce28DeviceReduceSingleTileKernelINS2_10policy_hubIfjN4cuda3std3__44plusIfEEE10Policy1000EPfSC_iS9_ffNS7_10__identityEEEvT0_T1_T2_T3_T4_T6_,@"STO_CUDA_ENTRY STV_DEFAULT"
_ZN3cub18CUB_300001_SM_10006detail6reduce28DeviceReduceSingleTileKernelINS2_10policy_hubIfjN4cuda3std3__44plusIfEEE10Policy1000EPfSC_iS9_ffNS7_10__identityEEEvT0_T1_T2_T3_T4_T6_:
.text._ZN3cub18CUB_300001_SM_10006detail6reduce28DeviceReduceSingleTileKernelINS2_10policy_hubIfjN4cuda3std3__44plusIfEEE10Policy1000EPfSC_iS9_ffNS7_10__identityEEEvT0_T1_T2_T3_T4_T6_:
        /* <DEDUP_REMOVED lines=13> */
.L_x_116:
        /* <DEDUP_REMOVED lines=16> */
.L_x_121:
[----:B------:R-:W-:Y:S05]  /*01d0*/  BSYNC.RECONVERGENT B1 ;  /* 0x0000000000017941 */ /* 0x000fea0003800200 */
.L_x_120:
        /* <DEDUP_REMOVED lines=16> */
.L_x_126:
        /* <DEDUP_REMOVED lines=9> */
.L_x_125:
[----:B------:R-:W-:Y:S05]  /*0370*/  BSYNC.RECONVERGENT B2 ;  /* 0x0000000000027941 */ /* 0x000fea0003800200 */
.L_x_124:
        /* <DEDUP_REMOVED lines=8> */
.L_x_129:
        /* <DEDUP_REMOVED lines=43> */
.L_x_128:
[----:B------:R-:W-:Y:S05]  /*06b0*/  BSYNC.RECONVERGENT B2 ;  /* 0x0000000000027941 */ /* 0x000fea0003800200 */
.L_x_127:
        /* <DEDUP_REMOVED lines=26> */
.L_x_131:
[----:B------:R-:W-:Y:S05]  /*0860*/  BSYNC.RECONVERGENT B2 ;  /* 0x0000000000027941 */ /* 0x000fea0003800200 */
.L_x_130:
        /* <DEDUP_REMOVED lines=12> */
.L_x_123:
[----:B------:R-:W-:Y:S05]  /*0930*/  BSYNC.RECONVERGENT B1 ;  /* 0x0000000000017941 */ /* 0x000fea0003800200 */
.L_x_122:
        /* <DEDUP_REMOVED lines=10> */
[----:B------:R-:W1:Y:S06]  /*09e0*/  SHFL.DOWN PT, R3, R0, 0x2, 0x1f ;  /* 0x08401f0000037f89 */ /* 0x000e6c00000e0000 */
[----:B------:R-:W2:Y:S01]  /*09f0*/  @!P1 S2R R6, SR_CgaCtaId ;  /* 0x0000000000069919 */ /* 0x000ea20000008800 */
[----:B0-----:R-:W-:Y:S02]  /*0a00*/  @!P1 MOV R5, 0x400 ;  /* 0x0000040000059802 */ /* 0x001fe40000000f00 */
[----:B------:R-:W-:-:S04]  /*0a10*/  @!P1 SHF.R.U32.HI R4, RZ, 0x3, R2 ;  /* 0x00000003ff049819 */ /* 0x000fc80000011602 */
[----:B------:R-:W-:Y:S01]  /*0a20*/  @!P1 LOP3.LUT R4, R4, 0x7c, RZ, 0xc0, !PT ;  /* 0x0000007c04049812 */ /* 0x000fe200078ec0ff */
[----:B-1----:R-:W-:Y:S01]  /*0a30*/  @!P0 FADD R0, R0, R3 ;  /* 0x0000000300008221 */ /* 0x002fe20000000000 */
[----:B------:R-:W-:-:S04]  /*0a40*/  ISETP.GT.AND P0, PT, R8, 0x1b, PT ;  /* 0x0000001b0800780c */ /* 0x000fc80003f04270 */
[----:B------:R-:W0:Y:S01]  /*0a50*/  SHFL.DOWN PT, R3, R0, 0x4, 0x1f ;  /* 0x08801f0000037f89 */ /* 0x000e2200000e0000 */
[----:B--2---:R-:W-:-:S04]  /*0a60*/  @!P1 LEA R5, R6, R5, 0x18 ;  /* 0x0000000506059211 */ /* 0x004fc800078ec0ff */
        /* <DEDUP_REMOVED lines=16> */
[----:B0-----:R-:W0:Y:S04]  /*0b70*/  LDS.128 R4, [UR4+0x10] ;  /* 0x00001004ff047984 */ /* 0x001e280008000c00 */
[----:B------:R-:W1:Y:S04]  /*0b80*/  LDS.128 R12, [UR4+0x20] ;  /* 0x00002004ff0c7984 */ /* 0x000e680008000c00 */
[----:B------:R-:W2:Y:S04]  /*0b90*/  LDS.128 R8, [UR4+0x30] ;  /* 0x00003004ff087984 */ /* 0x000ea80008000c00 */
[----:B------:R-:W3:Y:S01]  /*0ba0*/  LDS.128 R16, [UR4+0x40] ;  /* 0x00004004ff107984 */ /* 0x000ee20008000c00 */
[----:B0-----:R-:W-:-:S04]  /*0bb0*/  FADD R5, R0, R5 ;  /* 0x0000000500057221 */ /* 0x001fc80000000000 */
[----:B------:R-:W-:-:S04]  /*0bc0*/  FADD R6, R5, R6 ;  /* 0x0000000605067221 */ /* 0x000fc80000000000 */
[----:B------:R-:W-:-:S04]  /*0bd0*/  FADD R7, R6, R7 ;  /* 0x0000000706077221 */ /* 0x000fc80000000000 */
[----:B-1----:R-:W-:-:S04]  /*0be0*/  FADD R12, R7, R12 ;  /* 0x0000000c070c7221 */ /* 0x002fc80000000000 */
[----:B------:R-:W-:-:S04]  /*0bf0*/  FADD R13, R12, R13 ;  /* 0x0000000d0c0d7221 */ /* 0x000fc80000000000 */
[----:B------:R-:W-:-:S04]  /*0c00*/  FADD R14, R13, R14 ;  /* 0x0000000e0d0e7221 */ /* 0x000fc80000000000 */
[----:B------:R-:W-:-:S04]  /*0c10*/  FADD R15, R14, R15 ;  /* 0x0000000f0e0f7221 */ /* 0x000fc80000000000 */
[----:B--2---:R-:W-:-:S04]  /*0c20*/  FADD R8, R15, R8 ;  /* 0x000000080f087221 */ /* 0x004fc80000000000 */
[----:B------:R-:W-:-:S04]  /*0c30*/  FADD R9, R8, R9 ;  /* 0x0000000908097221 */ /* 0x000fc80000000000 */
[----:B------:R-:W-:-:S04]  /*0c40*/  FADD R10, R9, R10 ;  /* 0x0000000a090a7221 */ /* 0x000fc80000000000 */
[----:B------:R-:W-:-:S04]  /*0c50*/  FADD R11, R10, R11 ;  /* 0x0000000b0a0b7221 */ /* 0x000fc80000000000 */
[----:B---3--:R-:W-:-:S04]  /*0c60*/  FADD R16, R11, R16 ;  /* 0x000000100b107221 */ /* 0x008fc80000000000 */
[----:B------:R-:W-:-:S04]  /*0c70*/  FADD R17, R16, R17 ;  /* 0x0000001110117221 */ /* 0x000fc80000000000 */
[----:B------:R-:W-:-:S04]  /*0c80*/  FADD R18, R17, R18 ;  /* 0x0000001211127221 */ /* 0x000fc80000000000 */
[----:B------:R-:W-:Y:S01]  /*0c90*/  FADD R0, R18, R19 ;  /* 0x0000001312007221 */ /* 0x000fe20000000000 */
[----:B------:R-:W-:Y:S06]  /*0ca0*/  BRA `(.L_x_133) ;  /* 0x0000003400707947 */ /* 0x000fec0003800000 */
.L_x_132:
        /* <DEDUP_REMOVED lines=23> */
[-C--:B------:R-:W-:Y:S02]  /*0e20*/  ISETP.GT.AND P0, PT, R5, R4.reuse, PT ;  /* 0x000000040500720c */ /* 0x080fe40003f04270 */
[----:B------:R-:W-:Y:S02]  /*0e30*/  IADD3 R5, PT, PT, R9, 0x10, RZ ;  /* 0x0000001009057810 */ /* 0x000fe40007ffe0ff */
        /* <DEDUP_REMOVED lines=20> */
[----:B------:R-:W0:Y:S04]  /*0f80*/  LDS.128 R16, [UR4+0x10] ;  /* 0x00001004ff107984 */ /* 0x000e280008000c00 */
[----:B----4-:R-:W1:Y:S04]  /*0f90*/  LDS.128 R4, [UR4+0x20] ;  /* 0x00002004ff047984 */ /* 0x010e680008000c00 */
[----:B------:R-:W2:Y:S04]  /*0fa0*/  LDS.128 R8, [UR4+0x30] ;  /* 0x00003004ff087984 */ /* 0x000ea80008000c00 */
[----:B------:R-:W3:Y:S01]  /*0fb0*/  LDS.128 R12, [UR4+0x40] ;  /* 0x00004004ff0c7984 */ /* 0x000ee20008000c00 */
[----:B0-----:R-:W-:Y:S01]  /*0fc0*/  @P2 FADD R0, R0, R17 ;  /* 0x0000001100002221 */ /* 0x001fe20000000000 */
[----:B------:R-:W-:-:S03]  /*0fd0*/  ISETP.GT.AND P2, PT, R3, 0x80, PT ;  /* 0x000000800300780c */ /* 0x000fc60003f44270 */
[----:B------:R-:W-:Y:S01]  /*0fe0*/  @P3 FADD R0, R0, R18 ;  /* 0x0000001200003221 */ /* 0x000fe20000000000 */
[----:B------:R-:W-:-:S03]  /*0ff0*/  ISETP.GT.AND P3, PT, R3, 0xa0, PT ;  /* 0x000000a00300780c */ /* 0x000fc60003f64270 */
[----:B------:R-:W-:Y:S01]  /*1000*/  @P1 FADD R0, R0, R19 ;  /* 0x0000001300001221 */ /* 0x000fe20000000000 */
[----:B------:R-:W-:-:S05]  /*1010*/  ISETP.GT.AND P1, PT, R3, 0xe0, PT ;  /* 0x000000e00300780c */ /* 0x000fca0003f24270 */
[----:B-1----:R-:W-:Y:S01]  /*1020*/  @P2 FADD R0, R0, R4 ;  /* 0x0000000400002221 */ /* 0x002fe20000000000 */
[----:B------:R-:W-:-:S03]  /*1030*/  ISETP.GT.AND P2, PT, R3, 0x100, PT ;  /* 0x000001000300780c */ /* 0x000fc60003f44270 */
[----:B------:R-:W-:Y:S01]  /*1040*/  @P3 FADD R0, R0, R5 ;  /* 0x0000000500003221 */ /* 0x000fe20000000000 */
[----:B------:R-:W-:-:S03]  /*1050*/  ISETP.GT.AND P3, PT, R3, 0x120, PT ;  /* 0x000001200300780c */ /* 0x000fc60003f64270 */
[----:B------:R-:W-:Y:S01]  /*1060*/  @P4 FADD R0, R0, R6 ;  /* 0x0000000600004221 */ /* 0x000fe20000000000 */
[----:B------:R-:W-:-:S03]  /*1070*/  ISETP.GT.AND P4, PT, R3, 0x140, PT ;  /* 0x000001400300780c */ /* 0x000fc60003f84270 */
[----:B------:R-:W-:Y:S01]  /*1080*/  @P1 FADD R0, R0, R7 ;  /* 0x0000000700001221 */ /* 0x000fe20000000000 */
[----:B------:R-:W-:-:S03]  /*1090*/  ISETP.GT.AND P1, PT, R3, 0x160, PT ;  /* 0x000001600300780c */ /* 0x000fc60003f24270 */
[----:B--2---:R-:W-:Y:S01]  /*10a0*/  @P2 FADD R0, R0, R8 ;  /* 0x0000000800002221 */ /* 0x004fe20000000000 */
[----:B------:R-:W-:-:S03]  /*10b0*/  ISETP.GT.AND P2, PT, R3, 0x180, PT ;  /* 0x000001800300780c */ /* 0x000fc60003f44270 */
[----:B------:R-:W-:Y:S01]  /*10c0*/  @P3 FADD R0, R0, R9 ;  /* 0x0000000900003221 */ /* 0x000fe20000000000 */
[----:B------:R-:W-:-:S03]  /*10d0*/  ISETP.GT.AND P3, PT, R3, 0x1a0, PT ;  /* 0x000001a00300780c */ /* 0x000fc60003f64270 */
[----:B------:R-:W-:Y:S01]  /*10e0*/  @P4 FADD R0, R0, R10 ;  /* 0x0000000a00004221 */ /* 0x000fe20000000000 */
[----:B------:R-:W-:-:S03]  /*10f0*/  ISETP.GT.AND P4, PT, R3, 0x1c0, PT ;  /* 0x000001c00300780c */ /* 0x000fc60003f84270 */
[----:B------:R-:W-:Y:S01]  /*1100*/  @P1 FADD R0, R0, R11 ;  /* 0x0000000b00001221 */ /* 0x000fe20000000000 */
[----:B------:R-:W-:-:S03]  /*1110*/  ISETP.GT.AND P1, PT, R3, 0x1e0, PT ;  /* 0x000001e00300780c */ /* 0x000fc60003f24270 */
[----:B---3--:R-:W-:-:S04]  /*1120*/  @P2 FADD R0, R0, R12 ;  /* 0x0000000c00002221 */ /* 0x008fc80000000000 */
[----:B------:R-:W-:-:S04]  /*1130*/  @P3 FADD R0, R0, R13 ;  /* 0x0000000d00003221 */ /* 0x000fc80000000000 */
[----:B------:R-:W-:-:S04]  /*1140*/  @P4 FADD R0, R0, R14 ;  /* 0x0000000e00004221 */ /* 0x000fc80000000000 */
[----:B------:R-:W-:Y:S01]  /*1150*/  @P1 FADD R0, R0, R15 ;  /* 0x0000000f00001221 */ /* 0x000fe20000000000 */
[----:B------:R-:W-:Y:S06]  /*1160*/  BRA `(.L_x_133) ;  /* 0x0000003000407947 */ /* 0x000fec0003800000 */
.L_x_119:
[----:B------:R-:W0:Y:S01]  /*1170*/  S2R R2, SR_TID.X ;  /* 0x0000000000027919 */ /* 0x000e220000002100 */
[----:B------:R-:W1:Y:S01]  /*1180*/  LDC.64 R4, c[0x0][0x380] ;  /* 0x0000e000ff047b82 */ /* 0x000e620000000a00 */
[----:B0-----:R-:W-:-:S05]  /*1190*/  SHF.L.U32 R7, R2, 0x1, RZ ;  /* 0x0000000102077819 */ /* 0x001fca00000006ff */
[----:B-1----:R-:W-:-:S05]  /*11a0*/  IMAD.WIDE.U32 R4, R7, 0x4, R4 ;  /* 0x0000000407047825 */ /* 0x002fca00078e0004 */
[----:B------:R-:W2:Y:S04]  /*11b0*/  LDG.E.64.CONSTANT R14, desc[UR6][R4.64] ;  /* 0x00000006040e7981 */ /* 0x000ea8000c1e9b00 */
[----:B------:R-:W3:Y:S04]  /*11c0*/  LDG.E.64.CONSTANT R16, desc[UR6][R4.64+0x1000] ;  /* 0x0010000604107981 */ /* 0x000ee8000c1e9b00 */
[----:B------:R-:W4:Y:S04]  /*11d0*/  LDG.E.64.CONSTANT R18, desc[UR6][R4.64+0x2000] ;  /* 0x0020000604127981 */ /* 0x000f28000c1e9b00 */
[----:B------:R-:W5:Y:S04]  /*11e0*/  LDG.E.64.CONSTANT R20, desc[UR6][R4.64+0x3000] ;  /* 0x0030000604147981 */ /* 0x000f68000c1e9b00 */
[----:B------:R-:W5:Y:S04]  /*11f0*/  LDG.E.64.CONSTANT R12, desc[UR6][R4.64+0x4000] ;  /* 0x00400006040c7981 */ /* 0x000f68000c1e9b00 */
[----:B------:R-:W5:Y:S04]  /*1200*/  LDG.E.64.CONSTANT R10, desc[UR6][R4.64+0x5000] ;  /* 0x00500006040a7981 */ /* 0x000f68000c1e9b00 */
[----:B------:R-:W5:Y:S04]  /*1210*/  LDG.E.64.CONSTANT R6, desc[UR6][R4.64+0x6000] ;  /* 0x0060000604067981 */ /* 0x000f68000c1e9b00 */
[----:B------:R-:W5:Y:S01]  /*1220*/  LDG.E.64.CONSTANT R8, desc[UR6][R4.64+0x7000] ;  /* 0x0070000604087981 */ /* 0x000f62000c1e9b00 */
[----:B------:R-:W-:Y:S01]  /*1230*/  ISETP.GE.U32.AND P0, PT, R3, 0x4000, PT ;  /* 0x000040000300780c */ /* 0x000fe20003f06070 */
[----:B--2---:R-:W-:Y:S01]  /*1240*/  FADD R14, R14, R15 ;  /* 0x0000000f0e0e7221 */ /* 0x004fe20000000000 */
[----:B---3--:R-:W-:Y:S01]  /*1250*/  FADD R17, R16, R17 ;  /* 0x0000001110117221 */ /* 0x008fe20000000000 */
[----:B----4-:R-:W-:-:S03]  /*1260*/  FADD R18, R18, R19 ;  /* 0x0000001312127221 */ /* 0x010fc60000000000 */
[----:B------:R-:W-:Y:S01]  /*1270*/  FADD R14, R14, R17 ;  /* 0x000000110e0e7221 */ /* 0x000fe20000000000 */
[----:B-----5:R-:W-:Y:S01]  /*1280*/  FADD R21, R20, R21 ;  /* 0x0000001514157221 */ /* 0x020fe20000000000 */
[----:B------:R-:W-:Y:S02]  /*1290*/  HFMA2 R20, -RZ, RZ, 0, 0.0078125 ;  /* 0x00002000ff147431 */ /* 0x000fe400000001ff */
[----:B------:R-:W-:Y:S01]  /*12a0*/  FADD R12, R12, R13 ;  /* 0x0000000d0c0c7221 */ /* 0x000fe20000000000 */
[----:B------:R-:W-:Y:S01]  /*12b0*/  FADD R21, R18, R21 ;  /* 0x0000001512157221 */ /* 0x000fe20000000000 */
[----:B------:R-:W-:-:S03]  /*12c0*/  FADD R11, R10, R11 ;  /* 0x0000000b0a0b7221 */ /* 0x000fc60000000000 */
[----:B------:R-:W-:Y:S01]  /*12d0*/  FADD R14, R14, R21 ;  /* 0x000000150e0e7221 */ /* 0x000fe20000000000 */
[----:B------:R-:W-:Y:S01]  /*12e0*/  FADD R6, R6, R7 ;  /* 0x0000000706067221 */ /* 0x000fe20000000000 */
[----:B------:R-:W-:Y:S01]  /*12f0*/  FADD R11, R12, R11 ;  /* 0x0000000b0c0b7221 */ /* 0x000fe20000000000 */
[----:B------:R-:W-:-:S04]  /*1300*/  FADD R9, R8, R9 ;  /* 0x0000000908097221 */ /* 0x000fc80000000000 */
[----:B------:R-:W-:-:S04]  /*1310*/  FADD R6, R6, R9 ;  /* 0x0000000906067221 */ /* 0x000fc80000000000 */
[----:B------:R-:W-:-:S04]  /*1320*/  FADD R11, R11, R6 ;  /* 0x000000060b0b7221 */ /* 0x000fc80000000000 */
[----:B------:R-:W-:Y:S01]  /*1330*/  FADD R0, R14, R11 ;  /* 0x0000000b0e007221 */ /* 0x000fe20000000000 */
[----:B------:R-:W-:Y:S06]  /*1340*/  @!P0 BRA `(.L_x_134) ;  /* 0x00000000008c8947 */ /* 0x000fec0003800000 */
[----:B------:R-:W0:Y:S01]  /*1350*/  LDC R24, c[0x0][0x390] ;  /* 0x0000e400ff187b82 */ /* 0x000e220000000800 */
[----:B------:R-:W-:Y:S02]  /*1360*/  IADD3 R21, PT, PT, R3, -0x2000, RZ ;  /* 0xffffe00003157810 */ /* 0x000fe40007ffe0ff */
[----:B------:R-:W-:-:S07]  /*1370*/  MOV R20, 0x2000 ;  /* 0x0000200000147802 */ /* 0x000fce0000000f00 */
.L_x_136:
[----:B------:R-:W-:-:S05]  /*1380*/  IMAD.WIDE R26, R20, 0x4, R4 ;  /* 0x00000004141a7825 */ /* 0x000fca00078e0204 */
[----:B------:R-:W2:Y:S04]  /*1390*/  LDG.E.64.CONSTANT R14, desc[UR6][R26.64+0x6000] ;  /* 0x006000061a0e7981 */ /* 0x000ea8000c1e9b00 */
[----:B------:R-:W2:Y:S04]  /*13a0*/  LDG.E.64.CONSTANT R6, desc[UR6][R26.64+0x7000] ;  /* 0x007000061a067981 */ /* 0x000ea8000c1e9b00 */
[----:B------:R-:W3:Y:S04]  /*13b0*/  LDG.E.64.CONSTANT R22, desc[UR6][R26.64] ;  /* 0x000000061a167981 */ /* 0x000ee8000c1e9b00 */
[----:B------:R-:W4:Y:S04]  /*13c0*/  LDG.E.64.CONSTANT R18, desc[UR6][R26.64+0x1000] ;  /* 0x001000061a127981 */ /* 0x000f28000c1e9b00 */
[----:B------:R-:W5:Y:S04]  /*13d0*/  LDG.E.64.CONSTANT R16, desc[UR6][R26.64+0x2000] ;  /* 0x002000061a107981 */ /* 0x000f68000c1e9b00 */
[----:B------:R-:W5:Y:S04]  /*13e0*/  LDG.E.64.CONSTANT R12, desc[UR6][R26.64+0x3000] ;  /* 0x003000061a0c7981 */ /* 0x000f68000c1e9b00 */
[----:B------:R-:W5:Y:S04]  /*13f0*/  LDG.E.64.CONSTANT R10, desc[UR6][R26.64+0x4000] ;  /* 0x004000061a0a7981 */ /* 0x000f68000c1e9b00 */
[----:B------:R-:W5:Y:S01]  /*1400*/  LDG.E.64.CONSTANT R8, desc[UR6][R26.64+0x5000] ;  /* 0x005000061a087981 */ /* 0x000f62000c1e9b00 */
[----:B0-----:R-:W-:Y:S01]  /*1410*/  MOV R3, R24 ;  /* 0x0000001800037202 */ /* 0x001fe20000000f00 */
[----:B--2---:R-:W-:-:S03]  /*1420*/  FADD R15, R15, R6 ;  /* 0x000000060f0f7221 */ /* 0x004fc60000000000 */
[----:B------:R-:W-:Y:S01]  /*1430*/  IADD3 R6, PT, PT, -R20, R3, RZ ;  /* 0x0000000314067210 */ /* 0x000fe20007ffe1ff */
[----:B---3--:R-:W-:-:S03]  /*1440*/  FADD R0, R22, R0 ;  /* 0x0000000016007221 */ /* 0x008fc60000000000 */
[----:B------:R-:W-:Y:S01]  /*1450*/  ISETP.GE.AND P0, PT, R6, 0x2000, PT ;  /* 0x000020000600780c */ /* 0x000fe20003f06270 */
[----:B----4-:R-:W-:Y:S01]  /*1460*/  FADD R23, R23, R18 ;  /* 0x0000001217177221 */ /* 0x010fe20000000000 */
[----:B-----5:R-:W-:Y:S01]  /*1470*/  FADD R18, R19, R16 ;  /* 0x0000001013127221 */ /* 0x020fe20000000000 */
[----:B------:R-:W-:Y:S01]  /*1480*/  FADD R17, R17, R12 ;  /* 0x0000000c11117221 */ /* 0x000fe20000000000 */
[----:B------:R-:W-:Y:S01]  /*1490*/  FADD R12, R13, R10 ;  /* 0x0000000a0d0c7221 */ /* 0x000fe20000000000 */
[----:B------:R-:W-:Y:S01]  /*14a0*/  FADD R11, R11, R8 ;  /* 0x000000080b0b7221 */ /* 0x000fe20000000000 */
[----:B------:R-:W-:Y:S01]  /*14b0*/  FADD R8, R9, R14 ;  /* 0x0000000e09087221 */ /* 0x000fe20000000000 */
[----:B------:R-:W-:Y:S01]  /*14c0*/  FADD R0, R0, R23 ;  /* 0x0000001700007221 */ /* 0x000fe20000000000 */
[----:B------:R-:W-:Y:S01]  /*14d0*/  FADD R17, R18, R17 ;  /* 0x0000001112117221 */ /* 0x000fe20000000000 */
[----:B------:R-:W-:Y:S01]  /*14e0*/  FADD R11, R12, R11 ;  /* 0x0000000b0c0b7221 */ /* 0x000fe20000000000 */
[----:B------:R-:W-:-:S02]  /*14f0*/  FADD R8, R8, R15 ;  /* 0x0000000f08087221 */ /* 0x000fc40000000000 */
[----:B------:R-:W-:Y:S02]  /*1500*/  FADD R0, R0, R17 ;  /* 0x0000001100007221 */ /* 0x000fe40000000000 */
[----:B------:R-:W-:-:S04]  /*1510*/  FADD R11, R11, R8 ;  /* 0x000000080b0b7221 */ /* 0x000fc80000000000 */
[----:B------:R-:W-:-:S04]  /*1520*/  FADD R11, R0, R11 ;  /* 0x0000000b000b7221 */ /* 0x000fc80000000000 */
[----:B------:R-:W-:Y:S01]  /*1530*/  FADD R0, R7, R11 ;  /* 0x0000000b07007221 */ /* 0x000fe20000000000 */
[----:B------:R-:W-:Y:S06]  /*1540*/  @!P0 BRA `(.L_x_135) ;  /* 0x0000000800308947 */ /* 0x000fec0003800000 */
[----:B------:R-:W-:-:S04]  /*1550*/  IADD3 R20, PT, PT, R20, 0x2000, RZ ;  /* 0x0000200014147810 */ /* 0x000fc80007ffe0ff */
[----:B------:R-:W-:-:S13]  /*1560*/  ISETP.GT.AND P0, PT, R20, R21, PT ;  /* 0x000000151400720c */ /* 0x000fda0003f04270 */
[----:B------:R-:W-:Y:S05]  /*1570*/  @!P0 BRA `(.L_x_136) ;  /* 0xfffffffc00808947 */ /* 0x000fea000383ffff */
.L_x_134:
        /* <DEDUP_REMOVED lines=20> */
.L_x_140:
        /* <DEDUP_REMOVED lines=8> */
.L_x_139:
[----:B------:R-:W-:Y:S05]  /*1740*/  BSYNC.RECONVERGENT B2 ;  /* 0x0000000000027941 */ /* 0x000fea0003800200 */
.L_x_138:
[----:B------:R-:W-:Y:S05]  /*1750*/  @!P1 BRA `(.L_x_137) ;  /* 0x0000000400a89947 */ /* 0x000fea0003800000 */
[----:B------:R-:W0:Y:S01]  /*1760*/  LDCU.64 UR4, c[0x0][0x380] ;  /* 0x00007000ff0477ac */ /* 0x000e220008000a00 */
[----:B------:R-:W-:Y:S01]  /*1770*/  IADD3 R5, PT, PT, R11, -R10, RZ ;  /* 0x8000000a0b057210 */ /* 0x000fe20007ffe0ff */
[----:B------:R-:W-:Y:S01]  /*1780*/  BSSY.RECONVERGENT B2, `(.L_x_141) ;  /* 0x000003b000027945 */ /* 0x000fe20003800200 */
[----:B------:R-:W-:Y:S02]  /*1790*/  IADD3 R3, P0, PT, R10, R20, RZ ;  /* 0x000000140a037210 */ /* 0x000fe40007f1e0ff */
[----:B------:R-:W-:Y:S02]  /*17a0*/  ISETP.GT.AND P1, PT, R5, 0x1800, PT ;  /* 0x000018000500780c */ /* 0x000fe40003f24270 */
[----:B------:R-:W-:Y:S02]  /*17b0*/  IADD3.X R6, PT, PT, RZ, RZ, RZ, P0, !PT ;  /* 0x000000ffff067210 */ /* 0x000fe400007fe4ff */
[----:B0-----:R-:W-:-:S04]  /*17c0*/  LEA R4, P0, R3, UR4, 0x2 ;  /* 0x0000000403047c11 */ /* 0x001fc8000f8010ff */
[----:B------:R-:W-:Y:S02]  /*17d0*/  LEA.HI.X R3, R3, UR5, R6, 0x2, P0 ;  /* 0x0000000503037c11 */ /* 0x000fe400080f1406 */
[----:B------:R-:W-:-:S04]  /*17e0*/  IADD3 R4, P0, PT, R4, 0x1000, RZ ;  /* 0x0000100004047810 */ /* 0x000fc80007f1e0ff */
[----:B------:R-:W-:Y:S02]  /*17f0*/  IADD3.X R5, PT, PT, RZ, R3, RZ, P0, !PT ;  /* 0x00000003ff057210 */ /* 0x000fe400007fe4ff */
[----:B------:R-:W-:Y:S02]  /*1800*/  PLOP3.LUT P0, PT, PT, PT, PT, 0x80, 0x8 ;  /* 0x000000000008781c */ /* 0x000fe40003f0f070 */
[----:B------:R-:W-:Y:S01]  /*1810*/  IADD3 R3, PT, PT, R10, R20, RZ ;  /* 0x000000140a037210 */ /* 0x000fe20007ffe0ff */
[----:B------:R-:W-:Y:S10]  /*1820*/  @!P1 BRA `(.L_x_142) ;  /* 0x0000000000c09947 */ /* 0x000ff40003800000 */
[----:B------:R-:W-:Y:S02]  /*1830*/  PLOP3.LUT P0, PT, PT, PT, PT, 0x8, 0x80 ;  /* 0x000000000080781c */ /* 0x000fe40003f0e170 */
[----:B------:R-:W-:-:S11]  /*1840*/  IADD3 R13, PT, PT, R11, -0x1800, RZ ;  /* 0xffffe8000b0d7810 */ /* 0x000fd60007ffe0ff */
.L_x_143:
        /* <DEDUP_REMOVED lines=46> */
.L_x_142:
[----:B------:R-:W-:Y:S05]  /*1b30*/  BSYNC.RECONVERGENT B2 ;  /* 0x0000000000027941 */ /* 0x000fea0003800200 */
.L_x_141:
        /* <DEDUP_REMOVED lines=31> */
.L_x_145:
[----:B------:R-:W-:Y:S05]  /*1d30*/  BSYNC.RECONVERGENT B2 ;  /* 0x0000000000027941 */ /* 0x000fea0003800200 */
.L_x_144:
        /* <DEDUP_REMOVED lines=9> */
[----:B----4-:R-:W-:-:S04]  /*1dd0*/  FADD R0, R0, R3 ;  /* 0x0000000300007221 */ /* 0x010fc80000000000 */
[----:B--2---:R-:W-:-:S04]  /*1de0*/  FADD R0, R0, R9 ;  /* 0x0000000900007221 */ /* 0x004fc80000000000 */
[----:B---3--:R-:W-:-:S07]  /*1df0*/  FADD R0, R0, R11 ;  /* 0x0000000b00007221 */ /* 0x008fce0000000000 */
.L_x_137:
[----:B------:R-:W-:Y:S05]  /*1e00*/  BSYNC.RECONVERGENT B1 ;  /* 0x0000000000017941 */ /* 0x000fea0003800200 */
.L_x_135:
        /* <DEDUP_REMOVED lines=32> */
[----:B---3--:R-:W0:Y:S04]  /*2010*/  LDS.128 R4, [UR4+0x10] ;  /* 0x00001004ff047984 */ /* 0x008e280008000c00 */
        /* <DEDUP_REMOVED lines=19> */
.L_x_118:
        /* <DEDUP_REMOVED lines=12> */
.L_x_148:
[----:B------:R-:W-:Y:S05]  /*2210*/  BSYNC.RECONVERGENT B1 ;  /* 0x0000000000017941 */ /* 0x000fea0003800200 */
.L_x_147:
        /* <DEDUP_REMOVED lines=16> */
.L_x_153:
        /* <DEDUP_REMOVED lines=9> */
.L_x_152:
[----:B------:R-:W-:Y:S05]  /*23b0*/  BSYNC.RECONVERGENT B2 ;  /* 0x0000000000027941 */ /* 0x000fea0003800200 */
.L_x_151:
        /* <DEDUP_REMOVED lines=8> */
.L_x_156:
        /* <DEDUP_REMOVED lines=43> */
.L_x_155:
[----:B------:R-:W-:Y:S05]  /*26f0*/  BSYNC.RECONVERGENT B2 ;  /* 0x0000000000027941 */ /* 0x000fea0003800200 */
.L_x_154:
        /* <DEDUP_REMOVED lines=26> */
.L_x_158:
[----:B------:R-:W-:Y:S05]  /*28a0*/  BSYNC.RECONVERGENT B2 ;  /* 0x0000000000027941 */ /* 0x000fea0003800200 */
.L_x_157:
        /* <DEDUP_REMOVED lines=12> */
.L_x_150:
[----:B------:R-:W-:Y:S05]  /*2970*/  BSYNC.RECONVERGENT B1 ;  /* 0x0000000000017941 */ /* 0x000fea0003800200 */
.L_x_149:
[----:B------:R-:W-:Y:S02]  /*2980*/  ISETP.GE.AND P0, PT, R3, 0x200, PT ;  /* 0x000002000300780c */ /* 0x000fe40003f06270 */
[----:B0----5:R-:W-:-:S11]  /*2990*/  MOV R5, R0 ;  /* 0x0000000000057202 */ /* 0x021fd60000000f00 */
[----:B------:R-:W-:Y:S05]  /*29a0*/  @!P0 BRA `(.L_x_159) ;  /* 0x0000000000d08947 */ /* 0x000fea0003800000 */
[----:B------:R-:W0:Y:S01]  /*29b0*/  S2R R7, SR_LANEID ;  /* 0x0000000000077919 */ /* 0x000e220000000000 */
[----:B------:R-:W1:Y:S02]  /*29c0*/  SHFL.DOWN PT, R0, R5, 0x1, 0x1f ;  /* 0x08201f0005007f89 */ /* 0x000e6400000e0000 */
[----:B-1----:R-:W-:Y:S01]  /*29d0*/  FADD R0, R0, R5 ;  /* 0x0000000500007221 */ /* 0x002fe20000000000 */
[C---:B0-----:R-:W-:Y:S02]  /*29e0*/  ISETP.GT.AND P0, PT, R7.reuse, 0x1e, PT ;  /* 0x0000001e0700780c */ /* 0x041fe40003f04270 */
[----:B------:R-:W-:Y:S02]  /*29f0*/  ISETP.NE.AND P1, PT, R7, RZ, PT ;  /* 0x000000ff0700720c */ /* 0x000fe40003f25270 */
[----:B------:R-:W-:Y:S02]  /*2a00*/  FSEL R0, R5, R0, P0 ;  /* 0x0000000005007208 */ /* 0x000fe40000000000 */
[----:B------:R-:W-:-:S03]  /*2a10*/  ISETP.GT.AND P0, PT, R7, 0x1d, PT ;  /* 0x0000001d0700780c */ /* 0x000fc60003f04270 */
[----:B------:R-:W0:Y:S06]  /*2a20*/  SHFL.DOWN PT, R3, R0, 0x2, 0x1f ;  /* 0x08401f0000037f89 */ /* 0x000e2c00000e0000 */
        /* <DEDUP_REMOVED lines=24> */
[----:B--2---:R-:W0:Y:S04]  /*2bb0*/  LDS.128 R4, [UR4+0x10] ;  /* 0x00001004ff047984 */ /* 0x004e280008000c00 */
        /* <DEDUP_REMOVED lines=19> */
.L_x_159:
[----:B------:R-:W0:Y:S01]  /*2cf0*/  S2R R4, SR_LANEID ;  /* 0x0000000000047919 */ /* 0x000e220000000000 */
[----:B------:R-:W-:-:S04]  /*2d00*/  LOP3.LUT R0, R2, 0x3e0, RZ, 0xc0, !PT ;  /* 0x000003e002007812 */ /* 0x000fc800078ec0ff */
[----:B------:R-:W-:Y:S02]  /*2d10*/  IADD3 R6, PT, PT, R0, 0x20, RZ ;  /* 0x0000002000067810 */ /* 0x000fe40007ffe0ff */
[----:B------:R-:W-:Y:S02]  /*2d20*/  LOP3.LUT R0, RZ, R0, RZ, 0x33, !PT ;  /* 0x00000000ff007212 */ /* 0x000fe400078e33ff */
[-C--:B------:R-:W-:Y:S02]  /*2d30*/  ISETP.GT.AND P0, PT, R6, R3.reuse, PT ;  /* 0x000000030600720c */ /* 0x080fe40003f04270 */
[----:B------:R-:W-:-:S04]  /*2d40*/  IADD3 R0, PT, PT, R0, R3, RZ ;  /* 0x0000000300007210 */ /* 0x000fc80007ffe0ff */
[----:B------:R-:W-:-:S05]  /*2d50*/  SEL R6, R0, 0x1f, P0 ;  /* 0x0000001f00067807 */ /* 0x000fca0000000000 */
[----:B------:R-:W1:Y:S01]  /*2d60*/  SHFL.DOWN PT, R0, R5, 0x1, R6 ;  /* 0x0820000005007989 */ /* 0x000e6200000e0006 */
[C---:B0-----:R-:W-:Y:S02]  /*2d70*/  ISETP.GE.AND P0, PT, R4.reuse, R6, PT ;  /* 0x000000060400720c */ /* 0x041fe40003f06270 */
[C---:B------:R-:W-:Y:S02]  /*2d80*/  IADD3 R7, PT, PT, R4.reuse, 0x2, RZ ;  /* 0x0000000204077810 */ /* 0x040fe40007ffe0ff */
[----:B------:R-:W-:-:S09]  /*2d90*/  ISETP.NE.AND P1, PT, R4, RZ, PT ;  /* 0x000000ff0400720c */ /* 0x000fd20003f25270 */
[----:B-1----:R-:W-:Y:S01]  /*2da0*/  @!P0 FADD R5, R0, R5 ;  /* 0x0000000500058221 */ /* 0x002fe20000000000 */
[-C--:B------:R-:W-:Y:S02]  /*2db0*/  ISETP.GT.AND P0, PT, R7, R6.reuse, PT ;  /* 0x000000060700720c */ /* 0x080fe40003f04270 */
[----:B------:R-:W-:Y:S01]  /*2dc0*/  IADD3 R7, PT, PT, R4, 0x4, RZ ;  /* 0x0000000404077810 */ /* 0x000fe20007ffe0ff */
[----:B------:R-:W0:Y:S01]  /*2dd0*/  @!P1 S2R R8, SR_CgaCtaId ;  /* 0x0000000000089919 */ /* 0x000e220000008800 */
        /* <DEDUP_REMOVED lines=31> */
[----:B-1----:R-:W1:Y:S04]  /*2fd0*/  LDS.128 R4, [UR4+0x20] ;  /* 0x00002004ff047984 */ /* 0x002e680008000c00 */
        /* <DEDUP_REMOVED lines=29> */
.L_x_146:
        /* <DEDUP_REMOVED lines=28> */
[----:B------:R-:W-:Y:S02]  /*3370*/  HFMA2 R11, -RZ, RZ, 0, 0.0078125 ;  /* 0x00002000ff0b7431 */ /* 0x000fe400000001ff */
        /* <DEDUP_REMOVED lines=11> */
.L_x_162:
[----:B------:R-:W-:-:S05]  /*3430*/  IMAD.WIDE R2, R11, 0x4, R4 ;  /* 0x000000040b027825 */ /* 0x000fca00078e0204 */
        /* <DEDUP_REMOVED lines=15> */
[----:B------:R0:W5:Y:S02]  /*3530*/  LDG.E.CONSTANT R18, desc[UR6][R2.64+0x7800] ;  /* 0x0078000602127981 */ /* 0x000164000c1e9900 */
[----:B0-----:R-:W-:-:S04]  /*3540*/  MOV R3, R7 ;  /* 0x0000000700037202 */ /* 0x001fc80000000f00 */
[----:B------:R-:W-:-:S04]  /*3550*/  IADD3 R2, PT, PT, -R11, R3, RZ ;  /* 0x000000030b027210 */ /* 0x000fc80007ffe1ff */
[----:B------:R-:W-:Y:S01]  /*3560*/  ISETP.GE.AND P0, PT, R2, 0x2000, PT ;  /* 0x000020000200780c */ /* 0x000fe20003f06270 */
        /* <DEDUP_REMOVED lines=17> */
[----:B------:R-:W-:-:S04]  /*3680*/  IADD3 R11, PT, PT, R11, 0x2000, RZ ;  /* 0x000020000b0b7810 */ /* 0x000fc80007ffe0ff */
[----:B------:R-:W-:-:S13]  /*3690*/  ISETP.GT.AND P0, PT, R11, R6, PT ;  /* 0x000000060b00720c */ /* 0x000fda0003f04270 */
[----:B------:R-:W-:Y:S05]  /*36a0*/  @!P0 BRA `(.L_x_162) ;  /* 0xfffffffc00608947 */ /* 0x000fea000383ffff */
.L_x_160:
        /* <DEDUP_REMOVED lines=20> */
.L_x_166:
        /* <DEDUP_REMOVED lines=8> */
.L_x_165:
[----:B------:R-:W-:Y:S05]  /*3870*/  BSYNC.RECONVERGENT B2 ;  /* 0x0000000000027941 */ /* 0x000fea0003800200 */
.L_x_164:
        /* <DEDUP_REMOVED lines=16> */
.L_x_169:
        /* <DEDUP_REMOVED lines=46> */
.L_x_168:
[----:B------:R-:W-:Y:S05]  /*3c60*/  BSYNC.RECONVERGENT B2 ;  /* 0x0000000000027941 */ /* 0x000fea0003800200 */
.L_x_167:
        /* <DEDUP_REMOVED lines=31> */
.L_x_171:
[----:B------:R-:W-:Y:S05]  /*3e60*/  BSYNC.RECONVERGENT B2 ;  /* 0x0000000000027941 */ /* 0x000fea0003800200 */
.L_x_170:
        /* <DEDUP_REMOVED lines=12> */
.L_x_163:
[----:B------:R-:W-:Y:S05]  /*3f30*/  BSYNC.RECONVERGENT B1 ;  /* 0x0000000000017941 */ /* 0x000fea0003800200 */
.L_x_161:
        /* <DEDUP_REMOVED lines=50> */
[----:B------:R-:W-:-:S07]  /*4260*/  FADD R0, R18, R19 ;  /* 0x0000001312007221 */ /* 0x000fce0000000000 */
.L_x_133:
[----:B------:R-:W-:Y:S05]  /*4270*/  BSYNC.RECONVERGENT B0 ;  /* 0x0000000000007941 */ /* 0x000fea0003800200 */
.L_x_117:
[----:B------:R-:W-:Y:S05]  /*4280*/  @P0 EXIT ;  /* 0x000000000000094d */ /* 0x000fea0003800000 */
[----:B0-23--:R-:W0:Y:S01]  /*4290*/  LDC.64 R2, c[0x0][0x388] ;  /* 0x0000e200ff027b82 */ /* 0x00de220000000a00 */
[----:B------:R-:W4:Y:S02]  /*42a0*/  LDCU UR4, c[0x0][0x398] ;  /* 0x00007300ff0477ac */ /* 0x000f240008000800 */
[----:B----4-:R-:W-:-:S05]  /*42b0*/  FADD R5, R0, UR4 ;  /* 0x0000000400057e21 */ /* 0x010fca0008000000 */
[----:B0-----:R-:W-:Y:S01]  /*42c0*/  STG.E desc[UR6][R2.64], R5 ;  /* 0x0000000502007986 */ /* 0x001fe2000c101906 */
[----:B------:R-:W-:Y:S05]  /*42d0*/  EXIT ;  /* 0x000000000000794d */ /* 0x000fea0003800000 */
.L_x_172:
        /* <DEDUP_REMOVED lines=10> */
.L_x_671:


//--------------------- .text._ZN3cub18CUB_300001_SM_10006detail6reduce18DeviceReduceKernelINS2_10policy_hubIfjN4cuda3std3__44plusIfEEE10Policy1000EN6thrust24THRUST_300001_SM_1000_NS10device_ptrIfEEjS9_fNS7_10__identityEEEvT0_PT3_T1_NS0_13GridEvenShareISK_EET2_T4_ --------------------------
	.section	.text._ZN3cub18CUB_300001_SM_10006detail6reduce18DeviceReduceKernelINS2_10policy_hubIfjN4cuda3std3__44plusIfEEE10Policy1000EN6thrust24THRUST_300001_SM_1000_NS10device_ptrIfEEjS9_fNS7_10__identityEEEvT0_PT3_T1_NS0_13GridEvenShareISK_EET2_T4_,"ax",@progbits
	.align	128
        .global         _ZN3cub18CUB_300001_SM_10006detail6reduce18DeviceReduceKernelINS2_10policy_hubIfjN4cuda3std3__44plusIfEEE10Policy1000EN6thrust24THRUST_300001_SM_1000_NS10device_ptrIfEEjS9_fNS7_10__identityEEEvT0_PT3_T1_NS0_13GridEvenShareISK_EET2_T4_
        .type           _ZN3cub18CUB_300001_SM_10006detail6reduce18DeviceReduceKernelINS2_10policy_hubIfjN4cuda3std3__44plusIfEEE10Policy1000EN6thrust24THRUST_300001_SM_1000_NS10device_ptrIfEEjS9_fNS7_10__identityEEEvT0_PT3_T1_NS0_13GridEvenShareISK_EET2_T4_,@function
        .size           _ZN3cub18CUB_300001_SM_10006detail6reduce18DeviceReduceKernelINS2_10policy_hubIfjN4cuda3std3__44plusIfEEE10Policy1000EN6thrust24THRUST_300001_SM_1000_NS10device_ptrIfEEjS9_fNS7_10__identityEEEvT0_PT3_T1_NS0_13GridEvenShareISK_EET2_T4_,(.L_x_672 - _ZN3cub18CUB_300001_SM_10006detail6reduce18DeviceReduceKernelINS2_10policy_hubIfjN4cuda3std3__44plusIfEEE10Policy1000EN6thrust24THRUST_300001_SM_1000_NS10device_ptrIfEEjS9_fNS7_10__identityEEEvT0_PT3_T1_NS0_13GridEvenShareISK_EET2_T4_)
        .other          _ZN3cub18CUB_300001_SM_10006detail6reduce18DeviceReduceKernelINS2_10policy_hubIfjN4cuda3std3__44plusIfEEE10Policy1000EN6thrust24THRUST_300001_SM_1000_NS10device_ptrIfEEjS9_fNS7_10__identityEEEvT0_PT3_T1_NS0_13GridEvenShareISK_EET2_T4_,@"STO_CUDA_ENTRY STV_DEFAULT"
_ZN3cub18CUB_300001_SM_10006detail6reduce18DeviceReduceKernelINS2_10policy_hubIfjN4cuda3std3__44plusIfEEE10Policy1000EN6thrust24THRUST_300001_SM_1000_NS10device_ptrIfEEjS9_fNS7_10__identityEEEvT0_PT3_T1_NS0_13GridEvenShareISK_EET2_T4_:
.text._ZN3cub18CUB_300001_SM_10006detail6reduce18DeviceReduceKernelINS2_10policy_hubIfjN4cuda3std3__44plusIfEEE10Policy1000EN6thrust24THRUST_300001_SM_1000_NS10device_ptrIfEEjS9_fNS7_10__identityEEEvT0_PT3_T1_NS0_13GridEvenShareISK_EET2_T4_:
[----:B------:R-:W-:Y:S01]  /*0000*/  LDC R1, c[0x0][0x37c] ;  /* 0x0000df00ff017b82 */ /* 0x000fe20000000800 */
[----:B------:R-:W0:Y:S07]  /*0010*/  S2R R3, SR_CTAID.X ;  /* 0x0000000000037919 */ /* 0x000e2e0000002500 */
[----:B------:R-:W1:Y:S01]  /*0020*/  LDC.64 R6, c[0x0][0x3a8] ;  /* 0x0000ea00ff067b82 */ /* 0x000e620000000a00 */
[----:B------:R-:W2:Y:S01]  /*0030*/  LDCU.64 UR6, c[0x0][0x358] ;  /* 0x00006b00ff0677ac */ /* 0x000ea20008000a00 */
[----:B------:R-:W-:Y:S01]  /*0040*/  BSSY.RECONVERGENT B0, `(.L_x_173) ;  /* 0x000027a000007945 */ /* 0x000fe20003800200 */
[----:B-1----:R-:W-:Y:S01]  /*0050*/  SHF.L.U32 R13, R7, 0xd, RZ ;  /* 0x0000000d070d7819 */ /* 0x002fe200000006ff */
[----:B0-----:R-:W-:-:S05]  /*0060*/  IMAD R0, R3, -0x2000, R6 ;  /* 0xffffe00003007824 */ /* 0x001fca00078e0206 */
[----:B------:R-:W-:-:S13]  /*0070*/  ISETP.GT.U32.AND P0, PT, R0, 0x1fff, PT ;  /* 0x00001fff0000780c */ /* 0x000fda0003f04070 */
[----:B--2---:R-:W-:Y:S05]  /*0080*/  @P0 BRA `(.L_x_174) ;  /* 0x0000001000d40947 */ /* 0x004fea0003800000 */
[----:B------:R-:W0:Y:S01]  /*0090*/  S2R R2, SR_TID.X ;  /* 0x0000000000027919 */ /* 0x000e220000002100 */
[----:B------:R-:W-:Y:S01]  /*00a0*/  BSSY.RECONVERGENT B1, `(.L_x_175) ;  /* 0x000000a000017945 */ /* 0x000fe20003800200 */
[----:B------:R-:W-:Y:S01]  /*00b0*/  HFMA2 R15, -RZ, RZ, 0, 0 ;  /* 0x00000000ff0f7431 */ /* 0x000fe200000001ff */
[----:B0-----:R-:W-:Y:S02]  /*00c0*/  ISETP.GE.U32.AND P0, PT, R2, R0, PT ;  /* 0x000000000200720c */ /* 0x001fe40003f06070 */
[----:B------:R-:W-:-:S11]  /*00d0*/  MOV R4, R2 ;  /* 0x0000000200047202 */ /* 0x000fd60000000f00 */
[----:B------:R-:W-:Y:S05]  /*00e0*/  @P0 BRA `(.L_x_176) ;  /* 0x0000000000140947 */ /* 0x000fea0003800000 */
[----:B------:R-:W0:Y:S01]  /*00f0*/  LDC.64 R8, c[0x0][0x380] ;  /* 0x0000e000ff087b82 */ /* 0x000e220000000a00 */
[----:B------:R-:W-:-:S05]  /*0100*/  LEA R5, R3, R2, 0xd ;  /* 0x0000000203057211 */ /* 0x000fca00078e68ff */
[----:B0-----:R-:W-:-:S05]  /*0110*/  IMAD.WIDE.U32 R8, R5, 0x4, R8 ;  /* 0x0000000405087825 */ /* 0x001fca00078e0008 */
[----:B------:R0:W5:Y:S01]  /*0120*/  LDG.E R15, desc[UR6][R8.64] ;  /* 0x00000006080f7981 */ /* 0x000162000c1e1900 */
[----:B------:R-:W-:-:S07]  /*0130*/  IADD3 R4, PT, PT, R2, 0x200, RZ ;  /* 0x0000020002047810 */ /* 0x000fce0007ffe0ff */
.L_x_176:
[----:B------:R-:W-:Y:S05]  /*0140*/  BSYNC.RECONVERGENT B1 ;  /* 0x0000000000017941 */ /* 0x000fea0003800200 */
.L_x_175:
[----:B------:R-:W-:Y:S01]  /*0150*/  ISETP.GE.U32.AND P0, PT, R4, R0, PT ;  /* 0x000000000400720c */ /* 0x000fe20003f06070 */
[----:B------:R-:W-:-:S12]  /*0160*/  BSSY.RECONVERGENT B1, `(.L_x_177) ;  /* 0x00000a5000017945 */ /* 0x000fd80003800200 */
[----:B------:R-:W-:Y:S05]  /*0170*/  @P0 BRA `(.L_x_178) ;  /* 0x00000008008c0947 */ /* 0x000fea0003800000 */
[----:B------:R-:W-:Y:S01]  /*0180*/  LOP3.LUT R5, RZ, R4, RZ, 0x33, !PT ;  /* 0x00000004ff057212 */ /* 0x000fe200078e33ff */
[----:B------:R-:W-:Y:S03]  /*0190*/  BSSY.RECONVERGENT B2, `(.L_x_179) ;  /* 0x0000053000027945 */ /* 0x000fe60003800200 */
[----:B------:R-:W-:-:S05]  /*01a0*/  IADD3 R6, PT, PT, R5, R6, RZ ;  /* 0x0000000605067210 */ /* 0x000fca0007ffe0ff */
[----:B------:R-:W-:-:S05]  /*01b0*/  IMAD R6, R3, -0x2000, R6 ;  /* 0xffffe00003067824 */ /* 0x000fca00078e0206 */
[C---:B------:R-:W-:Y:S02]  /*01c0*/  ISETP.GE.U32.AND P0, PT, R6.reuse, 0x1e00, PT ;  /* 0x00001e000600780c */ /* 0x040fe40003f06070 */
[----:B------:R-:W-:-:S04]  /*01d0*/  LEA.HI R5, R6, 0x1, RZ, 0x17 ;  /* 0x0000000106057811 */ /* 0x000fc800078fb8ff */
[----:B------:R-:W-:-:S07]  /*01e0*/  LOP3.LUT R6, R5, 0xf, RZ, 0xc0, !PT ;  /* 0x0000000f05067812 */ /* 0x000fce00078ec0ff */
[----:B------:R-:W-:Y:S05]  /*01f0*/  @!P0 BRA `(.L_x_180) ;  /* 0x0000000400308947 */ /* 0x000fea0003800000 */
[----:B------:R-:W-:Y:S01]  /*0200*/  LOP3.LUT R10, R5, 0xfffff0, RZ, 0xc0, !PT ;  /* 0x00fffff0050a7812 */ /* 0x000fe200078ec0ff */
[----:B------:R-:W-:Y:S01]  /*0210*/  BSSY.RECONVERGENT B3, `(.L_x_181) ;  /* 0x0000049000037945 */ /* 0x000fe20003800200 */
[----:B0-----:R-:W-:Y:S02]  /*0220*/  LOP3.LUT R9, R4, 0x1000, RZ, 0xfc, !PT ;  /* 0x0000100004097812 */ /* 0x001fe400078efcff */
[----:B------:R-:W-:Y:S02]  /*0230*/  LEA R4, R3, R4, 0xd ;  /* 0x0000000403047211 */ /* 0x000fe400078e68ff */
[----:B------:R-:W-:-:S07]  /*0240*/  IADD3 R10, PT, PT, -R10, RZ, RZ ;  /* 0x000000ff0a0a7210 */ /* 0x000fce0007ffe1ff */
.L_x_182:
[----:B------:R-:W0:Y:S02]  /*0250*/  LDC.64 R12, c[0x0][0x380] ;  /* 0x0000e000ff0c7b82 */ /* 0x000e240000000a00 */
[----:B0-----:R-:W-:-:S05]  /*0260*/  IMAD.WIDE.U32 R22, R4, 0x4, R12 ;  /* 0x0000000404167825 */ /* 0x001fca00078e000c */
[----:B------:R0:W2:Y:S01]  /*0270*/  LDG.E R8, desc[UR6][R22.64] ;  /* 0x0000000616087981 */ /* 0x0000a2000c1e1900 */
[C---:B------:R-:W-:Y:S02]  /*0280*/  IADD3 R25, PT, PT, R4.reuse, 0x200, RZ ;  /* 0x0000020004197810 */ /* 0x040fe40007ffe0ff */
[C---:B------:R-:W-:Y:S02]  /*0290*/  IADD3 R21, PT, PT, R4.reuse, 0x400, RZ ;  /* 0x0000040004157810 */ /* 0x040fe40007ffe0ff */
[C---:B------:R-:W-:Y:S01]  /*02a0*/  IADD3 R17, PT, PT, R4.reuse, 0x600, RZ ;  /* 0x0000060004117810 */ /* 0x040fe20007ffe0ff */
[----:B------:R-:W-:Y:S01]  /*02b0*/  IMAD.WIDE.U32 R24, R25, 0x4, R12 ;  /* 0x0000000419187825 */ /* 0x000fe200078e000c */
[----:B------:R-:W-:-:S03]  /*02c0*/  IADD3 R19, PT, PT, R4, 0x800, RZ ;  /* 0x0000080004137810 */ /* 0x000fc60007ffe0ff */
[--C-:B------:R-:W-:Y:S01]  /*02d0*/  IMAD.WIDE.U32 R20, R21, 0x4, R12.reuse ;  /* 0x0000000415147825 */ /* 0x100fe200078e000c */
[----:B------:R-:W3:Y:S01]  /*02e0*/  LDG.E R7, desc[UR6][R24.64] ;  /* 0x0000000618077981 */ /* 0x000ee2000c1e1900 */
[C---:B------:R-:W-:Y:S02]  /*02f0*/  IADD3 R11, PT, PT, R4.reuse, 0xa00, RZ ;  /* 0x00000a00040b7810 */ /* 0x040fe40007ffe0ff */
[--C-:B------:R-:W-:Y:S01]  /*0300*/  IMAD.WIDE.U32 R16, R17, 0x4, R12.reuse ;  /* 0x0000000411107825 */ /* 0x100fe200078e000c */
[----:B------:R1:W4:Y:S01]  /*0310*/  LDG.E R29, desc[UR6][R20.64] ;  /* 0x00000006141d7981 */ /* 0x000322000c1e1900 */
[C---:B------:R-:W-:Y:S02]  /*0320*/  IADD3 R14, PT, PT, R4.reuse, 0xc00, RZ ;  /* 0x00000c00040e7810 */ /* 0x040fe40007ffe0ff */
[--C-:B------:R-:W-:Y:S01]  /*0330*/  IMAD.WIDE.U32 R18, R19, 0x4, R12.reuse ;  /* 0x0000000413127825 */ /* 0x100fe200078e000c */
[----:B------:R1:W4:Y:S03]  /*0340*/  LDG.E R28, desc[UR6][R16.64] ;  /* 0x00000006101c7981 */ /* 0x000326000c1e1900 */
[----:B0-----:R-:W-:Y:S01]  /*0350*/  IMAD.WIDE.U32 R22, R11, 0x4, R12 ;  /* 0x000000040b167825 */ /* 0x001fe200078e000c */
[----:B------:R-:W4:Y:S01]  /*0360*/  LDG.E R27, desc[UR6][R18.64] ;  /* 0x00000006121b7981 */ /* 0x000f22000c1e1900 */
[----:B------:R-:W-:-:S02]  /*0370*/  IADD3 R11, PT, PT, R4, 0xe00, RZ ;  /* 0x00000e00040b7810 */ /* 0x000fc40007ffe0ff */
[--C-:B-1----:R-:W-:Y:S01]  /*0380*/  IMAD.WIDE.U32 R20, R14, 0x4, R12.reuse ;  /* 0x000000040e147825 */ /* 0x102fe200078e000c */
[----:B------:R0:W4:Y:S01]  /*0390*/  LDG.E R26, desc[UR6][R22.64] ;  /* 0x00000006161a7981 */ /* 0x000122000c1e1900 */
[C---:B------:R-:W-:Y:S02]  /*03a0*/  IADD3 R14, PT, PT, R4.reuse, 0x1000, RZ ;  /* 0x00001000040e7810 */ /* 0x040fe40007ffe0ff */
[C---:B------:R-:W-:Y:S01]  /*03b0*/  IADD3 R24, PT, PT, R4.reuse, 0x1200, RZ ;  /* 0x0000120004187810 */ /* 0x040fe20007ffe0ff */
[--C-:B------:R-:W-:Y:S01]  /*03c0*/  IMAD.WIDE.U32 R16, R11, 0x4, R12.reuse ;  /* 0x000000040b107825 */ /* 0x100fe200078e000c */
[----:B------:R1:W4:Y:S01]  /*03d0*/  LDG.E R25, desc[UR6][R20.64] ;  /* 0x0000000614197981 */ /* 0x000322000c1e1900 */
[----:B------:R-:W-:Y:S02]  /*03e0*/  IADD3 R11, PT, PT, R4, 0x1400, RZ ;  /* 0x00001400040b7810 */ /* 0x000fe40007ffe0ff */
[--C-:B0-----:R-:W-:Y:S02]  /*03f0*/  IMAD.WIDE.U32 R22, R24, 0x4, R12.reuse ;  /* 0x0000000418167825 */ /* 0x101fe400078e000c */
[----:B------:R0:W4:Y:S02]  /*0400*/  LDG.E R24, desc[UR6][R16.64] ;  /* 0x0000000610187981 */ /* 0x000124000c1e1900 */
[--C-:B-1----:R-:W-:Y:S01]  /*0410*/  IMAD.WIDE.U32 R20, R14, 0x4, R12.reuse ;  /* 0x000000040e147825 */ /* 0x102fe200078e000c */
[C---:B------:R-:W-:Y:S01]  /*0420*/  IADD3 R14, PT, PT, R4.reuse, 0x1600, RZ ;  /* 0x00001600040e7810 */ /* 0x040fe20007ffe0ff */
[----:B------:R1:W4:Y:S04]  /*0430*/  LDG.E R18, desc[UR6][R22.64] ;  /* 0x0000000616127981 */ /* 0x000328000c1e1900 */
[----:B------:R1:W4:Y:S01]  /*0440*/  LDG.E R19, desc[UR6][R20.64] ;  /* 0x0000000614137981 */ /* 0x000322000c1e1900 */
[----:B0-----:R-:W-:Y:S01]  /*0450*/  IMAD.WIDE.U32 R16, R11, 0x4, R12 ;  /* 0x000000040b107825 */ /* 0x001fe200078e000c */
[----:B-1----:R-:W-:-:S04]  /*0460*/  IADD3 R23, PT, PT, R4, 0x1800, RZ ;  /* 0x0000180004177810 */ /* 0x002fc80007ffe0ff */
[----:B------:R0:W4:Y:S01]  /*0470*/  LDG.E R11, desc[UR6][R16.64] ;  /* 0x00000006100b7981 */ /* 0x000122000c1e1900 */
[C---:B------:R-:W-:Y:S01]  /*0480*/  IADD3 R21, PT, PT, R4.reuse, 0x1a00, RZ ;  /* 0x00001a0004157810 */ /* 0x040fe20007ffe0ff */
[----:B0-----:R-:W-:Y:S01]  /*0490*/  IMAD.WIDE.U32 R16, R23, 0x4, R12 ;  /* 0x0000000417107825 */ /* 0x001fe200078e000c */
[----:B------:R-:W-:-:S03]  /*04a0*/  IADD3 R23, PT, PT, R4, 0x1c00, RZ ;  /* 0x00001c0004177810 */ /* 0x000fc60007ffe0ff */
[--C-:B------:R-:W-:Y:S02]  /*04b0*/  IMAD.WIDE.U32 R20, R21, 0x4, R12.reuse ;  /* 0x0000000415147825 */ /* 0x100fe400078e000c */
[----:B------:R-:W4:Y:S02]  /*04c0*/  LDG.E R16, desc[UR6][R16.64] ;  /* 0x0000000610107981 */ /* 0x000f24000c1e1900 */
[----:B------:R-:W-:Y:S02]  /*04d0*/  IMAD.WIDE.U32 R22, R23, 0x4, R12 ;  /* 0x0000000417167825 */ /* 0x000fe400078e000c */
[----:B------:R-:W4:Y:S04]  /*04e0*/  LDG.E R20, desc[UR6][R20.64] ;  /* 0x0000000614147981 */ /* 0x000f28000c1e1900 */
[----:B------:R-:W4:Y:S01]  /*04f0*/  LDG.E R22, desc[UR6][R22.64] ;  /* 0x0000000616167981 */ /* 0x000f22000c1e1900 */
[----:B--2--5:R-:W-:Y:S01]  /*0500*/  FADD R8, R8, R15 ;  /* 0x0000000f08087221 */ /* 0x024fe20000000000 */
[----:B------:R-:W-:-:S06]  /*0510*/  IMAD.WIDE.U32 R14, R14, 0x4, R12 ;  /* 0x000000040e0e7825 */ /* 0x000fcc00078e000c */
[----:B------:R0:W2:Y:S02]  /*0520*/  LDG.E R14, desc[UR6][R14.64] ;  /* 0x000000060e0e7981 */ /* 0x0000a4000c1e1900 */
[----:B0-----:R-:W-:-:S05]  /*0530*/  IADD3 R15, PT, PT, R4, 0x1e00, RZ ;  /* 0x00001e00040f7810 */ /* 0x001fca0007ffe0ff */
[----:B------:R-:W-:-:S06]  /*0540*/  IMAD.WIDE.U32 R12, R15, 0x4, R12 ;  /* 0x000000040f0c7825 */ /* 0x000fcc00078e000c */
[----:B------:R-:W2:Y:S01]  /*0550*/  LDG.E R12, desc[UR6][R12.64] ;  /* 0x000000060c0c7981 */ /* 0x000ea2000c1e1900 */
        /* <DEDUP_REMOVED lines=8> */
[----:B------:R-:W-:Y:S01]  /*05e0*/  FADD R18, R19, R18 ;  /* 0x0000001213127221 */ /* 0x000fe20000000000 */
[----:B------:R-:W-:-:S03]  /*05f0*/  IADD3 R10, PT, PT, R10, 0x10, RZ ;  /* 0x000000100a0a7810 */ /* 0x000fc60007ffe0ff */
[----:B------:R-:W-:Y:S01]  /*0600*/  FADD R11, R18, R11 ;  /* 0x0000000b120b7221 */ /* 0x000fe20000000000 */
[----:B------:R-:W-:Y:S02]  /*0610*/  ISETP.NE.AND P0, PT, R10, RZ, PT ;  /* 0x000000ff0a00720c */ /* 0x000fe40003f05270 */
[----:B------:R-:W-:Y:S02]  /*0620*/  IADD3 R9, PT, PT, R9, 0x2000, RZ ;  /* 0x0000200009097810 */ /* 0x000fe40007ffe0ff */
[----:B------:R-:W-:Y:S01]  /*0630*/  IADD3 R4, PT, PT, R4, 0x2000, RZ ;  /* 0x0000200004047810 */ /* 0x000fe20007ffe0ff */
[----:B--2---:R-:W-:-:S04]  /*0640*/  FADD R11, R11, R14 ;  /* 0x0000000e0b0b7221 */ /* 0x004fc80000000000 */
[----:B------:R-:W-:-:S04]  /*0650*/  FADD R11, R11, R16 ;  /* 0x000000100b0b7221 */ /* 0x000fc80000000000 */
[----:B------:R-:W-:-:S04]  /*0660*/  FADD R11, R11, R20 ;  /* 0x000000140b0b7221 */ /* 0x000fc80000000000 */
[----:B------:R-:W-:-:S04]  /*0670*/  FADD R11, R11, R22 ;  /* 0x000000160b0b7221 */ /* 0x000fc80000000000 */
[----:B------:R-:W-:Y:S01]  /*0680*/  FADD R15, R11, R12 ;  /* 0x0000000c0b0f7221 */ /* 0x000fe20000000000 */
[----:B------:R-:W-:Y:S06]  /*0690*/  @P0 BRA `(.L_x_182) ;  /* 0xfffffff800ec0947 */ /* 0x000fec000383ffff */
[----:B------:R-:W-:Y:S05]  /*06a0*/  BSYNC.RECONVERGENT B3 ;  /* 0x0000000000037941 */ /* 0x000fea0003800200 */
.L_x_181:
[----:B------:R-:W-:-:S07]  /*06b0*/  IADD3 R4, PT, PT, R9, -0x1000, RZ ;  /* 0xfffff00009047810 */ /* 0x000fce0007ffe0ff */
.L_x_180:
[----:B------:R-:W-:Y:S05]  /*06c0*/  BSYNC.RECONVERGENT B2 ;  /* 0x0000000000027941 */ /* 0x000fea0003800200 */
.L_x_179:
[----:B------:R-:W-:-:S13]  /*06d0*/  ISETP.NE.AND P0, PT, R6, RZ, PT ;  /* 0x000000ff0600720c */ /* 0x000fda0003f05270 */
[----:B------:R-:W-:Y:S05]  /*06e0*/  @!P0 BRA `(.L_x_178) ;  /* 0x0000000400308947 */ /* 0x000fea0003800000 */
[----:B------:R-:W-:Y:S01]  /*06f0*/  ISETP.GE.U32.AND P0, PT, R6, 0x8, PT ;  /* 0x000000080600780c */ /* 0x000fe20003f06070 */
[----:B------:R-:W-:Y:S01]  /*0700*/  BSSY.RECONVERGENT B2, `(.L_x_183) ;  /* 0x0000026000027945 */ /* 0x000fe20003800200 */
[----:B------:R-:W-:-:S04]  /*0710*/  LOP3.LUT R22, R5, 0x7, RZ, 0xc0, !PT ;  /* 0x0000000705167812 */ /* 0x000fc800078ec0ff */
[----:B------:R-:W-:-:S07]  /*0720*/  ISETP.NE.AND P1, PT, R22, RZ, PT ;  /* 0x000000ff1600720c */ /* 0x000fce0003f25270 */
[----:B------:R-:W-:Y:S06]  /*0730*/  @!P0 BRA `(.L_x_184) ;  /* 0x0000000000888947 */ /* 0x000fec0003800000 */
[----:B------:R-:W1:Y:S01]  /*0740*/  LDC.64 R6, c[0x0][0x380] ;  /* 0x0000e000ff067b82 */ /* 0x000e620000000a00 */
[----:B------:R-:W-:-:S04]  /*0750*/  LEA R19, R3, R4, 0xd ;  /* 0x0000000403137211 */ /* 0x000fc800078e68ff */
[C---:B------:R-:W-:Y:S02]  /*0760*/  IADD3 R17, PT, PT, R19.reuse, 0x200, RZ ;  /* 0x0000020013117810 */ /* 0x040fe40007ffe0ff */
[C---:B------:R-:W-:Y:S02]  /*0770*/  IADD3 R21, PT, PT, R19.reuse, 0x400, RZ ;  /* 0x0000040013157810 */ /* 0x040fe40007ffe0ff */
[C---:B------:R-:W-:Y:S02]  /*0780*/  IADD3 R13, PT, PT, R19.reuse, 0x600, RZ ;  /* 0x00000600130d7810 */ /* 0x040fe40007ffe0ff */
[C---:B0-----:R-:W-:Y:S01]  /*0790*/  IADD3 R9, PT, PT, R19.reuse, 0x800, RZ ;  /* 0x0000080013097810 */ /* 0x041fe20007ffe0ff */
[----:B-1----:R-:W-:-:S04]  /*07a0*/  IMAD.WIDE.U32 R10, R19, 0x4, R6 ;  /* 0x00000004130a7825 */ /* 0x002fc800078e0006 */
[--C-:B------:R-:W-:Y:S01]  /*07b0*/  IMAD.WIDE.U32 R16, R17, 0x4, R6.reuse ;  /* 0x0000000411107825 */ /* 0x100fe200078e0006 */
[----:B------:R0:W2:Y:S03]  /*07c0*/  LDG.E R14, desc[UR6][R10.64] ;  /* 0x000000060a0e7981 */ /* 0x0000a6000c1e1900 */
[--C-:B------:R-:W-:Y:S01]  /*07d0*/  IMAD.WIDE.U32 R20, R21, 0x4, R6.reuse ;  /* 0x0000000415147825 */ /* 0x100fe200078e0006 */
[----:B------:R1:W3:Y:S03]  /*07e0*/  LDG.E R18, desc[UR6][R16.64] ;  /* 0x0000000610127981 */ /* 0x0002e6000c1e1900 */
[--C-:B------:R-:W-:Y:S01]  /*07f0*/  IMAD.WIDE.U32 R12, R13, 0x4, R6.reuse ;  /* 0x000000040d0c7825 */ /* 0x100fe200078e0006 */
[----:B------:R-:W-:Y:S01]  /*0800*/  IADD3 R23, PT, PT, R19, 0xa00, RZ ;  /* 0x00000a0013177810 */ /* 0x000fe20007ffe0ff */
[----:B------:R-:W4:Y:S02]  /*0810*/  LDG.E R20, desc[UR6][R20.64] ;  /* 0x0000000614147981 */ /* 0x000f24000c1e1900 */
[--C-:B------:R-:W-:Y:S01]  /*0820*/  IMAD.WIDE.U32 R8, R9, 0x4, R6.reuse ;  /* 0x0000000409087825 */ /* 0x100fe200078e0006 */
[----:B------:R-:W-:Y:S01]  /*0830*/  IADD3 R25, PT, PT, R19, 0xc00, RZ ;  /* 0x00000c0013197810 */ /* 0x000fe20007ffe0ff */
[----:B------:R-:W4:Y:S02]  /*0840*/  LDG.E R12, desc[UR6][R12.64] ;  /* 0x000000060c0c7981 */ /* 0x000f24000c1e1900 */
[--C-:B0-----:R-:W-:Y:S01]  /*0850*/  IMAD.WIDE.U32 R10, R23, 0x4, R6.reuse ;  /* 0x00000004170a7825 */ /* 0x101fe200078e0006 */
[----:B------:R-:W-:Y:S01]  /*0860*/  IADD3 R19, PT, PT, R19, 0xe00, RZ ;  /* 0x00000e0013137810 */ /* 0x000fe20007ffe0ff */
[----:B------:R-:W4:Y:S02]  /*0870*/  LDG.E R8, desc[UR6][R8.64] ;  /* 0x0000000608087981 */ /* 0x000f24000c1e1900 */
[----:B-1----:R-:W-:-:S02]  /*0880*/  IMAD.WIDE.U32 R16, R25, 0x4, R6 ;  /* 0x0000000419107825 */ /* 0x002fc400078e0006 */
[----:B------:R-:W4:Y:S02]  /*0890*/  LDG.E R11, desc[UR6][R10.64] ;  /* 0x000000060a0b7981 */ /* 0x000f24000c1e1900 */
[----:B------:R-:W-:Y:S02]  /*08a0*/  IMAD.WIDE.U32 R6, R19, 0x4, R6 ;  /* 0x0000000413067825 */ /* 0x000fe400078e0006 */
[----:B------:R-:W4:Y:S04]  /*08b0*/  LDG.E R17, desc[UR6][R16.64] ;  /* 0x0000000610117981 */ /* 0x000f28000c1e1900 */
[----:B------:R-:W4:Y:S01]  /*08c0*/  LDG.E R7, desc[UR6][R6.64] ;  /* 0x0000000606077981 */ /* 0x000f22000c1e1900 */
        /* <DEDUP_REMOVED lines=9> */
.L_x_184:
[----:B------:R-:W-:Y:S05]  /*0960*/  BSYNC.RECONVERGENT B2 ;  /* 0x0000000000027941 */ /* 0x000fea0003800200 */
.L_x_183:
[----:B------:R-:W-:Y:S05]  /*0970*/  @!P1 BRA `(.L_x_178) ;  /* 0x00000000008c9947 */ /* 0x000fea0003800000 */
[----:B------:R-:W-:Y:S01]  /*0980*/  ISETP.GE.U32.AND P0, PT, R22, 0x4, PT ;  /* 0x000000041600780c */ /* 0x000fe20003f06070 */
[----:B------:R-:W-:Y:S01]  /*0990*/  BSSY.RECONVERGENT B2, `(.L_x_185) ;  /* 0x0000016000027945 */ /* 0x000fe20003800200 */
[----:B------:R-:W-:-:S04]  /*09a0*/  LOP3.LUT R5, R5, 0x3, RZ, 0xc0, !PT ;  /* 0x0000000305057812 */ /* 0x000fc800078ec0ff */
[----:B------:R-:W-:-:S07]  /*09b0*/  ISETP.NE.AND P1, PT, R5, RZ, PT ;  /* 0x000000ff0500720c */ /* 0x000fce0003f25270 */
[----:B------:R-:W-:Y:S06]  /*09c0*/  @!P0 BRA `(.L_x_186) ;  /* 0x0000000000488947 */ /* 0x000fec0003800000 */
[----:B------:R-:W0:Y:S01]  /*09d0*/  LDC.64 R6, c[0x0][0x380] ;  /* 0x0000e000ff067b82 */ /* 0x000e220000000a00 */
[----:B------:R-:W-:-:S04]  /*09e0*/  LEA R13, R3, R4, 0xd ;  /* 0x00000004030d7211 */ /* 0x000fc800078e68ff */
[C---:B------:R-:W-:Y:S02]  /*09f0*/  IADD3 R11, PT, PT, R13.reuse, 0x200, RZ ;  /* 0x000002000d0b7810 */ /* 0x040fe40007ffe0ff */
[C---:B------:R-:W-:Y:S02]  /*0a00*/  IADD3 R17, PT, PT, R13.reuse, 0x400, RZ ;  /* 0x000004000d117810 */ /* 0x040fe40007ffe0ff */
[C---:B------:R-:W-:Y:S01]  /*0a10*/  IADD3 R19, PT, PT, R13.reuse, 0x600, RZ ;  /* 0x000006000d137810 */ /* 0x040fe20007ffe0ff */
[----:B0-----:R-:W-:-:S04]  /*0a20*/  IMAD.WIDE.U32 R8, R13, 0x4, R6 ;  /* 0x000000040d087825 */ /* 0x001fc800078e0006 */
[--C-:B------:R-:W-:Y:S02]  /*0a30*/  IMAD.WIDE.U32 R10, R11, 0x4, R6.reuse ;  /* 0x000000040b0a7825 */ /* 0x100fe400078e0006 */
[----:B------:R-:W2:Y:S02]  /*0a40*/  LDG.E R8, desc[UR6][R8.64] ;  /* 0x0000000608087981 */ /* 0x000ea4000c1e1900 */
[--C-:B------:R-:W-:Y:S02]  /*0a50*/  IMAD.WIDE.U32 R12, R17, 0x4, R6.reuse ;  /* 0x00000004110c7825 */ /* 0x100fe400078e0006 */
[----:B------:R-:W3:Y:S02]  /*0a60*/  LDG.E R10, desc[UR6][R10.64] ;  /* 0x000000060a0a7981 */ /* 0x000ee4000c1e1900 */
[----:B------:R-:W-:Y:S02]  /*0a70*/  IMAD.WIDE.U32 R6, R19, 0x4, R6 ;  /* 0x0000000413067825 */ /* 0x000fe400078e0006 */
[----:B------:R-:W4:Y:S04]  /*0a80*/  LDG.E R12, desc[UR6][R12.64] ;  /* 0x000000060c0c7981 */ /* 0x000f28000c1e1900 */
[----:B------:R-:W4:Y:S01]  /*0a90*/  LDG.E R6, desc[UR6][R6.64] ;  /* 0x0000000606067981 */ /* 0x000f22000c1e1900 */
[----:B------:R-:W-:Y:S01]  /*0aa0*/  IADD3 R4, PT, PT, R4, 0x800, RZ ;  /* 0x0000080004047810 */ /* 0x000fe20007ffe0ff */
[----:B--2--5:R-:W-:-:S04]  /*0ab0*/  FADD R15, R15, R8 ;  /* 0x000000080f0f7221 */ /* 0x024fc80000000000 */
[----:B---3--:R-:W-:-:S04]  /*0ac0*/  FADD R15, R15, R10 ;  /* 0x0000000a0f0f7221 */ /* 0x008fc80000000000 */
[----:B----4-:R-:W-:-:S04]  /*0ad0*/  FADD R15, R15, R12 ;  /* 0x0000000c0f0f7221 */ /* 0x010fc80000000000 */
[----:B------:R-:W-:-:S07]  /*0ae0*/  FADD R15, R15, R6 ;  /* 0x000000060f0f7221 */ /* 0x000fce0000000000 */
.L_x_186:
[----:B------:R-:W-:Y:S05]  /*0af0*/  BSYNC.RECONVERGENT B2 ;  /* 0x0000000000027941 */ /* 0x000fea0003800200 */
.L_x_185:
[----:B------:R-:W-:Y:S05]  /*0b00*/  @!P1 BRA `(.L_x_178) ;  /* 0x0000000000289947 */ /* 0x000fea0003800000 */
[----:B------:R-:W1:Y:S01]  /*0b10*/  LDC.64 R6, c[0x0][0x380] ;  /* 0x0000e000ff067b82 */ /* 0x000e620000000a00 */
[----:B0-----:R-:W-:Y:S02]  /*0b20*/  LEA R9, R3, R4, 0xd ;  /* 0x0000000403097211 */ /* 0x001fe400078e68ff */
[----:B------:R-:W-:-:S07]  /*0b30*/  IADD3 R8, PT, PT, -R5, RZ, RZ ;  /* 0x000000ff05087210 */ /* 0x000fce0007ffe1ff */
.L_x_187:
[----:B-1----:R-:W-:-:S06]  /*0b40*/  IMAD.WIDE.U32 R4, R9, 0x4, R6 ;  /* 0x0000000409047825 */ /* 0x002fcc00078e0006 */
[----:B------:R-:W2:Y:S01]  /*0b50*/  LDG.E R4, desc[UR6][R4.64] ;  /* 0x0000000604047981 */ /* 0x000ea2000c1e1900 */
[----:B------:R-:W-:Y:S02]  /*0b60*/  IADD3 R8, PT, PT, R8, 0x1, RZ ;  /* 0x0000000108087810 */ /* 0x000fe40007ffe0ff */
[----:B------:R-:W-:Y:S02]  /*0b70*/  IADD3 R9, PT, PT, R9, 0x200, RZ ;  /* 0x0000020009097810 */ /* 0x000fe40007ffe0ff */
[----:B------:R-:W-:Y:S01]  /*0b80*/  ISETP.NE.AND P0, PT, R8, RZ, PT ;  /* 0x000000ff0800720c */ /* 0x000fe20003f05270 */
[----:B--2--5:R-:W-:-:S12]  /*0b90*/  FADD R15, R4, R15 ;  /* 0x0000000f040f7221 */ /* 0x024fd80000000000 */
[----:B------:R-:W-:Y:S05]  /*0ba0*/  @P0 BRA `(.L_x_187) ;  /* 0xfffffffc00e40947 */ /* 0x000fea000383ffff */
.L_x_178:
[----:B------:R-:W-:Y:S05]  /*0bb0*/  BSYNC.RECONVERGENT B1 ;  /* 0x0000000000017941 */ /* 0x000fea0003800200 */
.L_x_177:
[----:B------:R-:W-:-:S13]  /*0bc0*/  ISETP.GE.U32.AND P0, PT, R0, 0x200, PT ;  /* 0x000002000000780c */ /* 0x000fda0003f06070 */
[----:B------:R-:W-:Y:S05]  /*0bd0*/  @!P0 BRA `(.L_x_188) ;  /* 0x0000000000d08947 */ /* 0x000fea0003800000 */
[----:B0-----:R-:W0:Y:S01]  /*0be0*/  S2R R8, SR_LANEID ;  /* 0x0000000000087919 */ /* 0x001e220000000000 */
[----:B-----5:R-:W1:Y:S02]  /*0bf0*/  SHFL.DOWN PT, R0, R15, 0x1, 0x1f ;  /* 0x08201f000f007f89 */ /* 0x020e6400000e0000 */
[----:B-1----:R-:W-:Y:S01]  /*0c00*/  FADD R0, R0, R15 ;  /* 0x0000000f00007221 */ /* 0x002fe20000000000 */
[C---:B0-----:R-:W-:Y:S02]  /*0c10*/  ISETP.GT.AND P0, PT, R8.reuse, 0x1e, PT ;  /* 0x0000001e0800780c */ /* 0x041fe40003f04270 */
[C---:B------:R-:W-:Y:S02]  /*0c20*/  ISETP.NE.AND P1, PT, R8.reuse, RZ, PT ;  /* 0x000000ff0800720c */ /* 0x040fe40003f25270 */
        /* <DEDUP_REMOVED lines=27> */
[----:B------:R-:W0:Y:S04]  /*0de0*/  LDS.128 R12, [UR4+0x10] ;  /* 0x00001004ff0c7984 */ /* 0x000e280008000c00 */
[----:B------:R-:W2:Y:S04]  /*0df0*/  LDS.128 R8, [UR4+0x20] ;  /* 0x00002004ff087984 */ /* 0x000ea80008000c00 */
[----:B-1----:R-:W1:Y:S04]  /*0e00*/  LDS.128 R4, [UR4+0x30] ;  /* 0x00003004ff047984 */ /* 0x002e680008000c00 */
[----:B------:R-:W3:Y:S01]  /*0e10*/  LDS.128 R16, [UR4+0x40] ;  /* 0x00004004ff107984 */ /* 0x000ee20008000c00 */
[----:B0-----:R-:W-:-:S04]  /*0e20*/  FADD R13, R20, R13 ;  /* 0x0000000d140d7221 */ /* 0x001fc80000000000 */
[----:B------:R-:W-:-:S04]  /*0e30*/  FADD R14, R13, R14 ;  /* 0x0000000e0d0e7221 */ /* 0x000fc80000000000 */
[----:B------:R-:W-:-:S04]  /*0e40*/  FADD R15, R14, R15 ;  /* 0x0000000f0e0f7221 */ /* 0x000fc80000000000 */
[----:B--2---:R-:W-:-:S04]  /*0e50*/  FADD R8, R15, R8 ;  /* 0x000000080f087221 */ /* 0x004fc80000000000 */
[----:B------:R-:W-:-:S04]  /*0e60*/  FADD R9, R8, R9 ;  /* 0x0000000908097221 */ /* 0x000fc80000000000 */
[----:B------:R-:W-:-:S04]  /*0e70*/  FADD R10, R9, R10 ;  /* 0x0000000a090a7221 */ /* 0x000fc80000000000 */
[----:B------:R-:W-:-:S04]  /*0e80*/  FADD R11, R10, R11 ;  /* 0x0000000b0a0b7221 */ /* 0x000fc80000000000 */
[----:B-1----:R-:W-:-:S04]  /*0e90*/  FADD R4, R11, R4 ;  /* 0x000000040b047221 */ /* 0x002fc80000000000 */
        /* <DEDUP_REMOVED lines=8> */
.L_x_188:
[----:B0-----:R-:W0:Y:S01]  /*0f20*/  S2R R8, SR_LANEID ;  /* 0x0000000000087919 */ /* 0x001e220000000000 */
[----:B------:R-:W-:-:S04]  /*0f30*/  LOP3.LUT R4, R2, 0x3e0, RZ, 0xc0, !PT ;  /* 0x000003e002047812 */ /* 0x000fc800078ec0ff */
[----:B------:R-:W-:Y:S02]  /*0f40*/  IADD3 R5, PT, PT, R4, 0x20, RZ ;  /* 0x0000002004057810 */ /* 0x000fe40007ffe0ff */
[----:B------:R-:W-:Y:S02]  /*0f50*/  LOP3.LUT R7, RZ, R4, RZ, 0x33, !PT ;  /* 0x00000004ff077212 */ /* 0x000fe400078e33ff */
[----:B------:R-:W-:Y:S02]  /*0f60*/  ISETP.GT.U32.AND P0, PT, R5, R0, PT ;  /* 0x000000000500720c */ /* 0x000fe40003f04070 */
[----:B------:R-:W-:-:S04]  /*0f70*/  IADD3 R7, PT, PT, R0, R7, RZ ;  /* 0x0000000700077210 */ /* 0x000fc80007ffe0ff */
[----:B------:R-:W-:-:S05]  /*0f80*/  SEL R7, R7, 0x1f, P0 ;  /* 0x0000001f07077807 */ /* 0x000fca0000000000 */
[----:B-----5:R-:W1:Y:S01]  /*0f90*/  SHFL.DOWN PT, R4, R15, 0x1, R7 ;  /* 0x082000000f047989 */ /* 0x020e6200000e0007 */
[C---:B0-----:R-:W-:Y:S02]  /*0fa0*/  ISETP.GE.AND P0, PT, R8.reuse, R7, PT ;  /* 0x000000070800720c */ /* 0x041fe40003f06270 */
[C---:B------:R-:W-:Y:S02]  /*0fb0*/  IADD3 R6, PT, PT, R8.reuse, 0x2, RZ ;  /* 0x0000000208067810 */ /* 0x040fe40007ffe0ff */
[----:B------:R-:W-:-:S09]  /*0fc0*/  ISETP.NE.AND P1, PT, R8, RZ, PT ;  /* 0x000000ff0800720c */ /* 0x000fd20003f25270 */
[----:B-1----:R-:W-:Y:S01]  /*0fd0*/  @!P0 FADD R15, R4, R15 ;  /* 0x0000000f040f8221 */ /* 0x002fe20000000000 */
[----:B------:R-:W-:Y:S02]  /*0fe0*/  ISETP.GT.AND P0, PT, R6, R7, PT ;  /* 0x000000070600720c */ /* 0x000fe40003f04270 */
[----:B------:R-:W-:Y:S01]  /*0ff0*/  IADD3 R6, PT, PT, R8, 0x4, RZ ;  /* 0x0000000408067810 */ /* 0x000fe20007ffe0ff */
        /* <DEDUP_REMOVED lines=24> */
[----:B------:R-:W1:Y:S01]  /*1180*/  S2UR UR5, SR_CgaCtaId ;  /* 0x00000000000579c3 */ /* 0x000e620000008800 */
[----:B------:R-:W-:Y:S01]  /*1190*/  UMOV UR4, 0x400 ;  /* 0x0000040000047882 */ /* 0x000fe20000000000 */
[C---:B------:R-:W-:Y:S02]  /*11a0*/  ISETP.GT.U32.AND P2, PT, R0.reuse, 0x20, PT ;  /* 0x000000200000780c */ /* 0x040fe40003f44070 */
[C---:B------:R-:W-:Y:S02]  /*11b0*/  ISETP.GT.U32.AND P3, PT, R0.reuse, 0x40, PT ;  /* 0x000000400000780c */ /* 0x040fe40003f64070 */
[C---:B------:R-:W-:Y:S02]  /*11c0*/  ISETP.GT.U32.AND P1, PT, R0.reuse, 0x60, PT ;  /* 0x000000600000780c */ /* 0x040fe40003f24070 */
[----:B------:R-:W-:Y:S01]  /*11d0*/  ISETP.GT.U32.AND P4, PT, R0, 0xc0, PT ;  /* 0x000000c00000780c */ /* 0x000fe20003f84070 */
[----:B-1----:R-:W-:-:S09]  /*11e0*/  ULEA UR4, UR5, UR4, 0x18 ;  /* 0x0000000405047291 */ /* 0x002fd2000f8ec0ff */
[----:B0-----:R-:W0:Y:S04]  /*11f0*/  LDS.128 R4, [UR4+0x10] ;  /* 0x00001004ff047984 */ /* 0x001e280008000c00 */
[----:B------:R-:W1:Y:S04]  /*1200*/  LDS.128 R8, [UR4+0x20] ;  /* 0x00002004ff087984 */ /* 0x000e680008000c00 */
[----:B------:R-:W2:Y:S04]  /*1210*/  LDS.128 R12, [UR4+0x30] ;  /* 0x00003004ff0c7984 */ /* 0x000ea80008000c00 */
[----:B------:R-:W3:Y:S01]  /*1220*/  LDS.128 R16, [UR4+0x40] ;  /* 0x00004004ff107984 */ /* 0x000ee20008000c00 */
[----:B0-----:R-:W-:Y:S01]  /*1230*/  @P2 FADD R20, R20, R5 ;  /* 0x0000000514142221 */ /* 0x001fe20000000000 */
[----:B------:R-:W-:-:S03]  /*1240*/  ISETP.GT.U32.AND P2, PT, R0, 0x80, PT ;  /* 0x000000800000780c */ /* 0x000fc60003f44070 */
[----:B------:R-:W-:Y:S01]  /*1250*/  @P3 FADD R20, R20, R6 ;  /* 0x0000000614143221 */ /* 0x000fe20000000000 */
[----:B------:R-:W-:-:S03]  /*1260*/  ISETP.GT.U32.AND P3, PT, R0, 0xa0, PT ;  /* 0x000000a00000780c */ /* 0x000fc60003f64070 */
[----:B------:R-:W-:Y:S01]  /*1270*/  @P1 FADD R20, R20, R7 ;  /* 0x0000000714141221 */ /* 0x000fe20000000000 */
[----:B------:R-:W-:-:S05]  /*1280*/  ISETP.GT.U32.AND P1, PT, R0, 0xe0, PT ;  /* 0x000000e00000780c */ /* 0x000fca0003f24070 */
[----:B-1----:R-:W-:Y:S01]  /*1290*/  @P2 FADD R20, R20, R8 ;  /* 0x0000000814142221 */ /* 0x002fe20000000000 */
[----:B------:R-:W-:-:S03]  /*12a0*/  ISETP.GT.U32.AND P2, PT, R0, 0x100, PT ;  /* 0x000001000000780c */ /* 0x000fc60003f44070 */
[----:B------:R-:W-:Y:S01]  /*12b0*/  @P3 FADD R20, R20, R9 ;  /* 0x0000000914143221 */ /* 0x000fe20000000000 */
[----:B------:R-:W-:-:S03]  /*12c0*/  ISETP.GT.U32.AND P3, PT, R0, 0x120, PT ;  /* 0x000001200000780c */ /* 0x000fc60003f64070 */
[----:B------:R-:W-:Y:S01]  /*12d0*/  @P4 FADD R20, R20, R10 ;  /* 0x0000000a14144221 */ /* 0x000fe20000000000 */
[----:B------:R-:W-:-:S03]  /*12e0*/  ISETP.GT.U32.AND P4, PT, R0, 0x140, PT ;  /* 0x000001400000780c */ /* 0x000fc60003f84070 */
[----:B------:R-:W-:Y:S01]  /*12f0*/  @P1 FADD R20, R20, R11 ;  /* 0x0000000b14141221 */ /* 0x000fe20000000000 */
[----:B------:R-:W-:-:S03]  /*1300*/  ISETP.GT.U32.AND P1, PT, R0, 0x160, PT ;  /* 0x000001600000780c */ /* 0x000fc60003f24070 */
[----:B--2---:R-:W-:Y:S01]  /*1310*/  @P2 FADD R20, R20, R12 ;  /* 0x0000000c14142221 */ /* 0x004fe20000000000 */
[----:B------:R-:W-:-:S03]  /*1320*/  ISETP.GT.U32.AND P2, PT, R0, 0x180, PT ;  /* 0x000001800000780c */ /* 0x000fc60003f44070 */
[----:B------:R-:W-:Y:S01]  /*1330*/  @P3 FADD R20, R20, R13 ;  /* 0x0000000d14143221 */ /* 0x000fe20000000000 */
[----:B------:R-:W-:-:S03]  /*1340*/  ISETP.GT.U32.AND P3, PT, R0, 0x1a0, PT ;  /* 0x000001a00000780c */ /* 0x000fc60003f64070 */
[----:B------:R-:W-:Y:S01]  /*1350*/  @P4 FADD R20, R20, R14 ;  /* 0x0000000e14144221 */ /* 0x000fe20000000000 */
[----:B------:R-:W-:-:S03]  /*1360*/  ISETP.GT.U32.AND P4, PT, R0, 0x1c0, PT ;  /* 0x000001c00000780c */ /* 0x000fc60003f84070 */
[----:B------:R-:W-:Y:S01]  /*1370*/  @P1 FADD R20, R20, R15 ;  /* 0x0000000f14141221 */ /* 0x000fe20000000000 */
[----:B------:R-:W-:-:S03]  /*1380*/  ISETP.GT.U32.AND P1, PT, R0, 0x1e0, PT ;  /* 0x000001e00000780c */ /* 0x000fc60003f24070 */
[----:B---3--:R-:W-:-:S04]  /*1390*/  @P2 FADD R20, R20, R16 ;  /* 0x0000001014142221 */ /* 0x008fc80000000000 */
[----:B------:R-:W-:-:S04]  /*13a0*/  @P3 FADD R20, R20, R17 ;  /* 0x0000001114143221 */ /* 0x000fc80000000000 */
[----:B------:R-:W-:-:S04]  /*13b0*/  @P4 FADD R20, R20, R18 ;  /* 0x0000001214144221 */ /* 0x000fc80000000000 */
[----:B------:R-:W-:Y:S01]  /*13c0*/  @P1 FADD R20, R20, R19 ;  /* 0x0000001314141221 */ /* 0x000fe20000000000 */
[----:B------:R-:W-:Y:S06]  /*13d0*/  BRA `(.L_x_189) ;  /* 0x0000001400007947 */ /* 0x000fec0003800000 */
.L_x_174:
[----:B------:R-:W0:Y:S01]  /*13e0*/  S2R R2, SR_TID.X ;  /* 0x0000000000027919 */ /* 0x000e220000002100 */
[----:B------:R-:W1:Y:S02]  /*13f0*/  LDCU.64 UR4, c[0x0][0x380] ;  /* 0x00007000ff0477ac */ /* 0x000e640008000a00 */
[----:B-1----:R-:W-:Y:S02]  /*1400*/  MOV R4, UR4 ;  /* 0x0000000400047c02 */ /* 0x002fe40008000f00 */
[----:B------:R-:W-:Y:S02]  /*1410*/  MOV R5, UR5 ;  /* 0x0000000500057c02 */ /* 0x000fe40008000f00 */
[----:B0-----:R-:W-:-:S05]  /*1420*/  LEA R9, R3, R2, 0xd ;  /* 0x0000000203097211 */ /* 0x001fca00078e68ff */
[----:B------:R-:W-:-:S05]  /*1430*/  IMAD.WIDE.U32 R8, R9, 0x4, R4 ;  /* 0x0000000409087825 */ /* 0x000fca00078e0004 */
        /* <DEDUP_REMOVED lines=16> */
[----:B------:R-:W-:Y:S01]  /*1540*/  ISETP.GE.U32.AND P0, PT, R0, R13, PT ;  /* 0x0000000d0000720c */ /* 0x000fe20003f06070 */
        /* <DEDUP_REMOVED lines=16> */
[----:B------:R-:W-:Y:S01]  /*1650*/  LEA R9, R3, R13, 0xd ;  /* 0x0000000d03097211 */ /* 0x000fe200078e68ff */
[----:B------:R-:W-:Y:S01]  /*1660*/  UMOV UR4, URZ ;  /* 0x000000ff00047c82 */ /* 0x000fe20008000000 */
[----:B------:R-:W-:Y:S02]  /*1670*/  IADD3 R8, PT, PT, R6, -0x2000, RZ ;  /* 0xffffe00006087810 */ /* 0x000fe40007ffe0ff */
[----:B------:R-:W-:Y:S02]  /*1680*/  LOP3.LUT R0, RZ, R2, RZ, 0x33, !PT ;  /* 0x00000002ff007212 */ /* 0x000fe400078e33ff */
[----:B------:R-:W-:Y:S02]  /*1690*/  ISETP.GT.U32.AND P0, PT, R9, R8, PT ;  /* 0x000000080900720c */ /* 0x000fe40003f04070 */
[----:B------:R-:W-:Y:S02]  /*16a0*/  IADD3 R10, PT, PT, -R13, R6, R0 ;  /* 0x000000060d0a7210 */ /* 0x000fe40007ffe100 */
[----:B------:R-:W-:-:S02]  /*16b0*/  IADD3 R7, PT, PT, R9, 0x1000, R2 ;  /* 0x0000100009077810 */ /* 0x000fc40007ffe002 */
[----:B------:R-:W-:Y:S01]  /*16c0*/  MOV R0, R9 ;  /* 0x0000000900007202 */ /* 0x000fe20000000f00 */
[----:B------:R-:W-:-:S06]  /*16d0*/  IMAD R2, R3, -0x2000, R10 ;  /* 0xffffe00003027824 */ /* 0x000fcc00078e020a */
[----:B------:R-:W-:Y:S05]  /*16e0*/  @P0 BRA `(.L_x_191) ;  /* 0x0000000000bc0947 */ /* 0x000fea0003800000 */
[----:B------:R-:W0:Y:S08]  /*16f0*/  LDC R6, c[0x0][0x3a8] ;  /* 0x0000ea00ff067b82 */ /* 0x000e300000000800 */
[----:B------:R-:W1:Y:S02]  /*1700*/  LDC.64 R4, c[0x0][0x380] ;  /* 0x0000e000ff047b82 */ /* 0x000e640000000a00 */
.L_x_192:
[----:B------:R-:W2:Y:S02]  /*1710*/  S2R R10, SR_TID.X ;  /* 0x00000000000a7919 */ /* 0x000ea40000002100 */
[----:B--2---:R-:W-:-:S05]  /*1720*/  IADD3 R11, PT, PT, R10, R9, RZ ;  /* 0x000000090a0b7210 */ /* 0x004fca0007ffe0ff */
[----:B-1----:R-:W-:-:S05]  /*1730*/  IMAD.WIDE.U32 R10, R11, 0x4, R4 ;  /* 0x000000040b0a7825 */ /* 0x002fca00078e0004 */
        /* <DEDUP_REMOVED lines=13> */
[----:B---3--:R-:W-:-:S02]  /*1810*/  FADD R14, R14, R15 ;  /* 0x0000000f0e0e7221 */ /* 0x008fc40000000000 */
[----:B------:R-:W2:Y:S01]  /*1820*/  LDG.E R15, desc[UR6][R10.64+0x7000] ;  /* 0x007000060a0f7981 */ /* 0x000ea2000c1e1900 */
[----:B----4-:R-:W-:-:S03]  /*1830*/  FADD R12, R16, R17 ;  /* 0x00000011100c7221 */ /* 0x010fc60000000000 */
[----:B------:R-:W3:Y:S04]  /*1840*/  LDG.E R17, desc[UR6][R10.64+0x5800] ;  /* 0x005800060a117981 */ /* 0x000ee8000c1e1900 */
[----:B------:R-:W2:Y:S01]  /*1850*/  LDG.E R16, desc[UR6][R10.64+0x6800] ;  /* 0x006800060a107981 */ /* 0x000ea2000c1e1900 */
[----:B------:R-:W-:-:S03]  /*1860*/  FADD R14, R23, R14 ;  /* 0x0000000e170e7221 */ /* 0x000fc60000000000 */
[----:B------:R-:W4:Y:S01]  /*1870*/  LDG.E R23, desc[UR6][R10.64+0x7800] ;  /* 0x007800060a177981 */ /* 0x000f22000c1e1900 */
[----:B-----5:R-:W-:-:S04]  /*1880*/  FADD R19, R19, R20 ;  /* 0x0000001413137221 */ /* 0x020fc80000000000 */
[----:B------:R-:W-:Y:S01]  /*1890*/  FADD R19, R12, R19 ;  /* 0x000000130c137221 */ /* 0x000fe20000000000 */
[----:B0-----:R-:W-:Y:S01]  /*18a0*/  IADD3 R12, PT, PT, -R9, R6, RZ ;  /* 0x00000006090c7210 */ /* 0x001fe20007ffe1ff */
[----:B------:R-:W-:-:S03]  /*18b0*/  FADD R21, R21, R22 ;  /* 0x0000001615157221 */ /* 0x000fc60000000000 */
[----:B------:R-:W-:Y:S01]  /*18c0*/  ISETP.GE.U32.AND P0, PT, R12, R13, PT ;  /* 0x0000000d0c00720c */ /* 0x000fe20003f06070 */
[----:B------:R-:W-:-:S04]  /*18d0*/  FADD R24, R24, R25 ;  /* 0x0000001918187221 */ /* 0x000fc80000000000 */
[----:B------:R-:W-:Y:S01]  /*18e0*/  FADD R21, R21, R24 ;  /* 0x0000001815157221 */ /* 0x000fe20000000000 */
[----:B------:R-:W-:Y:S01]  /*18f0*/  FADD R14, R14, R19 ;  /* 0x000000130e0e7221 */ /* 0x000fe20000000000 */
[----:B---3--:R-:W-:Y:S01]  /*1900*/  FADD R17, R17, R18 ;  /* 0x0000001211117221 */ /* 0x008fe20000000000 */
[----:B--2---:R-:W-:-:S04]  /*1910*/  FADD R16, R16, R15 ;  /* 0x0000000f10107221 */ /* 0x004fc80000000000 */
[----:B------:R-:W-:-:S04]  /*1920*/  FADD R16, R17, R16 ;  /* 0x0000001011107221 */ /* 0x000fc80000000000 */
[----:B------:R-:W-:-:S04]  /*1930*/  FADD R21, R21, R16 ;  /* 0x0000001015157221 */ /* 0x000fc80000000000 */
[----:B------:R-:W-:-:S04]  /*1940*/  FADD R14, R14, R21 ;  /* 0x000000150e0e7221 */ /* 0x000fc80000000000 */
[----:B----4-:R-:W-:Y:S01]  /*1950*/  FADD R23, R23, R14 ;  /* 0x0000000e17177221 */ /* 0x010fe20000000000 */
[----:B------:R-:W-:Y:S06]  /*1960*/  @!P0 BRA `(.L_x_190) ;  /* 0x0000000800d08947 */ /* 0x000fec0003800000 */
[C---:B------:R-:W-:Y:S01]  /*1970*/  IADD3 R9, PT, PT, R13.reuse, R9, RZ ;  /* 0x000000090d097210 */ /* 0x040fe20007ffe0ff */
[----:B------:R-:W-:Y:S01]  /*1980*/  UIADD3 UR4, UPT, UPT, UR4, 0x1, URZ ;  /* 0x0000000104047890 */ /* 0x000fe2000fffe0ff */
[----:B------:R-:W-:Y:S02]  /*1990*/  IADD3 R0, PT, PT, R13, R0, RZ ;  /* 0x000000000d007210 */ /* 0x000fe40007ffe0ff */
[----:B------:R-:W-:Y:S02]  /*19a0*/  ISETP.GT.U32.AND P0, PT, R9, R8, PT ;  /* 0x000000080900720c */ /* 0x000fe40003f04070 */
[C---:B------:R-:W-:Y:S02]  /*19b0*/  IADD3 R2, PT, PT, -R13.reuse, R2, RZ ;  /* 0x000000020d027210 */ /* 0x040fe40007ffe1ff */
[----:B------:R-:W-:-:S09]  /*19c0*/  IADD3 R7, PT, PT, R13, R7, RZ ;  /* 0x000000070d077210 */ /* 0x000fd20007ffe0ff */
[----:B------:R-:W-:Y:S05]  /*19d0*/  @!P0 BRA `(.L_x_192) ;  /* 0xfffffffc004c8947 */ /* 0x000fea000383ffff */
.L_x_191:
[----:B------:R-:W0:Y:S01]  /*19e0*/  S2R R16, SR_TID.X ;  /* 0x0000000000107919 */ /* 0x000e220000002100 */
[----:B------:R-:W-:Y:S01]  /*19f0*/  IADD3 R8, PT, PT, -R9, R6, RZ ;  /* 0x0000000609087210 */ /* 0x000fe20007ffe1ff */
[----:B------:R-:W-:Y:S03]  /*1a00*/  BSSY.RECONVERGENT B1, `(.L_x_190) ;  /* 0x00000aa000017945 */ /* 0x000fe60003800200 */
[----:B0-----:R-:W-:-:S04]  /*1a10*/  ISETP.GE.AND P0, PT, R16, R8, PT ;  /* 0x000000081000720c */ /* 0x001fc80003f06270 */
[----:B------:R-:W-:-:S13]  /*1a20*/  ISETP.GE.U32.OR P0, PT, R9, R6, P0 ;  /* 0x000000060900720c */ /* 0x000fda0000706470 */
[----:B------:R-:W-:Y:S05]  /*1a30*/  @P0 BRA `(.L_x_193) ;  /* 0x0000000800980947 */ /* 0x000fea0003800000 */
[----:B------:R-:W0:Y:S01]  /*1a40*/  LDC R10, c[0x0][0x3ac] ;  /* 0x0000eb00ff0a7b82 */ /* 0x000e220000000800 */
[----:B------:R-:W-:Y:S01]  /*1a50*/  LOP3.LUT R11, RZ, R16, RZ, 0x33, !PT ;  /* 0x00000010ff0b7212 */ /* 0x000fe200078e33ff */
[----:B------:R-:W-:Y:S06]  /*1a60*/  BSSY.RECONVERGENT B2, `(.L_x_194) ;  /* 0x0000056000027945 */ /* 0x000fec0003800200 */
[----:B------:R-:W1:Y:S01]  /*1a70*/  LDC R8, c[0x0][0x3ac] ;  /* 0x0000eb00ff087b82 */ /* 0x000e620000000800 */
[----:B0-----:R-:W-:-:S04]  /*1a80*/  SHF.L.U32 R10, R10, 0xd, RZ ;  /* 0x0000000d0a0a7819 */ /* 0x001fc800000006ff */
[----:B------:R-:W-:-:S04]  /*1a90*/  LEA R10, R3, R10, 0xd ;  /* 0x0000000a030a7211 */ /* 0x000fc800078e68ff */
[----:B------:R-:W-:Y:S01]  /*1aa0*/  IADD3 R6, PT, PT, -R10, R6, R11 ;  /* 0x000000060a067210 */ /* 0x000fe20007ffe10b */
[----:B-1----:R-:W-:-:S04]  /*1ab0*/  IMAD R11, R8, UR4, RZ ;  /* 0x00000004080b7c24 */ /* 0x002fc8000f8e02ff */
[----:B------:R-:W-:-:S05]  /*1ac0*/  IMAD R6, R11, -0x2000, R6 ;  /* 0xffffe0000b067824 */ /* 0x000fca00078e0206 */
[C---:B------:R-:W-:Y:S02]  /*1ad0*/  ISETP.GE.U32.AND P0, PT, R6.reuse, 0x1e00, PT ;  /* 0x00001e000600780c */ /* 0x040fe40003f06070 */
[----:B------:R-:W-:-:S04]  /*1ae0*/  LEA.HI R6, R6, 0x1, RZ, 0x17 ;  /* 0x0000000106067811 */ /* 0x000fc800078fb8ff */
[----:B------:R-:W-:-:S07]  /*1af0*/  LOP3.LUT R8, R6, 0xf, RZ, 0xc0, !PT ;  /* 0x0000000f06087812 */ /* 0x000fce00078ec0ff */
[----:B------:R-:W-:Y:S05]  /*1b00*/  @!P0 BRA `(.L_x_195) ;  /* 0x00000004002c8947 */ /* 0x000fea0003800000 */
[----:B------:R-:W-:Y:S01]  /*1b10*/  LEA.HI R10, R2, 0x1, RZ, 0x17 ;  /* 0x00000001020a7811 */ /* 0x000fe200078fb8ff */
[----:B------:R-:W-:Y:S01]  /*1b20*/  BSSY.RECONVERGENT B3, `(.L_x_196) ;  /* 0x0000048000037945 */ /* 0x000fe20003800200 */
[----:B------:R-:W-:Y:S02]  /*1b30*/  LOP3.LUT R11, R16, 0x1000, RZ, 0xfc, !PT ;  /* 0x00001000100b7812 */ /* 0x000fe400078efcff */
[----:B------:R-:W-:-:S04]  /*1b40*/  LOP3.LUT R10, R10, 0xfffff0, RZ, 0xc0, !PT ;  /* 0x00fffff00a0a7812 */ /* 0x000fc800078ec0ff */
[----:B------:R-:W-:-:S07]  /*1b50*/  IADD3 R13, PT, PT, -R10, RZ, RZ ;  /* 0x000000ff0a0d7210 */ /* 0x000fce0007ffe1ff */
.L_x_197:
[C---:B------:R-:W-:Y:S02]  /*1b60*/  IADD3 R15, PT, PT, R7.reuse, -0x1000, RZ ;  /* 0xfffff000070f7810 */ /* 0x040fe40007ffe0ff */
[----:B------:R-:W-:-:S03]  /*1b70*/  IADD3 R25, PT, PT, R7, -0xe00, RZ ;  /* 0xfffff20007197810 */ /* 0x000fc60007ffe0ff */
[----:B------:R-:W-:Y:S01]  /*1b80*/  IMAD.WIDE.U32 R14, R15, 0x4, R4 ;  /* 0x000000040f0e7825 */ /* 0x000fe200078e0004 */
[----:B------:R-:W-:-:S04]  /*1b90*/  IADD3 R21, PT, PT, R7, -0xc00, RZ ;  /* 0xfffff40007157810 */ /* 0x000fc80007ffe0ff */
[----:B------:R0:W2:Y:S01]  /*1ba0*/  LDG.E R22, desc[UR6][R14.64] ;  /* 0x000000060e167981 */ /* 0x0000a2000c1e1900 */
[----:B------:R-:W-:-:S04]  /*1bb0*/  IMAD.WIDE.U32 R24, R25, 0x4, R4 ;  /* 0x0000000419187825 */ /* 0x000fc800078e0004 */
[--C-:B------:R-:W-:Y:S01]  /*1bc0*/  IMAD.WIDE.U32 R20, R21, 0x4, R4.reuse ;  /* 0x0000000415147825 */ /* 0x100fe200078e0004 */
[----:B------:R-:W3:Y:S04]  /*1bd0*/  LDG.E R16, desc[UR6][R24.64] ;  /* 0x0000000618107981 */ /* 0x000ee8000c1e1900 */
[----:B------:R1:W4:Y:S01]  /*1be0*/  LDG.E R17, desc[UR6][R20.64] ;  /* 0x0000000614117981 */ /* 0x000322000c1e1900 */
[C---:B------:R-:W-:Y:S02]  /*1bf0*/  IADD3 R19, PT, PT, R7.reuse, -0xa00, RZ ;  /* 0xfffff60007137810 */ /* 0x040fe40007ffe0ff */
[C---:B------:R-:W-:Y:S02]  /*1c00*/  IADD3 R29, PT, PT, R7.reuse, -0x800, RZ ;  /* 0xfffff800071d7810 */ /* 0x040fe40007ffe0ff */
[----:B------:R-:W-:Y:S01]  /*1c10*/  IADD3 R27, PT, PT, R7, -0x600, RZ ;  /* 0xfffffa00071b7810 */ /* 0x000fe20007ffe0ff */
[----:B------:R-:W-:Y:S01]  /*1c20*/  IMAD.WIDE.U32 R18, R19, 0x4, R4 ;  /* 0x0000000413127825 */ /* 0x000fe200078e0004 */
[----:B------:R-:W-:-:S03]  /*1c30*/  IADD3 R12, PT, PT, R7, -0x400, RZ ;  /* 0xfffffc00070c7810 */ /* 0x000fc60007ffe0ff */
[--C-:B------:R-:W-:Y:S01]  /*1c40*/  IMAD.WIDE.U32 R28, R29, 0x4, R4.reuse ;  /* 0x000000041d1c7825 */ /* 0x100fe200078e0004 */
[----:B------:R-:W5:Y:S03]  /*1c50*/  LDG.E R10, desc[UR6][R18.64] ;  /* 0x00000006120a7981 */ /* 0x000f66000c1e1900 */
[----:B0-----:R-:W-:Y:S01]  /*1c60*/  IMAD.WIDE.U32 R14, R27, 0x4, R4 ;  /* 0x000000041b0e7825 */ /* 0x001fe200078e0004 */
[----:B------:R-:W-:-:S03]  /*1c70*/  IADD3 R27, PT, PT, R7, -0x200, RZ ;  /* 0xfffffe00071b7810 */ /* 0x000fc60007ffe0ff */
[--C-:B-1----:R-:W-:Y:S02]  /*1c80*/  IMAD.WIDE.U32 R20, R12, 0x4, R4.reuse ;  /* 0x000000040c147825 */ /* 0x102fe400078e0004 */
[----:B------:R0:W5:Y:S04]  /*1c90*/  LDG.E R12, desc[UR6][R14.64] ;  /* 0x000000060e0c7981 */ /* 0x000168000c1e1900 */
[----:B------:R1:W5:Y:S01]  /*1ca0*/  LDG.E R18, desc[UR6][R28.64] ;  /* 0x000000061c127981 */ /* 0x000362000c1e1900 */
[----:B------:R-:W-:-:S04]  /*1cb0*/  IMAD.WIDE.U32 R24, R7, 0x4, R4 ;  /* 0x0000000407187825 */ /* 0x000fc800078e0004 */
[----:B0-----:R-:W-:Y:S01]  /*1cc0*/  IMAD.WIDE.U32 R14, R27, 0x4, R4 ;  /* 0x000000041b0e7825 */ /* 0x001fe200078e0004 */
[----:B------:R-:W5:Y:S04]  /*1cd0*/  LDG.E R19, desc[UR6][R24.64] ;  /* 0x0000000618137981 */ /* 0x000f68000c1e1900 */
[----:B------:R0:W5:Y:S01]  /*1ce0*/  LDG.E R27, desc[UR6][R20.64] ;  /* 0x00000006141b7981 */ /* 0x000162000c1e1900 */
[----:B-1----:R-:W-:-:S03]  /*1cf0*/  IADD3 R29, PT, PT, R7, 0x200, RZ ;  /* 0x00000200071d7810 */ /* 0x002fc60007ffe0ff */
[----:B------:R1:W5:Y:S01]  /*1d00*/  LDG.E R26, desc[UR6][R14.64] ;  /* 0x000000060e1a7981 */ /* 0x000362000c1e1900 */
[----:B0-----:R-:W-:Y:S01]  /*1d10*/  IADD3 R21, PT, PT, R7, 0x400, RZ ;  /* 0x0000040007157810 */ /* 0x001fe20007ffe0ff */
[----:B------:R-:W-:Y:S01]  /*1d20*/  IMAD.WIDE.U32 R28, R29, 0x4, R4 ;  /* 0x000000041d1c7825 */ /* 0x000fe200078e0004 */
[----:B-1----:R-:W-:-:S05]  /*1d30*/  IADD3 R15, PT, PT, R7, 0x800, RZ ;  /* 0x00000800070f7810 */ /* 0x002fca0007ffe0ff */
[----:B------:R-:W5:Y:S01]  /*1d40*/  LDG.E R28, desc[UR6][R28.64] ;  /* 0x000000061c1c7981 */ /* 0x000f62000c1e1900 */
[----:B------:R-:W-:-:S06]  /*1d50*/  IMAD.WIDE.U32 R14, R15, 0x4, R4 ;  /* 0x000000040f0e7825 */ /* 0x000fcc00078e0004 */
[----:B------:R-:W5:Y:S01]  /*1d60*/  LDG.E R14, desc[UR6][R14.64] ;  /* 0x000000060e0e7981 */ /* 0x000f62000c1e1900 */
[----:B--2---:R-:W-:Y:S01]  /*1d70*/  FADD R25, R22, R23 ;  /* 0x0000001716197221 */ /* 0x004fe20000000000 */
[----:B------:R-:W-:Y:S01]  /*1d80*/  IMAD.WIDE.U32 R22, R21, 0x4, R4 ;  /* 0x0000000415167825 */ /* 0x000fe200078e0004 */
[----:B------:R-:W-:-:S03]  /*1d90*/  IADD3 R21, PT, PT, R7, 0x600, RZ ;  /* 0x0000060007157810 */ /* 0x000fc60007ffe0ff */
[----:B---3--:R-:W-:Y:S02]  /*1da0*/  FADD R16, R25, R16 ;  /* 0x0000001019107221 */ /* 0x008fe40000000000 */
[----:B------:R-:W-:Y:S01]  /*1db0*/  IMAD.WIDE.U32 R20, R21, 0x4, R4 ;  /* 0x0000000415147825 */ /* 0x000fe200078e0004 */
[----:B------:R-:W-:Y:S01]  /*1dc0*/  IADD3 R25, PT, PT, R7, 0xa00, RZ ;  /* 0x00000a0007197810 */ /* 0x000fe20007ffe0ff */
[----:B------:R-:W2:Y:S04]  /*1dd0*/  LDG.E R29, desc[UR6][R22.64] ;  /* 0x00000006161d7981 */ /* 0x000ea8000c1e1900 */
[----:B------:R4:W3:Y:S02]  /*1de0*/  LDG.E R20, desc[UR6][R20.64] ;  /* 0x0000000614147981 */ /* 0x0008e4000c1e1900 */
[----:B----4-:R-:W-:Y:S01]  /*1df0*/  FADD R21, R16, R17 ;  /* 0x0000001110157221 */ /* 0x010fe20000000000 */
[----:B------:R-:W-:Y:S01]  /*1e00*/  IMAD.WIDE.U32 R16, R25, 0x4, R4 ;  /* 0x0000000419107825 */ /* 0x000fe200078e0004 */
[----:B------:R-:W-:-:S05]  /*1e10*/  IADD3 R25, PT, PT, R7, 0xc00, RZ ;  /* 0x00000c0007197810 */ /* 0x000fca0007ffe0ff */
[--C-:B------:R-:W-:Y:S01]  /*1e20*/  IMAD.WIDE.U32 R22, R25, 0x4, R4.reuse ;  /* 0x0000000419167825 */ /* 0x100fe200078e0004 */
[----:B------:R-:W-:Y:S01]  /*1e30*/  IADD3 R25, PT, PT, R7, 0xe00, RZ ;  /* 0x00000e0007197810 */ /* 0x000fe20007ffe0ff */
[----:B------:R-:W4:Y:S04]  /*1e40*/  LDG.E R16, desc[UR6][R16.64] ;  /* 0x0000000610107981 */ /* 0x000f28000c1e1900 */
[----:B------:R-:W-:Y:S01]  /*1e50*/  IMAD.WIDE.U32 R24, R25, 0x4, R4 ;  /* 0x0000000419187825 */ /* 0x000fe200078e0004 */
[----:B------:R-:W4:Y:S05]  /*1e60*/  LDG.E R22, desc[UR6][R22.64] ;  /* 0x0000000616167981 */ /* 0x000f2a000c1e1900 */
[----:B------:R-:W4:Y:S01]  /*1e70*/  LDG.E R24, desc[UR6][R24.64] ;  /* 0x0000000618187981 */ /* 0x000f22000c1e1900 */
[----:B-----5:R-:W-:-:S04]  /*1e80*/  FADD R21, R21, R10 ;  /* 0x0000000a15157221 */ /* 0x020fc80000000000 */
[----:B------:R-:W-:-:S04]  /*1e90*/  FADD R21, R21, R18 ;  /* 0x0000001215157221 */ /* 0x000fc80000000000 */
[----:B------:R-:W-:-:S04]  /*1ea0*/  FADD R12, R21, R12 ;  /* 0x0000000c150c7221 */ /* 0x000fc80000000000 */
[----:B------:R-:W-:-:S04]  /*1eb0*/  FADD R27, R12, R27 ;  /* 0x0000001b0c1b7221 */ /* 0x000fc80000000000 */
[----:B------:R-:W-:-:S04]  /*1ec0*/  FADD R26, R27, R26 ;  /* 0x0000001a1b1a7221 */ /* 0x000fc80000000000 */
[----:B------:R-:W-:-:S04]  /*1ed0*/  FADD R19, R26, R19 ;  /* 0x000000131a137221 */ /* 0x000fc80000000000 */
[----:B------:R-:W-:Y:S01]  /*1ee0*/  FADD R28, R19, R28 ;  /* 0x0000001c131c7221 */ /* 0x000fe20000000000 */
[----:B------:R-:W-:-:S04]  /*1ef0*/  IADD3 R13, PT, PT, R13, 0x10, RZ ;  /* 0x000000100d0d7810 */ /* 0x000fc80007ffe0ff */
[----:B------:R-:W-:Y:S02]  /*1f00*/  ISETP.NE.AND P0, PT, R13, RZ, PT ;  /* 0x000000ff0d00720c */ /* 0x000fe40003f05270 */
[----:B------:R-:W-:Y:S02]  /*1f10*/  IADD3 R11, PT, PT, R11, 0x2000, RZ ;  /* 0x000020000b0b7810 */ /* 0x000fe40007ffe0ff */
[----:B------:R-:W-:Y:S01]  /*1f20*/  IADD3 R7, PT, PT, R7, 0x2000, RZ ;  /* 0x0000200007077810 */ /* 0x000fe20007ffe0ff */
[----:B--2---:R-:W-:-:S04]  /*1f30*/  FADD R29, R28, R29 ;  /* 0x0000001d1c1d7221 */ /* 0x004fc80000000000 */
[----:B---3--:R-:W-:-:S04]  /*1f40*/  FADD R29, R29, R20 ;  /* 0x000000141d1d7221 */ /* 0x008fc80000000000 */
[----:B------:R-:W-:-:S04]  /*1f50*/  FADD R29, R29, R14 ;  /* 0x0000000e1d1d7221 */ /* 0x000fc80000000000 */
[----:B----4-:R-:W-:-:S04]  /*1f60*/  FADD R29, R29, R16 ;  /* 0x000000101d1d7221 */ /* 0x010fc80000000000 */
[----:B------:R-:W-:-:S04]  /*1f70*/  FADD R29, R29, R22 ;  /* 0x000000161d1d7221 */ /* 0x000fc80000000000 */
[----:B------:R-:W-:Y:S01]  /*1f80*/  FADD R23, R29, R24 ;  /* 0x000000181d177221 */ /* 0x000fe20000000000 */
[----:B------:R-:W-:Y:S06]  /*1f90*/  @P0 BRA `(.L_x_197) ;  /* 0xfffffff800f00947 */ /* 0x000fec000383ffff */
[----:B------:R-:W-:Y:S05]  /*1fa0*/  BSYNC.RECONVERGENT B3 ;  /* 0x0000000000037941 */ /* 0x000fea0003800200 */
.L_x_196:
[----:B------:R-:W-:-:S07]  /*1fb0*/  IADD3 R16, PT, PT, R11, -0x1000, RZ ;  /* 0xfffff0000b107810 */ /* 0x000fce0007ffe0ff */
.L_x_195:
[----:B------:R-:W-:Y:S05]  /*1fc0*/  BSYNC.RECONVERGENT B2 ;  /* 0x0000000000027941 */ /* 0x000fea0003800200 */
.L_x_194:
[----:B------:R-:W-:-:S13]  /*1fd0*/  ISETP.NE.AND P0, PT, R8, RZ, PT ;  /* 0x000000ff0800720c */ /* 0x000fda0003f05270 */
[----:B------:R-:W-:Y:S05]  /*1fe0*/  @!P0 BRA `(.L_x_193) ;  /* 0x00000004002c8947 */ /* 0x000fea0003800000 */
[----:B------:R-:W-:Y:S01]  /*1ff0*/  ISETP.GE.U32.AND P0, PT, R8, 0x8, PT ;  /* 0x000000080800780c */ /* 0x000fe20003f06070 */
[----:B------:R-:W-:Y:S01]  /*2000*/  BSSY.RECONVERGENT B2, `(.L_x_198) ;  /* 0x0000025000027945 */ /* 0x000fe20003800200 */
[----:B------:R-:W-:-:S04]  /*2010*/  LOP3.LUT R22, R6, 0x7, RZ, 0xc0, !PT ;  /* 0x0000000706167812 */ /* 0x000fc800078ec0ff */
[----:B------:R-:W-:-:S07]  /*2020*/  ISETP.NE.AND P1, PT, R22, RZ, PT ;  /* 0x000000ff1600720c */ /* 0x000fce0003f25270 */
[----:B------:R-:W-:Y:S06]  /*2030*/  @!P0 BRA `(.L_x_199) ;  /* 0x0000000000848947 */ /* 0x000fec0003800000 */
[----:B------:R-:W-:-:S04]  /*2040*/  IADD3 R7, PT, PT, R16, R9, RZ ;  /* 0x0000000910077210 */ /* 0x000fc80007ffe0ff */
[C---:B------:R-:W-:Y:S01]  /*2050*/  IADD3 R21, PT, PT, R7.reuse, 0x200, RZ ;  /* 0x0000020007157810 */ /* 0x040fe20007ffe0ff */
[C---:B------:R-:W-:Y:S01]  /*2060*/  IMAD.WIDE.U32 R14, R7.reuse, 0x4, R4 ;  /* 0x00000004070e7825 */ /* 0x040fe200078e0004 */
[----:B------:R-:W-:-:S03]  /*2070*/  IADD3 R19, PT, PT, R7, 0x400, RZ ;  /* 0x0000040007137810 */ /* 0x000fc60007ffe0ff */
[--C-:B------:R-:W-:Y:S01]  /*2080*/  IMAD.WIDE.U32 R20, R21, 0x4, R4.reuse ;  /* 0x0000000415147825 */ /* 0x100fe200078e0004 */
[----:B------:R0:W2:Y:S01]  /*2090*/  LDG.E R8, desc[UR6][R14.64] ;  /* 0x000000060e087981 */ /* 0x0000a2000c1e1900 */
[----:B------:R-:W-:Y:S02]  /*20a0*/  IADD3 R11, PT, PT, R7, 0x600, RZ ;  /* 0x00000600070b7810 */ /* 0x000fe40007ffe0ff */
[--C-:B------:R-:W-:Y:S01]  /*20b0*/  IMAD.WIDE.U32 R18, R19, 0x4, R4.reuse ;  /* 0x0000000413127825 */ /* 0x100fe200078e0004 */
[----:B------:R1:W3:Y:S01]  /*20c0*/  LDG.E R17, desc[UR6][R20.64] ;  /* 0x0000000614117981 */ /* 0x0002e2000c1e1900 */
[----:B------:R-:W-:Y:S02]  /*20d0*/  IADD3 R13, PT, PT, R7, 0x800, RZ ;  /* 0x00000800070d7810 */ /* 0x000fe40007ffe0ff */
[--C-:B------:R-:W-:Y:S01]  /*20e0*/  IMAD.WIDE.U32 R10, R11, 0x4, R4.reuse ;  /* 0x000000040b0a7825 */ /* 0x100fe200078e0004 */
[----:B------:R-:W-:Y:S01]  /*20f0*/  IADD3 R25, PT, PT, R7, 0xa00, RZ ;  /* 0x00000a0007197810 */ /* 0x000fe20007ffe0ff */
[----:B------:R-:W4:Y:S02]  /*2100*/  LDG.E R18, desc[UR6][R18.64] ;  /* 0x0000000612127981 */ /* 0x000f24000c1e1900 */
[--C-:B------:R-:W-:Y:S01]  /*2110*/  IMAD.WIDE.U32 R12, R13, 0x4, R4.reuse ;  /* 0x000000040d0c7825 */ /* 0x100fe200078e0004 */
[----:B------:R-:W-:Y:S01]  /*2120*/  IADD3 R27, PT, PT, R7, 0xc00, RZ ;  /* 0x00000c00071b7810 */ /* 0x000fe20007ffe0ff */
[----:B------:R-:W5:Y:S02]  /*2130*/  LDG.E R10, desc[UR6][R10.64] ;  /* 0x000000060a0a7981 */ /* 0x000f64000c1e1900 */
[--C-:B0-----:R-:W-:Y:S01]  /*2140*/  IMAD.WIDE.U32 R14, R25, 0x4, R4.reuse ;  /* 0x00000004190e7825 */ /* 0x101fe200078e0004 */
[----:B------:R-:W-:Y:S01]  /*2150*/  IADD3 R25, PT, PT, R7, 0xe00, RZ ;  /* 0x00000e0007197810 */ /* 0x000fe20007ffe0ff */
[----:B------:R-:W5:Y:S02]  /*2160*/  LDG.E R12, desc[UR6][R12.64] ;  /* 0x000000060c0c7981 */ /* 0x000f64000c1e1900 */
[----:B-1----:R-:W-:-:S02]  /*2170*/  IMAD.WIDE.U32 R20, R27, 0x4, R4 ;  /* 0x000000041b147825 */ /* 0x002fc400078e0004 */
[----:B------:R-:W5:Y:S02]  /*2180*/  LDG.E R15, desc[UR6][R14.64] ;  /* 0x000000060e0f7981 */ /* 0x000f64000c1e1900 */
[----:B------:R-:W-:Y:S02]  /*2190*/  IMAD.WIDE.U32 R24, R25, 0x4, R4 ;  /* 0x0000000419187825 */ /* 0x000fe400078e0004 */
        /* <DEDUP_REMOVED lines=11> */
.L_x_199:
[----:B------:R-:W-:Y:S05]  /*2250*/  BSYNC.RECONVERGENT B2 ;  /* 0x0000000000027941 */ /* 0x000fea0003800200 */
.L_x_198:
[----:B------:R-:W-:Y:S05]  /*2260*/  @!P1 BRA `(.L_x_193) ;  /* 0x00000000008c9947 */ /* 0x000fea0003800000 */
[----:B------:R-:W-:Y:S01]  /*2270*/  ISETP.GE.U32.AND P0, PT, R22, 0x4, PT ;  /* 0x000000041600780c */ /* 0x000fe20003f06070 */
[----:B------:R-:W-:Y:S01]  /*2280*/  BSSY.RECONVERGENT B2, `(.L_x_200) ;  /* 0x0000014000027945 */ /* 0x000fe20003800200 */
[----:B------:R-:W-:-:S11]  /*2290*/  LOP3.LUT P1, RZ, R6, 0x3, RZ, 0xc0, !PT ;  /* 0x0000000306ff7812 */ /* 0x000fd6000782c0ff */
[----:B------:R-:W-:Y:S05]  /*22a0*/  @!P0 BRA `(.L_x_201) ;  /* 0x0000000000448947 */ /* 0x000fea0003800000 */
[----:B------:R-:W-:-:S04]  /*22b0*/  IADD3 R11, PT, PT, R16, R9, RZ ;  /* 0x00000009100b7210 */ /* 0x000fc80007ffe0ff */
[C---:B------:R-:W-:Y:S01]  /*22c0*/  IADD3 R9, PT, PT, R11.reuse, 0x200, RZ ;  /* 0x000002000b097810 */ /* 0x040fe20007ffe0ff */
[C---:B------:R-:W-:Y:S01]  /*22d0*/  IMAD.WIDE.U32 R6, R11.reuse, 0x4, R4 ;  /* 0x000000040b067825 */ /* 0x040fe200078e0004 */
[----:B------:R-:W-:-:S03]  /*22e0*/  IADD3 R13, PT, PT, R11, 0x400, RZ ;  /* 0x000004000b0d7810 */ /* 0x000fc60007ffe0ff */
[--C-:B------:R-:W-:Y:S01]  /*22f0*/  IMAD.WIDE.U32 R8, R9, 0x4, R4.reuse ;  /* 0x0000000409087825 */ /* 0x100fe200078e0004 */
[----:B------:R-:W-:Y:S01]  /*2300*/  IADD3 R15, PT, PT, R11, 0x600, RZ ;  /* 0x000006000b0f7810 */ /* 0x000fe20007ffe0ff */
[----:B------:R-:W2:Y:S02]  /*2310*/  LDG.E R6, desc[UR6][R6.64] ;  /* 0x0000000606067981 */ /* 0x000ea4000c1e1900 */
[--C-:B------:R-:W-:Y:S02]  /*2320*/  IMAD.WIDE.U32 R10, R13, 0x4, R4.reuse ;  /* 0x000000040d0a7825 */ /* 0x100fe400078e0004 */
[----:B------:R-:W3:Y:S02]  /*2330*/  LDG.E R8, desc[UR6][R8.64] ;  /* 0x0000000608087981 */ /* 0x000ee4000c1e1900 */
[----:B------:R-:W-:Y:S02]  /*2340*/  IMAD.WIDE.U32 R12, R15, 0x4, R4 ;  /* 0x000000040f0c7825 */ /* 0x000fe400078e0004 */
[----:B------:R-:W4:Y:S04]  /*2350*/  LDG.E R10, desc[UR6][R10.64] ;  /* 0x000000060a0a7981 */ /* 0x000f28000c1e1900 */
[----:B------:R-:W5:Y:S01]  /*2360*/  LDG.E R12, desc[UR6][R12.64] ;  /* 0x000000060c0c7981 */ /* 0x000f62000c1e1900 */
[----:B------:R-:W-:Y:S01]  /*2370*/  IADD3 R16, PT, PT, R16, 0x800, RZ ;  /* 0x0000080010107810 */ /* 0x000fe20007ffe0ff */
[----:B--2---:R-:W-:-:S04]  /*2380*/  FADD R23, R23, R6 ;  /* 0x0000000617177221 */ /* 0x004fc80000000000 */
[----:B---3--:R-:W-:-:S04]  /*2390*/  FADD R23, R23, R8 ;  /* 0x0000000817177221 */ /* 0x008fc80000000000 */
[----:B----4-:R-:W-:-:S04]  /*23a0*/  FADD R23, R23, R10 ;  /* 0x0000000a17177221 */ /* 0x010fc80000000000 */
[----:B-----5:R-:W-:-:S07]  /*23b0*/  FADD R23, R23, R12 ;  /* 0x0000000c17177221 */ /* 0x020fce0000000000 */
.L_x_201:
[----:B------:R-:W-:Y:S05]  /*23c0*/  BSYNC.RECONVERGENT B2 ;  /* 0x0000000000027941 */ /* 0x000fea0003800200 */
.L_x_200:
[----:B------:R-:W-:Y:S05]  /*23d0*/  @!P1 BRA `(.L_x_193) ;  /* 0x0000000000309947 */ /* 0x000fea0003800000 */
[----:B------:R-:W-:Y:S02]  /*23e0*/  LOP3.LUT R2, R2, 0xffff, RZ, 0xc0, !PT ;  /* 0x0000ffff02027812 */ /* 0x000fe400078ec0ff */
[----:B------:R-:W-:Y:S02]  /*23f0*/  IADD3 R9, PT, PT, R16, R0, RZ ;  /* 0x0000000010097210 */ /* 0x000fe40007ffe0ff */
[----:B------:R-:W-:-:S04]  /*2400*/  LEA.HI R2, R2, 0x1, RZ, 0x17 ;  /* 0x0000000102027811 */ /* 0x000fc800078fb8ff */
[----:B------:R-:W-:-:S04]  /*2410*/  LOP3.LUT R2, R2, 0x3, RZ, 0xc0, !PT ;  /* 0x0000000302027812 */ /* 0x000fc800078ec0ff */
[----:B------:R-:W-:-:S07]  /*2420*/  IADD3 R2, PT, PT, -R2, RZ, RZ ;  /* 0x000000ff02027210 */ /* 0x000fce0007ffe1ff */
.L_x_202:
[----:B------:R-:W-:-:S06]  /*2430*/  IMAD.WIDE.U32 R6, R9, 0x4, R4 ;  /* 0x0000000409067825 */ /* 0x000fcc00078e0004 */
[----:B------:R-:W2:Y:S01]  /*2440*/  LDG.E R6, desc[UR6][R6.64] ;  /* 0x0000000606067981 */ /* 0x000ea2000c1e1900 */
[----:B------:R-:W-:Y:S02]  /*2450*/  IADD3 R2, PT, PT, R2, 0x1, RZ ;  /* 0x0000000102027810 */ /* 0x000fe40007ffe0ff */
[----:B------:R-:W-:Y:S02]  /*2460*/  IADD3 R9, PT, PT, R9, 0x200, RZ ;  /* 0x0000020009097810 */ /* 0x000fe40007ffe0ff */
[----:B------:R-:W-:Y:S01]  /*2470*/  ISETP.NE.AND P0, PT, R2, RZ, PT ;  /* 0x000000ff0200720c */ /* 0x000fe20003f05270 */
[----:B--2---:R-:W-:-:S12]  /*2480*/  FADD R23, R6, R23 ;  /* 0x0000001706177221 */ /* 0x004fd80000000000 */
[----:B------:R-:W-:Y:S05]  /*2490*/  @P0 BRA `(.L_x_202) ;  /* 0xfffffffc00e40947 */ /* 0x000fea000383ffff */
.L_x_193:
[----:B------:R-:W-:Y:S05]  /*24a0*/  BSYNC.RECONVERGENT B1 ;  /* 0x0000000000017941 */ /* 0x000fea0003800200 */
.L_x_190:
        /* <DEDUP_REMOVED lines=33> */
[----:B------:R-:W1:Y:S04]  /*26c0*/  LDS.128 R8, [UR4+0x20] ;  /* 0x00002004ff087984 */ /* 0x000e680008000c00 */
[----:B--2---:R-:W2:Y:S04]  /*26d0*/  LDS.128 R4, [UR4+0x30] ;  /* 0x00003004ff047984 */ /* 0x004ea80008000c00 */
        /* <DEDUP_REMOVED lines=16> */
.L_x_189:
[----:B------:R-:W-:Y:S05]  /*27e0*/  BSYNC.RECONVERGENT B0 ;  /* 0x0000000000007941 */ /* 0x000fea0003800200 */
.L_x_173:
[----:B------:R-:W-:Y:S05]  /*27f0*/  @P0 EXIT ;  /* 0x000000000000094d */ /* 0x000fea0003800000 */
[----:B012---:R-:W0:Y:S02]  /*2800*/  LDC.64 R4, c[0x0][0x388] ;  /* 0x0000e200ff047b82 */ /* 0x007e240000000a00 */
[----:B0-----:R-:W-:-:S05]  /*2810*/  IMAD.WIDE.U32 R2, R3, 0x4, R4 ;  /* 0x0000000403027825 */ /* 0x001fca00078e0004 */
[----:B------:R-:W-:Y:S01]  /*2820*/  STG.E desc[UR6][R2.64], R20 ;  /* 0x0000001402007986 */ /* 0x000fe2000c101906 */
[----:B------:R-:W-:Y:S05]  /*2830*/  EXIT ;  /* 0x000000000000794d */ /* 0x000fea0003800000 */
.L_x_203:
        /* <DEDUP_REMOVED lines=12> */
.L_x_672:


//--------------------- .text._ZN3cub18CUB_300001_SM_10006detail6reduce28DeviceReduceSingleTileKernelINS2_10policy_hubIfjN4cuda3std3__44plusIfEEE10Policy1000EN6thrust24THRUST_300001_SM_1000_NS10device_ptrIfEEPfjS9_ffNS7_10__identityEEEvT0_T1_T2_T3_T4_T6_ --------------------------
	.section	.text._ZN3cub18CUB_300001_SM_10006detail6reduce28DeviceReduceSingleTileKernelINS2_10policy_hubIfjN4cuda3std3__44plusIfEEE10Policy1000EN6thrust24THRUST_300001_SM_1000_NS10device_ptrIfEEPfjS9_ffNS7_10__identityEEEvT0_T1_T2_T3_T4_T6_,"ax",@progbits
	.align	128
        .global         _ZN3cub18CUB_300001_SM_10006detail6reduce28DeviceReduceSingleTileKernelINS2_10policy_hubIfjN4cuda3std3__44plusIfEEE10Policy1000EN6thrust24THRUST_300001_SM_1000_NS10device_ptrIfEEPfjS9_ffNS7_10__identityEEEvT0_T1_T2_T3_T4_T6_
        .type           _ZN3cub18CUB_300001_SM_10006detail6reduce28DeviceReduceSingleTileKernelINS2_10policy_hubIfjN4cuda3std3__44plusIfEEE10Policy1000EN6thrust24THRUST_300001_SM_1000_NS10device_ptrIfEEPfjS9_ffNS7_10__identityEEEvT0_T1_T2_T3_T4_T6_,@function
        .size           _ZN3cub18CUB_300001_SM_10006detail6reduce28DeviceReduceSingleTileKernelINS2_10policy_hubIfjN4cuda3std3__44plusIfEEE10Policy1000EN6thrust24THRUST_300001_SM_1000_NS10device_ptrIfEEPfjS9_ffNS7_10__identityEEEvT0_T1_T2_T3_T4_T6_,(.L_x_673 - _ZN3cub18CUB_300001_SM_10006detail6reduce28DeviceReduceSingleTileKernelINS2_10policy_hubIfjN4cuda3std3__44plusIfEEE10Policy1000EN6thrust24THRUST_300001_SM_1000_NS10device_ptrIfEEPfjS9_ffNS7_10__identityEEEvT0_T1_T2_T3_T4_T6_)
        .other          _ZN3cub18CUB_300001_SM_10006detail6reduce28DeviceReduceSingleTileKernelINS2_10policy_hubIfjN4cuda3std3__44plusIfEEE10Policy1000EN6thrust24THRUST_300001_SM_1000_NS10device_ptrIfEEPfjS9_ffNS7_10__identityEEEvT0_T1_T2_T3_T4_T6_,@"STO_CUDA_ENTRY STV_DEFAULT"
_ZN3cub18CUB_300001_SM_10006detail6reduce28DeviceReduceSingleTileKernelINS2_10policy_hubIfjN4cuda3std3__44plusIfEEE10Policy1000EN6thrust24THRUST_300001_SM_1000_NS10device_ptrIfEEPfjS9_ffNS7_10__identityEEEvT0_T1_T2_T3_T4_T6_:
.text._ZN3cub18CUB_300001_SM_10006detail6reduce28DeviceReduceSingleTileKernelINS2_10policy_hubIfjN4cuda3std3__44plusIfEEE10Policy1000EN6thrust24THRUST_300001_SM_1000_NS10device_ptrIfEEPfjS9_ffNS7_10__identityEEEvT0_T1_T2_T3_T4_T6_:
        /* <DEDUP_REMOVED lines=13> */
.L_x_204:
[----:B------:R-:W-:Y:S01]  /*00d0*/  ISETP.GT.U32.AND P0, PT, R4, 0x1fff, PT ;  /* 0x00001fff0400780c */ /* 0x000fe20003f04070 */
[----:B------:R-:W-:-:S12]  /*00e0*/  BSSY.RECONVERGENT B0, `(.L_x_205) ;  /* 0x000022c000007945 */ /* 0x000fd80003800200 */
[----:B------:R-:W-:Y:S05]  /*00f0*/  @P0 BRA `(.L_x_206) ;  /* 0x0000001000000947 */ /* 0x000fea0003800000 */
[----:B------:R-:W0:Y:S01]  /*0100*/  S2R R5, SR_TID.X ;  /* 0x0000000000057919 */ /* 0x000e220000002100 */
[----:B------:R-:W-:Y:S01]  /*0110*/  BSSY.RECONVERGENT B1, `(.L_x_207) ;  /* 0x0000009000017945 */ /* 0x000fe20003800200 */
[----:B------:R-:W-:Y:S01]  /*0120*/  HFMA2 R0, -RZ, RZ, 0, 0 ;  /* 0x00000000ff007431 */ /* 0x000fe200000001ff */
[----:B0-----:R-:W-:Y:S02]  /*0130*/  ISETP.GE.U32.AND P0, PT, R5, R4, PT ;  /* 0x000000040500720c */ /* 0x001fe40003f06070 */
[----:B------:R-:W-:-:S11]  /*0140*/  MOV R7, R5 ;  /* 0x0000000500077202 */ /* 0x000fd60000000f00 */
[----:B------:R-:W-:Y:S05]  /*0150*/  @P0 BRA `(.L_x_208) ;  /* 0x0000000000100947 */ /* 0x000fea0003800000 */
[----:B------:R-:W0:Y:S02]  /*0160*/  LDC.64 R2, c[0x0][0x380] ;  /* 0x0000e000ff027b82 */ /* 0x000e240000000a00 */
[----:B0-----:R-:W-:-:S05]  /*0170*/  IMAD.WIDE.U32 R2, R5, 0x4, R2 ;  /* 0x0000000405027825 */ /* 0x001fca00078e0002 */
[----:B------:R0:W5:Y:S01]  /*0180*/  LDG.E R0, desc[UR6][R2.64] ;  /* 0x0000000602007981 */ /* 0x000162000c1e1900 */
[----:B------:R-:W-:-:S07]  /*0190*/  IADD3 R7, PT, PT, R5, 0x200, RZ ;  /* 0x0000020005077810 */ /* 0x000fce0007ffe0ff */
.L_x_208:
[----:B------:R-:W-:Y:S05]  /*01a0*/  BSYNC.RECONVERGENT B1 ;  /* 0x0000000000017941 */ /* 0x000fea0003800200 */
.L_x_207:
[----:B------:R-:W-:Y:S01]  /*01b0*/  ISETP.GE.U32.AND P0, PT, R7, R4, PT ;  /* 0x000000040700720c */ /* 0x000fe20003f06070 */
[----:B------:R-:W-:-:S12]  /*01c0*/  BSSY.RECONVERGENT B1, `(.L_x_209) ;  /* 0x0000070000017945 */ /* 0x000fd80003800200 */
[----:B------:R-:W-:Y:S05]  /*01d0*/  @P0 BRA `(.L_x_210) ;  /* 0x0000000400b80947 */ /* 0x000fea0003800000 */
[----:B0-----:R-:W-:Y:S01]  /*01e0*/  LOP3.LUT R3, RZ, R7, RZ, 0x33, !PT ;  /* 0x00000007ff037212 */ /* 0x001fe200078e33ff */
[----:B------:R-:W-:Y:S03]  /*01f0*/  BSSY.RECONVERGENT B2, `(.L_x_211) ;  /* 0x0000033000027945 */ /* 0x000fe60003800200 */
[----:B------:R-:W-:-:S04]  /*0200*/  IADD3 R3, PT, PT, R3, R4, RZ ;  /* 0x0000000403037210 */ /* 0x000fc80007ffe0ff */
        /* <DEDUP_REMOVED lines=9> */
[----:B------:R-:W-:-:S04]  /*02a0*/  IADD3 R2, P0, PT, R2, 0x4000, RZ ;  /* 0x0000400002027810 */ /* 0x000fc80007f1e0ff */
[----:B------:R-:W-:-:S09]  /*02b0*/  IADD3.X R3, PT, PT, RZ, R3, RZ, P0, !PT ;  /* 0x00000003ff037210 */ /* 0x000fd200007fe4ff */
.L_x_213:
        /* <DEDUP_REMOVED lines=19> */
[----:B0-----:R-:W-:-:S04]  /*03f0*/  IADD3 R2, P2, PT, R2, 0x8000, RZ ;  /* 0x0000800002027810 */ /* 0x001fc80007f5e0ff */
[----:B------:R-:W-:Y:S01]  /*0400*/  IADD3.X R3, PT, PT, RZ, R3, RZ, P2, !PT ;  /* 0x00000003ff037210 */ /* 0x000fe200017fe4ff */
        /* <DEDUP_REMOVED lines=17> */
.L_x_212:
[----:B------:R-:W-:Y:S05]  /*0520*/  BSYNC.RECONVERGENT B2 ;  /* 0x0000000000027941 */ /* 0x000fea0003800200 */
.L_x_211:
[----:B------:R-:W-:Y:S05]  /*0530*/  @!P1 BRA `(.L_x_210) ;  /* 0x0000000000e09947 */ /* 0x000fea0003800000 */
[----:B------:R-:W-:Y:S01]  /*0540*/  ISETP.GE.U32.AND P0, PT, R22, 0x8, PT ;  /* 0x000000081600780c */ /* 0x000fe20003f06070 */
[----:B------:R-:W-:Y:S01]  /*0550*/  BSSY.RECONVERGENT B2, `(.L_x_214) ;  /* 0x0000017000027945 */ /* 0x000fe20003800200 */
[----:B------:R-:W-:-:S04]  /*0560*/  LOP3.LUT R10, R6, 0x7, RZ, 0xc0, !PT ;  /* 0x00000007060a7812 */ /* 0x000fc800078ec0ff */
[----:B------:R-:W-:-:S07]  /*0570*/  ISETP.NE.AND P1, PT, R10, RZ, PT ;  /* 0x000000ff0a00720c */ /* 0x000fce0003f25270 */
[----:B------:R-:W-:Y:S06]  /*0580*/  @!P0 BRA `(.L_x_215) ;  /* 0x00000000004c8947 */ /* 0x000fec0003800000 */
[----:B------:R-:W0:Y:S02]  /*0590*/  LDC.64 R2, c[0x0][0x380] ;  /* 0x0000e000ff027b82 */ /* 0x000e240000000a00 */
[----:B0-----:R-:W-:-:S05]  /*05a0*/  IMAD.WIDE.U32 R2, R7, 0x4, R2 ;  /* 0x0000000407027825 */ /* 0x001fca00078e0002 */
        /* <DEDUP_REMOVED lines=17> */
.L_x_215:
[----:B------:R-:W-:Y:S05]  /*06c0*/  BSYNC.RECONVERGENT B2 ;  /* 0x0000000000027941 */ /* 0x000fea0003800200 */
.L_x_214:
        /* <DEDUP_REMOVED lines=17> */
.L_x_217:
[----:B------:R-:W-:Y:S05]  /*07e0*/  BSYNC.RECONVERGENT B2 ;  /* 0x0000000000027941 */ /* 0x000fea0003800200 */
.L_x_216:
[----:B------:R-:W-:Y:S05]  /*07f0*/  @!P1 BRA `(.L_x_210) ;  /* 0x0000000000309947 */ /* 0x000fea0003800000 */
[----:B------:R-:W0:Y:S01]  /*0800*/  LDC.64 R2, c[0x0][0x380] ;  /* 0x0000e000ff027b82 */ /* 0x000e220000000a00 */
[----:B------:R-:W-:Y:S01]  /*0810*/  IADD3 R6, PT, PT, -R6, RZ, RZ ;  /* 0x000000ff06067210 */ /* 0x000fe20007ffe1ff */
[----:B0-----:R-:W-:-:S05]  /*0820*/  IMAD.WIDE.U32 R2, R7, 0x4, R2 ;  /* 0x0000000407027825 */ /* 0x001fca00078e0002 */
[----:B------:R-:W-:-:S07]  /*0830*/  MOV R7, R3 ;  /* 0x0000000300077202 */ /* 0x000fce0000000f00 */
.L_x_218:
[----:B------:R-:W-:-:S06]  /*0840*/  MOV R3, R7 ;  /* 0x0000000700037202 */ /* 0x000fcc0000000f00 */
[----:B------:R0:W2:Y:S01]  /*0850*/  LDG.E R3, desc[UR6][R2.64] ;  /* 0x0000000602037981 */ /* 0x0000a2000c1e1900 */
[----:B------:R-:W-:-:S04]  /*0860*/  IADD3 R6, PT, PT, R6, 0x1, RZ ;  /* 0x0000000106067810 */ /* 0x000fc80007ffe0ff */
[----:B------:R-:W-:Y:S02]  /*0870*/  ISETP.NE.AND P0, PT, R6, RZ, PT ;  /* 0x000000ff0600720c */ /* 0x000fe40003f05270 */
[----:B0-----:R-:W-:-:S04]  /*0880*/  IADD3 R2, P1, PT, R2, 0x800, RZ ;  /* 0x0000080002027810 */ /* 0x001fc80007f3e0ff */
[----:B------:R-:W-:Y:S01]  /*0890*/  IADD3.X R7, PT, PT, RZ, R7, RZ, P1, !PT ;  /* 0x00000007ff077210 */ /* 0x000fe20000ffe4ff */
[----:B--2--5:R-:W-:-:S06]  /*08a0*/  FADD R0, R3, R0 ;  /* 0x0000000003007221 */ /* 0x024fcc0000000000 */
[----:B------:R-:W-:Y:S05]  /*08b0*/  @P0 BRA `(.L_x_218) ;  /* 0xfffffffc00e00947 */ /* 0x000fea000383ffff */
.L_x_210:
[----:B------:R-:W-:Y:S05]  /*08c0*/  BSYNC.RECONVERGENT B1 ;  /* 0x0000000000017941 */ /* 0x000fea0003800200 */
.L_x_209:
[----:B------:R-:W-:Y:S02]  /*08d0*/  ISETP.GE.U32.AND P0, PT, R4, 0x200, PT ;  /* 0x000002000400780c */ /* 0x000fe40003f06070 */
        /* <DEDUP_REMOVED lines=36> */
[----:B------:R-:W3:Y:S04]  /*0b20*/  LDS.128 R8, [UR4+0x30] ;  /* 0x00003004ff087984 */ /* 0x000ee80008000c00 */
[----:B------:R-:W4:Y:S01]  /*0b30*/  LDS.128 R16, [UR4+0x40] ;  /* 0x00004004ff107984 */ /* 0x000f220008000c00 */
[----:B0-----:R-:W-:-:S04]  /*0b40*/  FADD R5, R0, R5 ;  /* 0x0000000500057221 */ /* 0x001fc80000000000 */
        /* <DEDUP_REMOVED lines=9> */
[----:B------:R-:W-:-:S04]  /*0be0*/  FADD R11, R10, R11 ;  /* 0x0000000b0a0b7221 */ /* 0x000fc80000000000 */
[----:B----4-:R-:W-:-:S04]  /*0bf0*/  FADD R16, R11, R16 ;  /* 0x000000100b107221 */ /* 0x010fc80000000000 */
[----:B------:R-:W-:-:S04]  /*0c00*/  FADD R17, R16, R17 ;  /* 0x0000001110117221 */ /* 0x000fc80000000000 */
[----:B------:R-:W-:-:S04]  /*0c10*/  FADD R18, R17, R18 ;  /* 0x0000001211127221 */ /* 0x000fc80000000000 */
[----:B------:R-:W-:Y:S01]  /*0c20*/  FADD R0, R18, R19 ;  /* 0x0000001312007221 */ /* 0x000fe20000000000 */
[----:B------:R-:W-:Y:S06]  /*0c30*/  BRA `(.L_x_220) ;  /* 0x0000001400d87947 */ /* 0x000fec0003800000 */
.L_x_219:
[----:B------:R-:W1:Y:S01]  /*0c40*/  S2R R6, SR_LANEID ;  /* 0x0000000000067919 */ /* 0x000e620000000000 */
[----:B------:R-:W-:-:S04]  /*0c50*/  LOP3.LUT R0, R5, 0x3e0, RZ, 0xc0, !PT ;  /* 0x000003e005007812 */ /* 0x000fc800078ec0ff */
[----:B0-----:R-:W-:Y:S02]  /*0c60*/  IADD3 R3, PT, PT, R0, 0x20, RZ ;  /* 0x0000002000037810 */ /* 0x001fe40007ffe0ff */
[----:B------:R-:W-:Y:S02]  /*0c70*/  LOP3.LUT R7, RZ, R0, RZ, 0x33, !PT ;  /* 0x00000000ff077212 */ /* 0x000fe400078e33ff */
[-C--:B------:R-:W-:Y:S02]  /*0c80*/  ISETP.GT.U32.AND P0, PT, R3, R4.reuse, PT ;  /* 0x000000040300720c */ /* 0x080fe40003f04070 */
        /* <DEDUP_REMOVED lines=40> */
[----:B------:R-:W0:Y:S04]  /*0f10*/  LDS.128 R20, [UR4+0x10] ;  /* 0x00001004ff147984 */ /* 0x000e280008000c00 */
        /* <DEDUP_REMOVED lines=30> */
.L_x_206:
[----:B------:R-:W0:Y:S01]  /*1100*/  S2R R0, SR_TID.X ;  /* 0x0000000000007919 */ /* 0x000e220000002100 */
[----:B------:R-:W1:Y:S02]  /*1110*/  LDCU.64 UR4, c[0x0][0x380] ;  /* 0x00007000ff0477ac */ /* 0x000e640008000a00 */
[----:B-1----:R-:W-:Y:S02]  /*1120*/  MOV R12, UR4 ;  /* 0x00000004000c7c02 */ /* 0x002fe40008000f00 */
[----:B------:R-:W-:-:S03]  /*1130*/  MOV R13, UR5 ;  /* 0x00000005000d7c02 */ /* 0x000fc60008000f00 */
        /* <DEDUP_REMOVED lines=17> */
[----:B------:R-:W-:Y:S01]  /*1250*/  UMOV UR4, 0x2000 ;  /* 0x0000200000047882 */ /* 0x000fe20000000000 */
[----:B--2---:R-:W-:Y:S01]  /*1260*/  FADD R20, R20, R21 ;  /* 0x0000001514147221 */ /* 0x004fe20000000000 */
[----:B------:R-:W-:-:S04]  /*1270*/  IADD3 R21, PT, PT, R4, -0x2000, RZ ;  /* 0xffffe00004157810 */ /* 0x000fc80007ffe0ff */
[----:B------:R-:W-:Y:S01]  /*1280*/  ISETP.GE.U32.AND P0, PT, R21, 0x2000, PT ;  /* 0x000020001500780c */ /* 0x000fe20003f06070 */
[----:B---3--:R-:W-:Y:S01]  /*1290*/  FADD R6, R6, R7 ;  /* 0x0000000706067221 */ /* 0x008fe20000000000 */
[----:B----4-:R-:W-:-:S04]  /*12a0*/  FADD R9, R8, R9 ;  /* 0x0000000908097221 */ /* 0x010fc80000000000 */
[----:B------:R-:W-:Y:S01]  /*12b0*/  FADD R6, R6, R9 ;  /* 0x0000000906067221 */ /* 0x000fe20000000000 */
[----:B-----5:R-:W-:Y:S01]  /*12c0*/  FADD R10, R10, R11 ;  /* 0x0000000b0a0a7221 */ /* 0x020fe20000000000 */
[----:B------:R-:W-:-:S04]  /*12d0*/  FADD R15, R14, R15 ;  /* 0x0000000f0e0f7221 */ /* 0x000fc80000000000 */
[----:B------:R-:W-:Y:S01]  /*12e0*/  FADD R15, R10, R15 ;  /* 0x0000000f0a0f7221 */ /* 0x000fe20000000000 */
[----:B------:R-:W-:Y:S01]  /*12f0*/  FADD R16, R16, R17 ;  /* 0x0000001110107221 */ /* 0x000fe20000000000 */
[----:B------:R-:W-:-:S04]  /*1300*/  FADD R19, R18, R19 ;  /* 0x0000001312137221 */ /* 0x000fc80000000000 */
[----:B------:R-:W-:Y:S01]  /*1310*/  FADD R16, R16, R19 ;  /* 0x0000001310107221 */ /* 0x000fe20000000000 */
[----:B------:R-:W-:-:S04]  /*1320*/  FADD R5, R5, R22 ;  /* 0x0000001605057221 */ /* 0x000fc80000000000 */
[----:B------:R-:W-:Y:S01]  /*1330*/  FADD R5, R20, R5 ;  /* 0x0000000514057221 */ /* 0x000fe20000000000 */
[----:B------:R-:W-:-:S03]  /*1340*/  FADD R6, R6, R15 ;  /* 0x0000000f06067221 */ /* 0x000fc60000000000 */
[----:B------:R-:W-:-:S04]  /*1350*/  FADD R5, R16, R5 ;  /* 0x0000000510057221 */ /* 0x000fc80000000000 */
[----:B------:R-:W-:Y:S01]  /*1360*/  FADD R5, R6, R5 ;  /* 0x0000000506057221 */ /* 0x000fe20000000000 */
[----:B------:R-:W-:Y:S06]  /*1370*/  @!P0 BRA `(.L_x_221) ;  /* 0x0000000000ac8947 */ /* 0x000fec0003800000 */
[----:B------:R-:W0:Y:S01]  /*1380*/  LDC R4, c[0x0][0x390] ;  /* 0x0000e400ff047b82 */ /* 0x000e220000000800 */
[----:B------:R-:W-:-:S07]  /*1390*/  UMOV UR4, 0x2000 ;  /* 0x0000200000047882 */ /* 0x000fce0000000000 */
[----:B------:R-:W1:Y:S02]  /*13a0*/  LDC.64 R12, c[0x0][0x380] ;  /* 0x0000e000ff0c7b82 */ /* 0x000e640000000a00 */
.L_x_223:
[----:B------:R-:W-:-:S05]  /*13b0*/  IADD3 R3, PT, PT, R0, UR4, RZ ;  /* 0x0000000400037c10 */ /* 0x000fca000fffe0ff */
        /* <DEDUP_REMOVED lines=17> */
[----:B0-----:R-:W-:-:S04]  /*14d0*/  IADD3 R2, PT, PT, R4, -UR4, RZ ;  /* 0x8000000404027c10 */ /* 0x001fc8000fffe0ff */
        /* <DEDUP_REMOVED lines=18> */
[----:B------:R-:W-:-:S06]  /*1600*/  UIADD3 UR4, UPT, UPT, UR4, 0x2000, URZ ;  /* 0x0000200004047890 */ /* 0x000fcc000fffe0ff */
[----:B------:R-:W-:-:S13]  /*1610*/  ISETP.LT.U32.AND P0, PT, R21, UR4, PT ;  /* 0x0000000415007c0c */ /* 0x000fda000bf01070 */
[----:B------:R-:W-:Y:S05]  /*1620*/  @!P0 BRA `(.L_x_223) ;  /* 0xfffffffc00608947 */ /* 0x000fea000383ffff */
.L_x_221:
[----:B------:R-:W-:Y:S01]  /*1630*/  IADD3 R3, PT, PT, R4, -UR4, RZ ;  /* 0x8000000404037c10 */ /* 0x000fe2000fffe0ff */
[----:B------:R-:W-:Y:S03]  /*1640*/  BSSY.RECONVERGENT B1, `(.L_x_222) ;  /* 0x00000a3000017945 */ /* 0x000fe60003800200 */
[----:B------:R-:W-:-:S04]  /*1650*/  ISETP.GE.AND P0, PT, R0, R3, PT ;  /* 0x000000030000720c */ /* 0x000fc80003f06270 */
[----:B------:R-:W-:-:S13]  /*1660*/  ISETP.LE.U32.OR P0, PT, R4, UR4, P0 ;  /* 0x0000000404007c0c */ /* 0x000fda0008703470 */
[----:B------:R-:W-:Y:S05]  /*1670*/  @P0 BRA `(.L_x_224) ;  /* 0x00000008007c0947 */ /* 0x000fea0003800000 */
[-C--:B------:R-:W-:Y:S01]  /*1680*/  LOP3.LUT R3, RZ, R0.reuse, RZ, 0x33, !PT ;  /* 0x00000000ff037212 */ /* 0x080fe200078e33ff */
[----:B------:R-:W-:Y:S01]  /*1690*/  BSSY.RECONVERGENT B2, `(.L_x_225) ;  /* 0x0000052000027945 */ /* 0x000fe20003800200 */
[----:B------:R-:W-:Y:S02]  /*16a0*/  MOV R6, R0 ;  /* 0x0000000000067202 */ /* 0x000fe40000000f00 */
[----:B------:R-:W-:-:S04]  /*16b0*/  IADD3 R3, PT, PT, R4, -UR4, R3 ;  /* 0x8000000404037c10 */ /* 0x000fc8000fffe003 */
[C---:B------:R-:W-:Y:S02]  /*16c0*/  ISETP.GE.U32.AND P0, PT, R3.reuse, 0x1e00, PT ;  /* 0x00001e000300780c */ /* 0x040fe40003f06070 */
[----:B------:R-:W-:-:S04]  /*16d0*/  LEA.HI R3, R3, 0x1, RZ, 0x17 ;  /* 0x0000000103037811 */ /* 0x000fc800078fb8ff */
[----:B------:R-:W-:-:S07]  /*16e0*/  LOP3.LUT R4, R3, 0xf, RZ, 0xc0, !PT ;  /* 0x0000000f03047812 */ /* 0x000fce00078ec0ff */
[----:B------:R-:W-:Y:S05]  /*16f0*/  @!P0 BRA `(.L_x_226) ;  /* 0x00000004002c8947 */ /* 0x000fea0003800000 */
[----:B------:R-:W-:Y:S01]  /*1700*/  LOP3.LUT R7, R3, 0xfffff0, RZ, 0xc0, !PT ;  /* 0x00fffff003077812 */ /* 0x000fe200078ec0ff */
[----:B------:R-:W-:Y:S01]  /*1710*/  BSSY.RECONVERGENT B3, `(.L_x_227) ;  /* 0x0000048000037945 */ /* 0x000fe20003800200 */
[C---:B------:R-:W-:Y:S02]  /*1720*/  LOP3.LUT R6, R0.reuse, 0x1000, RZ, 0xfc, !PT ;  /* 0x0000100000067812 */ /* 0x040fe400078efcff */
[----:B------:R-:W-:Y:S02]  /*1730*/  IADD3 R2, PT, PT, R0, UR4, RZ ;  /* 0x0000000400027c10 */ /* 0x000fe4000fffe0ff */
[----:B------:R-:W-:-:S07]  /*1740*/  IADD3 R7, PT, PT, -R7, RZ, RZ ;  /* 0x000000ff07077210 */ /* 0x000fce0007ffe1ff */
.L_x_228:
[C---:B------:R-:W-:Y:S01]  /*1750*/  IADD3 R19, PT, PT, R2.reuse, 0x200, RZ ;  /* 0x0000020002137810 */ /* 0x040fe20007ffe0ff */
[C---:B------:R-:W-:Y:S01]  /*1760*/  IMAD.WIDE.U32 R14, R2.reuse, 0x4, R12 ;  /* 0x00000004020e7825 */ /* 0x040fe200078e000c */
[----:B------:R-:W-:-:S03]  /*1770*/  IADD3 R11, PT, PT, R2, 0x400, RZ ;  /* 0x00000400020b7810 */ /* 0x000fc60007ffe0ff */
[--C-:B------:R-:W-:Y:S01]  /*1780*/  IMAD.WIDE.U32 R18, R19, 0x4, R12.reuse ;  /* 0x0000000413127825 */ /* 0x100fe200078e000c */
[----:B------:R0:W2:Y:S01]  /*1790*/  LDG.E R8, desc[UR6][R14.64] ;  /* 0x000000060e087981 */ /* 0x0000a2000c1e1900 */
[C---:B------:R-:W-:Y:S02]  /*17a0*/  IADD3 R21, PT, PT, R2.reuse, 0x600, RZ ;  /* 0x0000060002157810 */ /* 0x040fe40007ffe0ff */
[--C-:B------:R-:W-:Y:S01]  /*17b0*/  IMAD.WIDE.U32 R10, R11, 0x4, R12.reuse ;  /* 0x000000040b0a7825 */ /* 0x100fe200078e000c */
[----:B------:R1:W3:Y:S01]  /*17c0*/  LDG.E R9, desc[UR6][R18.64] ;  /* 0x0000000612097981 */ /* 0x0002e2000c1e1900 */
[C---:B------:R-:W-:Y:S02]  /*17d0*/  IADD3 R17, PT, PT, R2.reuse, 0x800, RZ ;  /* 0x0000080002117810 */ /* 0x040fe40007ffe0ff */
[--C-:B------:R-:W-:Y:S02]  /*17e0*/  IMAD.WIDE.U32 R20, R21, 0x4, R12.reuse ;  /* 0x0000000415147825 */ /* 0x100fe400078e000c */
[----:B------:R4:W5:Y:S01]  /*17f0*/  LDG.E R10, desc[UR6][R10.64] ;  /* 0x000000060a0a7981 */ /* 0x000962000c1e1900 */
[----:B------:R-:W-:Y:S01]  /*1800*/  IADD3 R29, PT, PT, R2, 0xa00, RZ ;  /* 0x00000a00021d7810 */ /* 0x000fe20007ffe0ff */
[----:B------:R-:W-:-:S02]  /*1810*/  IMAD.WIDE.U32 R16, R17, 0x4, R12 ;  /* 0x0000000411107825 */ /* 0x000fc400078e000c */
[----:B------:R4:W5:Y:S01]  /*1820*/  LDG.E R27, desc[UR6][R20.64] ;  /* 0x00000006141b7981 */ /* 0x000962000c1e1900 */
[C---:B------:R-:W-:Y:S01]  /*1830*/  IADD3 R23, PT, PT, R2.reuse, 0xc00, RZ ;  /* 0x00000c0002177810 */ /* 0x040fe20007ffe0ff */
[--C-:B------:R-:W-:Y:S02]  /*1840*/  IMAD.WIDE.U32 R28, R29, 0x4, R12.reuse ;  /* 0x000000041d1c7825 */ /* 0x100fe400078e000c */
[----:B------:R-:W5:Y:S01]  /*1850*/  LDG.E R26, desc[UR6][R16.64] ;  /* 0x00000006101a7981 */ /* 0x000f62000c1e1900 */
[C---:B------:R-:W-:Y:S01]  /*1860*/  IADD3 R22, PT, PT, R2.reuse, 0xe00, RZ ;  /* 0x00000e0002167810 */ /* 0x040fe20007ffe0ff */
[--C-:B0-----:R-:W-:Y:S02]  /*1870*/  IMAD.WIDE.U32 R14, R23, 0x4, R12.reuse ;  /* 0x00000004170e7825 */ /* 0x101fe400078e000c */
[----:B------:R0:W5:Y:S01]  /*1880*/  LDG.E R25, desc[UR6][R28.64] ;  /* 0x000000061c197981 */ /* 0x000162000c1e1900 */
[----:B------:R-:W-:Y:S01]  /*1890*/  IADD3 R23, PT, PT, R2, 0x1000, RZ ;  /* 0x0000100002177810 */ /* 0x000fe20007ffe0ff */
[----:B-1----:R-:W-:-:S02]  /*18a0*/  IMAD.WIDE.U32 R18, R22, 0x4, R12 ;  /* 0x0000000416127825 */ /* 0x002fc400078e000c */
[----:B------:R1:W5:Y:S01]  /*18b0*/  LDG.E R24, desc[UR6][R14.64] ;  /* 0x000000060e187981 */ /* 0x000362000c1e1900 */
[C---:B----4-:R-:W-:Y:S01]  /*18c0*/  IADD3 R11, PT, PT, R2.reuse, 0x1200, RZ ;  /* 0x00001200020b7810 */ /* 0x050fe20007ffe0ff */
[--C-:B------:R-:W-:Y:S02]  /*18d0*/  IMAD.WIDE.U32 R20, R23, 0x4, R12.reuse ;  /* 0x0000000417147825 */ /* 0x100fe400078e000c */
[----:B------:R4:W5:Y:S01]  /*18e0*/  LDG.E R23, desc[UR6][R18.64] ;  /* 0x0000000612177981 */ /* 0x000962000c1e1900 */
[C---:B0-----:R-:W-:Y:S01]  /*18f0*/  IADD3 R29, PT, PT, R2.reuse, 0x1400, RZ ;  /* 0x00001400021d7810 */ /* 0x041fe20007ffe0ff */
[--C-:B------:R-:W-:Y:S02]  /*1900*/  IMAD.WIDE.U32 R16, R11, 0x4, R12.reuse ;  /* 0x000000040b107825 */ /* 0x100fe400078e000c */
[----:B------:R-:W5:Y:S01]  /*1910*/  LDG.E R22, desc[UR6][R20.64] ;  /* 0x0000000614167981 */ /* 0x000f62000c1e1900 */
[----:B-1----:R-:W-:Y:S01]  /*1920*/  IADD3 R15, PT, PT, R2, 0x1600, RZ ;  /* 0x00001600020f7810 */ /* 0x002fe20007ffe0ff */
[----:B------:R-:W-:-:S02]  /*1930*/  IMAD.WIDE.U32 R28, R29, 0x4, R12 ;  /* 0x000000041d1c7825 */ /* 0x000fc400078e000c */
[----:B------:R0:W5:Y:S01]  /*1940*/  LDG.E R11, desc[UR6][R16.64] ;  /* 0x00000006100b7981 */ /* 0x000162000c1e1900 */
[C---:B----4-:R-:W-:Y:S01]  /*1950*/  IADD3 R19, PT, PT, R2.reuse, 0x1800, RZ ;  /* 0x0000180002137810 */ /* 0x050fe20007ffe0ff */
[--C-:B------:R-:W-:Y:S02]  /*1960*/  IMAD.WIDE.U32 R14, R15, 0x4, R12.reuse ;  /* 0x000000040f0e7825 */ /* 0x100fe400078e000c */
[----:B------:R-:W4:Y:S02]  /*1970*/  LDG.E R28, desc[UR6][R28.64] ;  /* 0x000000061c1c7981 */ /* 0x000f24000c1e1900 */
[----:B------:R-:W-:Y:S01]  /*1980*/  IMAD.WIDE.U32 R18, R19, 0x4, R12 ;  /* 0x0000000413127825 */ /* 0x000fe200078e000c */
[C---:B0-----:R-:W-:Y:S02]  /*1990*/  IADD3 R17, PT, PT, R2.reuse, 0x1a00, RZ ;  /* 0x00001a0002117810 */ /* 0x041fe40007ffe0ff */
[----:B------:R-:W-:-:S03]  /*19a0*/  IADD3 R21, PT, PT, R2, 0x1c00, RZ ;  /* 0x00001c0002157810 */ /* 0x000fc60007ffe0ff */
[----:B------:R-:W4:Y:S04]  /*19b0*/  LDG.E R18, desc[UR6][R18.64] ;  /* 0x0000000612127981 */ /* 0x000f28000c1e1900 */
[----:B------:R0:W4:Y:S01]  /*19c0*/  LDG.E R29, desc[UR6][R14.64] ;  /* 0x000000060e1d7981 */ /* 0x000122000c1e1900 */
[----:B------:R-:W-:Y:S01]  /*19d0*/  IADD3 R20, PT, PT, R2, 0x1e00, RZ ;  /* 0x00001e0002147810 */ /* 0x000fe20007ffe0ff */
[----:B0-----:R-:W-:-:S04]  /*19e0*/  IMAD.WIDE.U32 R14, R17, 0x4, R12 ;  /* 0x00000004110e7825 */ /* 0x001fc800078e000c */
[--C-:B------:R-:W-:Y:S02]  /*19f0*/  IMAD.WIDE.U32 R16, R21, 0x4, R12.reuse ;  /* 0x0000000415107825 */ /* 0x100fe400078e000c */
[----:B------:R-:W4:Y:S02]  /*1a00*/  LDG.E R14, desc[UR6][R14.64] ;  /* 0x000000060e0e7981 */ /* 0x000f24000c1e1900 */
[----:B------:R-:W-:Y:S02]  /*1a10*/  IMAD.WIDE.U32 R20, R20, 0x4, R12 ;  /* 0x0000000414147825 */ /* 0x000fe400078e000c */
[----:B------:R-:W4:Y:S04]  /*1a20*/  LDG.E R16, desc[UR6][R16.64] ;  /* 0x0000000610107981 */ /* 0x000f28000c1e1900 */
[----:B------:R-:W4:Y:S01]  /*1a30*/  LDG.E R20, desc[UR6][R20.64] ;  /* 0x0000000614147981 */ /* 0x000f22000c1e1900 */
[----:B------:R-:W-:-:S04]  /*1a40*/  IADD3 R7, PT, PT, R7, 0x10, RZ ;  /* 0x0000001007077810 */ /* 0x000fc80007ffe0ff */
[----:B------:R-:W-:Y:S02]  /*1a50*/  ISETP.NE.AND P0, PT, R7, RZ, PT ;  /* 0x000000ff0700720c */ /* 0x000fe40003f05270 */
[----:B------:R-:W-:Y:S02]  /*1a60*/  IADD3 R6, PT, PT, R6, 0x2000, RZ ;  /* 0x0000200006067810 */ /* 0x000fe40007ffe0ff */
[----:B------:R-:W-:Y:S01]  /*1a70*/  IADD3 R2, PT, PT, R2, 0x2000, RZ ;  /* 0x0000200002027810 */ /* 0x000fe20007ffe0ff */
[----:B--2---:R-:W-:-:S04]  /*1a80*/  FADD R8, R8, R5 ;  /* 0x0000000508087221 */ /* 0x004fc80000000000 */
[----:B---3--:R-:W-:-:S04]  /*1a90*/  FADD R9, R8, R9 ;  /* 0x0000000908097221 */ /* 0x008fc80000000000 */
        /* <DEDUP_REMOVED lines=8> */
[----:B----4-:R-:W-:-:S04]  /*1b20*/  FADD R28, R11, R28 ;  /* 0x0000001c0b1c7221 */ /* 0x010fc80000000000 */
[----:B------:R-:W-:-:S04]  /*1b30*/  FADD R29, R28, R29 ;  /* 0x0000001d1c1d7221 */ /* 0x000fc80000000000 */
[----:B------:R-:W-:-:S04]  /*1b40*/  FADD R29, R29, R18 ;  /* 0x000000121d1d7221 */ /* 0x000fc80000000000 */
[----:B------:R-:W-:-:S04]  /*1b50*/  FADD R29, R29, R14 ;  /* 0x0000000e1d1d7221 */ /* 0x000fc80000000000 */
[----:B------:R-:W-:-:S04]  /*1b60*/  FADD R29, R29, R16 ;  /* 0x000000101d1d7221 */ /* 0x000fc80000000000 */
[----:B------:R-:W-:Y:S01]  /*1b70*/  FADD R5, R29, R20 ;  /* 0x000000141d057221 */ /* 0x000fe20000000000 */
[----:B------:R-:W-:Y:S06]  /*1b80*/  @P0 BRA `(.L_x_228) ;  /* 0xfffffff800f00947 */ /* 0x000fec000383ffff */
[----:B------:R-:W-:Y:S05]  /*1b90*/  BSYNC.RECONVERGENT B3 ;  /* 0x0000000000037941 */ /* 0x000fea0003800200 */
.L_x_227:
[----:B------:R-:W-:-:S07]  /*1ba0*/  IADD3 R6, PT, PT, R6, -0x1000, RZ ;  /* 0xfffff00006067810 */ /* 0x000fce0007ffe0ff */
.L_x_226:
[----:B------:R-:W-:Y:S05]  /*1bb0*/  BSYNC.RECONVERGENT B2 ;  /* 0x0000000000027941 */ /* 0x000fea0003800200 */
.L_x_225:
[----:B------:R-:W-:-:S13]  /*1bc0*/  ISETP.NE.AND P0, PT, R4, RZ, PT ;  /* 0x000000ff0400720c */ /* 0x000fda0003f05270 */
[----:B------:R-:W-:Y:S05]  /*1bd0*/  @!P0 BRA `(.L_x_224) ;  /* 0x0000000400248947 */ /* 0x000fea0003800000 */
[----:B------:R-:W-:Y:S01]  /*1be0*/  ISETP.GE.U32.AND P0, PT, R4, 0x8, PT ;  /* 0x000000080400780c */ /* 0x000fe20003f06070 */
[----:B------:R-:W-:Y:S01]  /*1bf0*/  BSSY.RECONVERGENT B2, `(.L_x_229) ;  /* 0x0000025000027945 */ /* 0x000fe20003800200 */
[----:B------:R-:W-:-:S04]  /*1c00*/  LOP3.LUT R22, R3, 0x7, RZ, 0xc0, !PT ;  /* 0x0000000703167812 */ /* 0x000fc800078ec0ff */
[----:B------:R-:W-:-:S07]  /*1c10*/  ISETP.NE.AND P1, PT, R22, RZ, PT ;  /* 0x000000ff1600720c */ /* 0x000fce0003f25270 */
[----:B------:R-:W-:Y:S06]  /*1c20*/  @!P0 BRA `(.L_x_230) ;  /* 0x0000000000848947 */ /* 0x000fec0003800000 */
[----:B------:R-:W-:-:S04]  /*1c30*/  IADD3 R7, PT, PT, R6, UR4, RZ ;  /* 0x0000000406077c10 */ /* 0x000fc8000fffe0ff */
        /* <DEDUP_REMOVED lines=32> */
.L_x_230:
[----:B------:R-:W-:Y:S05]  /*1e40*/  BSYNC.RECONVERGENT B2 ;  /* 0x0000000000027941 */ /* 0x000fea0003800200 */
.L_x_229:
        /* <DEDUP_REMOVED lines=23> */
.L_x_232:
[----:B------:R-:W-:Y:S05]  /*1fc0*/  BSYNC.RECONVERGENT B2 ;  /* 0x0000000000027941 */ /* 0x000fea0003800200 */
.L_x_231:
[----:B------:R-:W-:Y:S05]  /*1fd0*/  @!P1 BRA `(.L_x_224) ;  /* 0x0000000000249947 */ /* 0x000fea0003800000 */
[----:B------:R-:W-:Y:S02]  /*1fe0*/  IADD3 R7, PT, PT, R6, UR4, RZ ;  /* 0x0000000406077c10 */ /* 0x000fe4000fffe0ff */
[----:B------:R-:W-:-:S07]  /*1ff0*/  IADD3 R4, PT, PT, -R4, RZ, RZ ;  /* 0x000000ff04047210 */ /* 0x000fce0007ffe1ff */
.L_x_233:
[----:B------:R-:W-:-:S06]  /*2000*/  IMAD.WIDE.U32 R2, R7, 0x4, R12 ;  /* 0x0000000407027825 */ /* 0x000fcc00078e000c */
[----:B------:R-:W2:Y:S01]  /*2010*/  LDG.E R2, desc[UR6][R2.64] ;  /* 0x0000000602027981 */ /* 0x000ea2000c1e1900 */
[----:B------:R-:W-:Y:S02]  /*2020*/  IADD3 R4, PT, PT, R4, 0x1, RZ ;  /* 0x0000000104047810 */ /* 0x000fe40007ffe0ff */
[----:B------:R-:W-:Y:S02]  /*2030*/  IADD3 R7, PT, PT, R7, 0x200, RZ ;  /* 0x0000020007077810 */ /* 0x000fe40007ffe0ff */
[----:B------:R-:W-:Y:S01]  /*2040*/  ISETP.NE.AND P0, PT, R4, RZ, PT ;  /* 0x000000ff0400720c */ /* 0x000fe20003f05270 */
[----:B--2---:R-:W-:-:S12]  /*2050*/  FADD R5, R2, R5 ;  /* 0x0000000502057221 */ /* 0x004fd80000000000 */
[----:B------:R-:W-:Y:S05]  /*2060*/  @P0 BRA `(.L_x_233) ;  /* 0xfffffffc00e40947 */ /* 0x000fea000383ffff */
.L_x_224:
[----:B------:R-:W-:Y:S05]  /*2070*/  BSYNC.RECONVERGENT B1 ;  /* 0x0000000000017941 */ /* 0x000fea0003800200 */
.L_x_222:
        /* <DEDUP_REMOVED lines=33> */
[----:B------:R-:W3:Y:S04]  /*2290*/  LDS.128 R8, [UR4+0x30] ;  /* 0x00003004ff087984 */ /* 0x000ee80008000c00 */
[----:B------:R-:W4:Y:S01]  /*22a0*/  LDS.128 R16, [UR4+0x40] ;  /* 0x00004004ff107984 */ /* 0x000f220008000c00 */
[----:B0-----:R-:W-:-:S04]  /*22b0*/  FADD R5, R0, R5 ;  /* 0x0000000500057221 */ /* 0x001fc80000000000 */
        /* <DEDUP_REMOVED lines=13> */
[----:B------:R-:W-:-:S07]  /*2390*/  FADD R0, R18, R19 ;  /* 0x0000001312007221 */ /* 0x000fce0000000000 */
.L_x_220:
[----:B------:R-:W-:Y:S05]  /*23a0*/  BSYNC.RECONVERGENT B0 ;  /* 0x0000000000007941 */ /* 0x000fea0003800200 */
.L_x_205:
[----:B------:R-:W-:Y:S05]  /*23b0*/  @P0 EXIT ;  /* 0x000000000000094d */ /* 0x000fea0003800000 */
[----:B012---:R-:W0:Y:S01]  /*23c0*/  LDC.64 R2, c[0x0][0x388] ;  /* 0x0000e200ff027b82 */ /* 0x007e220000000a00 */
[----:B------:R-:W1:Y:S02]  /*23d0*/  LDCU UR4, c[0x0][0x398] ;  /* 0x00007300ff0477ac */ /* 0x000e640008000800 */
[----:B-1----:R-:W-:-:S05]  /*23e0*/  FADD R5, R0, UR4 ;  /* 0x0000000400057e21 */ /* 0x002fca0008000000 */
[----:B0-----:R-:W-:Y:S01]  /*23f0*/  STG.E desc[UR6][R2.64], R5 ;  /* 0x0000000502007986 */ /* 0x001fe2000c101906 */
[----:B------:R-:W-:Y:S05]  /*2400*/  EXIT ;  /* 0x000000000000794d */ /* 0x000fea0003800000 */
.L_x_234:
        /* <DEDUP_REMOVED lines=15> */
.L_x_673:


//--------------------- .text._ZN3cub18CUB_300001_SM_10006detail11EmptyKernelIvEEvv --------------------------
	.section	.text._ZN3cub18CUB_300001_SM_10006detail11EmptyKernelIvEEvv,"ax",@progbits
	.align	128
        .global         _ZN3cub18CUB_300001_SM_10006detail11EmptyKernelIvEEvv
        .type           _ZN3cub18CUB_300001_SM_10006detail11EmptyKernelIvEEvv,@function
        .size           _ZN3cub18CUB_300001_SM_10006detail11EmptyKernelIvEEvv,(.L_x_674 - _ZN3cub18CUB_300001_SM_10006detail11EmptyKernelIvEEvv)
        .other          _ZN3cub18CUB_300001_SM_10006detail11EmptyKernelIvEEvv,@"STO_CUDA_ENTRY STV_DEFAULT"
_ZN3cub18CUB_300001_SM_10006detail11EmptyKernelIvEEvv:
.text._ZN3cub18CUB_300001_SM_10006detail11EmptyKernelIvEEvv:
[----:B------:R-:W-:Y:S01]  /*0000*/  LDC R1, c[0x0][0x37c] ;  /* 0x0000df00ff017b82 */ /* 0x000fe20000000800 */
[----:B------:R-:W-:Y:S05]  /*0010*/  EXIT ;  /* 0x000000000000794d */ /* 0x000fea0003800000 */
.L_x_235:
        /* <DEDUP_REMOVED lines=14> */
.L_x_674:


//--------------------- .text._Z10poissonR2CP6float2S0_PfS1_ffii --------------------------
	.section	.text._Z10poissonR2CP6float2S0_PfS1_ffii,"ax",@progbits
	.align	128
        .global         _Z10poissonR2CP6float2S0_PfS1_ffii
        .type           _Z10poissonR2CP6float2S0_PfS1_ffii,@function
        .size           _Z10poissonR2CP6float2S0_PfS1_ffii,(.L_x_642 - _Z10poissonR2CP6float2S0_PfS1_ffii)
        .other          _Z10poissonR2CP6float2S0_PfS1_ffii,@"STO_CUDA_ENTRY STV_DEFAULT"
_Z10poissonR2CP6float2S0_PfS1_ffii:
.text._Z10poissonR2CP6float2S0_PfS1_ffii:
[----:B------:R-:W-:Y:S01]  /*0000*/  LDC R1, c[0x0][0x37c] ;  /* 0x0000df00ff017b82 */ /* 0x000fe20000000800 */
[----:B------:R-:W0:Y:S07]  /*0010*/  S2R R9, SR_TID.Y ;  /* 0x0000000000097919 */ /* 0x000e2e0000002200 */
[----:B------:R-:W1:Y:S01]  /*0020*/  LDC R0, c[0x0][0x360] ;  /* 0x0000d800ff007b82 */ /* 0x000e620000000800 */
[----:B------:R-:W2:Y:S01]  /*0030*/  LDCU.64 UR4, c[0x0][0x3a8] ;  /* 0x00007500ff0477ac */ /* 0x000ea20008000a00 */
[----:B------:R-:W1:Y:S06]  /*0040*/  S2R R7, SR_TID.X ;  /* 0x0000000000077919 */ /* 0x000e6c0000002100 */
[----:B------:R-:W0:Y:S08]  /*0050*/  S2UR UR7, SR_CTAID.Y ;  /* 0x00000000000779c3 */ /* 0x000e300000002600 */
[----:B------:R-:W0:Y:S01]  /*0060*/  LDC R2, c[0x0][0x364] ;  /* 0x0000d900ff027b82 */ /* 0x000e220000000800 */
[----:B--2---:R-:W-:-:S04]  /*0070*/  ULEA.HI UR4, UR4, UR4, URZ, 0x1 ;  /* 0x0000000404047291 */ /* 0x004fc8000f8f08ff */
[----:B------:R-:W-:-:S03]  /*0080*/  USHF.R.S32.HI UR4, URZ, 0x1, UR4 ;  /* 0x00000001ff047899 */ /* 0x000fc60008011404 */
[----:B------:R-:W1:Y:S01]  /*0090*/  S2UR UR6, SR_CTAID.X ;  /* 0x00000000000679c3 */ /* 0x000e620000002500 */
[----:B0-----:R-:W-:-:S05]  /*00a0*/  IMAD R9, R2, UR7, R9 ;  /* 0x0000000702097c24 */ /* 0x001fca000f8e0209 */
[----:B------:R-:W-:Y:S01]  /*00b0*/  ISETP.GE.AND P0, PT, R9, UR5, PT ;  /* 0x0000000509007c0c */ /* 0x000fe2000bf06270 */
[----:B-1----:R-:W-:-:S05]  /*00c0*/  IMAD R7, R0, UR6, R7 ;  /* 0x0000000600077c24 */ /* 0x002fca000f8e0207 */
[----:B------:R-:W-:-:S13]  /*00d0*/  ISETP.GT.OR P0, PT, R7, UR4, P0 ;  /* 0x0000000407007c0c */ /* 0x000fda0008704670 */
[----:B------:R-:W-:Y:S05]  /*00e0*/  @P0 EXIT ;  /* 0x000000000000094d */ /* 0x000fea0003800000 */
[----:B------:R-:W0:Y:S01]  /*00f0*/  LDC.64 R10, c[0x0][0x398] ;  /* 0x0000e600ff0a7b82 */ /* 0x000e220000000a00 */
[----:B------:R-:W1:Y:S07]  /*0100*/  LDCU.64 UR6, c[0x0][0x358] ;  /* 0x00006b00ff0677ac */ /* 0x000e6e0008000a00 */
[----:B------:R-:W2:Y:S08]  /*0110*/  LDC.64 R4, c[0x0][0x390] ;  /* 0x0000e400ff047b82 */ /* 0x000eb00000000a00 */
[----:B------:R-:W3:Y:S01]  /*0120*/  LDC.64 R2, c[0x0][0x380] ;  /* 0x0000e000ff027b82 */ /* 0x000ee20000000a00 */
[----:B0-----:R-:W-:-:S06]  /*0130*/  IMAD.WIDE.U32 R10, R9, 0x4, R10 ;  /* 0x00000004090a7825 */ /* 0x001fcc00078e000a */
[----:B-1----:R-:W4:Y:S01]  /*0140*/  LDG.E R10, desc[UR6][R10.64] ;  /* 0x000000060a0a7981 */ /* 0x002f22000c1e1900 */
[----:B--2---:R-:W-:-:S06]  /*0150*/  IMAD.WIDE R4, R7, 0x4, R4 ;  /* 0x0000000407047825 */ /* 0x004fcc00078e0204 */
[----:B------:R-:W2:Y:S01]  /*0160*/  LDG.E R4, desc[UR6][R4.64] ;  /* 0x0000000604047981 */ /* 0x000ea2000c1e1900 */
[----:B------:R-:W-:Y:S02]  /*0170*/  IMAD R6, R9, UR4, R9 ;  /* 0x0000000409067c24 */ /* 0x000fe4000f8e0209 */
[----:B------:R-:W0:Y:S02]  /*0180*/  LDC.64 R8, c[0x0][0x3a0] ;  /* 0x0000e800ff087b82 */ /* 0x000e240000000a00 */
[----:B------:R-:W-:-:S04]  /*0190*/  IMAD.IADD R6, R7, 0x1, R6 ;  /* 0x0000000107067824 */ /* 0x000fc800078e0206 */
[----:B---3--:R-:W-:-:S06]  /*01a0*/  IMAD.WIDE R2, R6, 0x8, R2 ;  /* 0x0000000806027825 */ /* 0x008fcc00078e0202 */
[----:B------:R-:W3:Y:S01]  /*01b0*/  LDG.E.64 R2, desc[UR6][R2.64] ;  /* 0x0000000602027981 */ /* 0x000ee2000c1e1b00 */
[----:B------:R-:W-:Y:S01]  /*01c0*/  BSSY.RECONVERGENT B0, `(.L_x_236) ;  /* 0x0000010000007945 */ /* 0x000fe20003800200 */
[----:B----4-:R-:W-:-:S04]  /*01d0*/  FMUL R7, R10, R10 ;  /* 0x0000000a0a077220 */ /* 0x010fc80000400000 */
[----:B--2---:R-:W-:-:S04]  /*01e0*/  FFMA R7, R4, R4, R7 ;  /* 0x0000000404077223 */ /* 0x004fc80000000007 */
[----:B0-----:R-:W-:-:S04]  /*01f0*/  FFMA R8, R7, R9, R8 ;  /* 0x0000000907087223 */ /* 0x001fc80000000008 */
[----:B------:R-:W0:Y:S08]  /*0200*/  MUFU.RCP R7, R8 ;  /* 0x0000000800077308 */ /* 0x000e300000001000 */
[----:B---3--:R-:W1:Y:S01]  /*0210*/  FCHK P0, R2, R8 ;  /* 0x0000000802007302 */ /* 0x008e620000000000 */
[----:B0-----:R-:W-:-:S04]  /*0220*/  FFMA R0, -R8, R7, 1 ;  /* 0x3f80000008007423 */ /* 0x001fc80000000107 */
[----:B------:R-:W-:-:S04]  /*0230*/  FFMA R7, R7, R0, R7 ;  /* 0x0000000007077223 */ /* 0x000fc80000000007 */
[----:B------:R-:W-:-:S04]  /*0240*/  FFMA R0, R2, R7, RZ ;  /* 0x0000000702007223 */ /* 0x000fc800000000ff */
[----:B------:R-:W-:-:S04]  /*0250*/  FFMA R4, -R8, R0, R2 ;  /* 0x0000000008047223 */ /* 0x000fc80000000102 */
[----:B------:R-:W-:Y:S01]  /*0260*/  FFMA R4, R7, R4, R0 ;  /* 0x0000000407047223 */ /* 0x000fe20000000000 */
[----:B-1----:R-:W-:Y:S06]  /*0270*/  @!P0 BRA `(.L_x_237) ;  /* 0x0000000000108947 */ /* 0x002fec0003800000 */
[----:B------:R-:W-:Y:S01]  /*0280*/  IMAD.MOV.U32 R5, RZ, RZ, R8 ;  /* 0x000000ffff057224 */ /* 0x000fe200078e0008 */
[----:B------:R-:W-:-:S07]  /*0290*/  MOV R12, 0x2b0 ;  /* 0x000002b0000c7802 */ /* 0x000fce0000000f00 */
[----:B------:R-:W-:Y:S05]  /*02a0*/  CALL.REL.NOINC `($__internal_0_$__cuda_sm3x_div_rn_noftz_f32_slowpath) ;  /* 0x0000000400447944 */ /* 0x000fea0003c00000 */
[----:B------:R-:W-:-:S07]  /*02b0*/  MOV R4, R2 ;  /* 0x0000000200047202 */ /* 0x000fce0000000f00 */
.L_x_237:
[----:B------:R-:W-:Y:S05]  /*02c0*/  BSYNC.RECONVERGENT B0 ;  /* 0x0000000000007941 */ /* 0x000fea0003800200 */
.L_x_236:
[----:B------:R-:W0:Y:S01]  /*02d0*/  LDCU UR4, c[0x0][0x3a8] ;  /* 0x00007500ff0477ac */ /* 0x000e220008000800 */
[----:B------:R-:W-:Y:S01]  /*02e0*/  BSSY.RECONVERGENT B0, `(.L_x_238) ;  /* 0x000000e000007945 */ /* 0x000fe20003800200 */
[----:B0-----:R-:W-:-:S04]  /*02f0*/  I2FP.F32.S32 R9, UR4 ;  /* 0x0000000400097c45 */ /* 0x001fc80008201400 */
[----:B------:R-:W0:Y:S08]  /*0300*/  MUFU.RCP R0, R9 ;  /* 0x0000000900007308 */ /* 0x000e300000001000 */
[----:B------:R-:W1:Y:S01]  /*0310*/  FCHK P0, R4, R9 ;  /* 0x0000000904007302 */ /* 0x000e620000000000 */
[----:B0-----:R-:W-:-:S04]  /*0320*/  FFMA R5, -R9, R0, 1 ;  /* 0x3f80000009057423 */ /* 0x001fc80000000100 */
[----:B------:R-:W-:-:S04]  /*0330*/  FFMA R0, R0, R5, R0 ;  /* 0x0000000500007223 */ /* 0x000fc80000000000 */
[----:B------:R-:W-:-:S04]  /*0340*/  FFMA R5, R0, R4, RZ ;  /* 0x0000000400057223 */ /* 0x000fc800000000ff */
[----:B------:R-:W-:-:S04]  /*0350*/  FFMA R2, -R9, R5, R4 ;  /* 0x0000000509027223 */ /* 0x000fc80000000104 */
[----:B------:R-:W-:Y:S01]  /*0360*/  FFMA R2, R0, R2, R5 ;  /* 0x0000000200027223 */ /* 0x000fe20000000005 */
[----:B-1----:R-:W-:Y:S06]  /*0370*/  @!P0 BRA `(.L_x_239) ;  /* 0x0000000000108947 */ /* 0x002fec0003800000 */
[----:B------:R-:W-:Y:S01]  /*0380*/  IMAD.MOV.U32 R2, RZ, RZ, R4 ;  /* 0x000000ffff027224 */ /* 0x000fe200078e0004 */
[----:B------:R-:W-:Y:S02]  /*0390*/  MOV R5, R9 ;  /* 0x0000000900057202 */ /* 0x000fe40000000f00 */
[----:B------:R-:W-:-:S07]  /*03a0*/  MOV R12, 0x3c0 ;  /* 0x000003c0000c7802 */ /* 0x000fce0000000f00 */
[----:B------:R-:W-:Y:S05]  /*03b0*/  CALL.REL.NOINC `($__internal_0_$__cuda_sm3x_div_rn_noftz_f32_slowpath) ;  /* 0x0000000400007944 */ /* 0x000fea0003c00000 */
.L_x_239:
[----:B------:R-:W-:Y:S05]  /*03c0*/  BSYNC.RECONVERGENT B0 ;  /* 0x0000000000007941 */ /* 0x000fea0003800200 */
.L_x_238:
[----:B------:R-:W0:Y:S01]  /*03d0*/  LDCU UR4, c[0x0][0x3ac] ;  /* 0x00007580ff0477ac */ /* 0x000e220008000800 */
[----:B------:R-:W-:Y:S01]  /*03e0*/  BSSY.RECONVERGENT B0, `(.L_x_240) ;  /* 0x000000e000007945 */ /* 0x000fe20003800200 */
[----:B0-----:R-:W-:-:S04]  /*03f0*/  I2FP.F32.U32 R10, UR4 ;  /* 0x00000004000a7c45 */ /* 0x001fc80008201000 */
        /* <DEDUP_REMOVED lines=12> */
.L_x_241:
[----:B------:R-:W-:Y:S05]  /*04c0*/  BSYNC.RECONVERGENT B0 ;  /* 0x0000000000007941 */ /* 0x000fea0003800200 */
.L_x_240:
[----:B------:R-:W0:Y:S01]  /*04d0*/  MUFU.RCP R5, R8 ;  /* 0x0000000800057308 */ /* 0x000e220000001000 */
[----:B------:R-:W1:Y:S01]  /*04e0*/  LDC.64 R12, c[0x0][0x388] ;  /* 0x0000e200ff0c7b82 */ /* 0x000e620000000a00 */
[----:B------:R-:W-:Y:S06]  /*04f0*/  BSSY.RECONVERGENT B0, `(.L_x_242) ;  /* 0x000000d000007945 */ /* 0x000fec0003800200 */
[----:B------:R-:W2:Y:S01]  /*0500*/  FCHK P0, R3, R8 ;  /* 0x0000000803007302 */ /* 0x000ea20000000000 */
[----:B0-----:R-:W-:-:S04]  /*0510*/  FFMA R0, -R8, R5, 1 ;  /* 0x3f80000008007423 */ /* 0x001fc80000000105 */
[----:B------:R-:W-:-:S04]  /*0520*/  FFMA R11, R5, R0, R5 ;  /* 0x00000000050b7223 */ /* 0x000fc80000000005 */
[----:B------:R-:W-:Y:S01]  /*0530*/  FFMA R0, R3, R11, RZ ;  /* 0x0000000b03007223 */ /* 0x000fe200000000ff */
[----:B-1----:R-:W-:-:S04]  /*0540*/  IMAD.WIDE R6, R6, 0x8, R12 ;  /* 0x0000000806067825 */ /* 0x002fc800078e020c */
[----:B------:R-:W-:-:S04]  /*0550*/  FFMA R5, -R8, R0, R3 ;  /* 0x0000000008057223 */ /* 0x000fc80000000103 */
[----:B------:R-:W-:Y:S01]  /*0560*/  FFMA R2, R11, R5, R0 ;  /* 0x000000050b027223 */ /* 0x000fe20000000000 */
[----:B--2---:R-:W-:Y:S06]  /*0570*/  @!P0 BRA `(.L_x_243) ;  /* 0x0000000000108947 */ /* 0x004fec0003800000 */
[----:B------:R-:W-:Y:S01]  /*0580*/  IMAD.MOV.U32 R2, RZ, RZ, R3 ;  /* 0x000000ffff027224 */ /* 0x000fe200078e0003 */
[----:B------:R-:W-:Y:S02]  /*0590*/  MOV R5, R8 ;  /* 0x0000000800057202 */ /* 0x000fe40000000f00 */
[----:B------:R-:W-:-:S07]  /*05a0*/  MOV R12, 0x5c0 ;  /* 0x000005c0000c7802 */ /* 0x000fce0000000f00 */
[----:B------:R-:W-:Y:S05]  /*05b0*/  CALL.REL.NOINC `($__internal_0_$__cuda_sm3x_div_rn_noftz_f32_slowpath) ;  /* 0x0000000000807944 */ /* 0x000fea0003c00000 */
.L_x_243:
[----:B------:R-:W-:Y:S05]  /*05c0*/  BSYNC.RECONVERGENT B0 ;  /* 0x0000000000007941 */ /* 0x000fea0003800200 */
.L_x_242:
[----:B------:R-:W0:Y:S01]  /*05d0*/  MUFU.RCP R0, R9 ;  /* 0x0000000900007308 */ /* 0x000e220000001000 */
[----:B------:R-:W-:Y:S07]  /*05e0*/  BSSY.RECONVERGENT B0, `(.L_x_244) ;  /* 0x000000c000007945 */ /* 0x000fee0003800200 */
        /* <DEDUP_REMOVED lines=11> */
.L_x_245:
[----:B------:R-:W-:Y:S05]  /*06a0*/  BSYNC.RECONVERGENT B0 ;  /* 0x0000000000007941 */ /* 0x000fea0003800200 */
.L_x_244:
        /* <DEDUP_REMOVED lines=13> */
[----:B------:R-:W-:-:S07]  /*0780*/  IMAD.MOV.U32 R5, RZ, RZ, R2 ;  /* 0x000000ffff057224 */ /* 0x000fce00078e0002 */
.L_x_247:
[----:B------:R-:W-:Y:S05]  /*0790*/  BSYNC.RECONVERGENT B0 ;  /* 0x0000000000007941 */ /* 0x000fea0003800200 */
.L_x_246:
[----:B------:R-:W-:Y:S01]  /*07a0*/  STG.E.64 desc[UR6][R6.64], R4 ;  /* 0x0000000406007986 */ /* 0x000fe2000c101b06 */
[----:B------:R-:W-:Y:S05]  /*07b0*/  EXIT ;  /* 0x000000000000794d */ /* 0x000fea0003800000 */
        .weak           $__internal_0_$__cuda_sm3x_div_rn_noftz_f32_slowpath
        .type           $__internal_0_$__cuda_sm3x_div_rn_noftz_f32_slowpath,@function
        .size           $__internal_0_$__cuda_sm3x_div_rn_noftz_f32_slowpath,(.L_x_642 - $__internal_0_$__cuda_sm3x_div_rn_noftz_f32_slowpath)
$__internal_0_$__cuda_sm3x_div_rn_noftz_f32_slowpath:
[----:B------:R-:W-:Y:S01]  /*07c0*/  SHF.R.U32.HI R13, RZ, 0x17, R5 ;  /* 0x00000017ff0d7819 */ /* 0x000fe20000011605 */
[----:B------:R-:W-:Y:S01]  /*07d0*/  BSSY.RECONVERGENT B1, `(.L_x_248) ;  /* 0x0000062000017945 */ /* 0x000fe20003800200 */
[----:B------:R-:W-:Y:S02]  /*07e0*/  SHF.R.U32.HI R0, RZ, 0x17, R2 ;  /* 0x00000017ff007819 */ /* 0x000fe40000011602 */
[----:B------:R-:W-:Y:S02]  /*07f0*/  LOP3.LUT R13, R13, 0xff, RZ, 0xc0, !PT ;  /* 0x000000ff0d0d7812 */ /* 0x000fe400078ec0ff */
[----:B------:R-:W-:Y:S02]  /*0800*/  LOP3.LUT R16, R0, 0xff, RZ, 0xc0, !PT ;  /* 0x000000ff00107812 */ /* 0x000fe400078ec0ff */
[----:B------:R-:W-:-:S03]  /*0810*/  IADD3 R14, PT, PT, R13, -0x1, RZ ;  /* 0xffffffff0d0e7810 */ /* 0x000fc60007ffe0ff */
[----:B------:R-:W-:Y:S01]  /*0820*/  VIADD R0, R16, 0xffffffff ;  /* 0xffffffff10007836 */ /* 0x000fe20000000000 */
[----:B------:R-:W-:-:S04]  /*0830*/  ISETP.GT.U32.AND P0, PT, R14, 0xfd, PT ;  /* 0x000000fd0e00780c */ /* 0x000fc80003f04070 */
[----:B------:R-:W-:-:S13]  /*0840*/  ISETP.GT.U32.OR P0, PT, R0, 0xfd, P0 ;  /* 0x000000fd0000780c */ /* 0x000fda0000704470 */
[----:B------:R-:W-:Y:S01]  /*0850*/  @!P0 MOV R11, RZ ;  /* 0x000000ff000b8202 */ /* 0x000fe20000000f00 */
[----:B------:R-:W-:Y:S06]  /*0860*/  @!P0 BRA `(.L_x_249) ;  /* 0x00000000005c8947 */ /* 0x000fec0003800000 */
[----:B------:R-:W-:Y:S02]  /*0870*/  FSETP.GTU.FTZ.AND P0, PT, |R2|, +INF , PT ;  /* 0x7f8000000200780b */ /* 0x000fe40003f1c200 */
[----:B------:R-:W-:-:S04]  /*0880*/  FSETP.GTU.FTZ.AND P1, PT, |R5|, +INF , PT ;  /* 0x7f8000000500780b */ /* 0x000fc80003f3c200 */
[----:B------:R-:W-:-:S13]  /*0890*/  PLOP3.LUT P0, PT, P0, P1, PT, 0xf8, 0x8f ;  /* 0x00000000008f781c */ /* 0x000fda0000703f70 */
[----:B------:R-:W-:Y:S05]  /*08a0*/  @P0 BRA `(.L_x_250) ;  /* 0x00000004004c0947 */ /* 0x000fea0003800000 */
[----:B------:R-:W-:-:S13]  /*08b0*/  LOP3.LUT P0, RZ, R5, 0x7fffffff, R2, 0xc8, !PT ;  /* 0x7fffffff05ff7812 */ /* 0x000fda000780c802 */
[----:B------:R-:W-:Y:S05]  /*08c0*/  @!P0 BRA `(.L_x_251) ;  /* 0x00000004003c8947 */ /* 0x000fea0003800000 */
[C---:B------:R-:W-:Y:S02]  /*08d0*/  FSETP.NEU.FTZ.AND P2, PT, |R2|.reuse, +INF , PT ;  /* 0x7f8000000200780b */ /* 0x040fe40003f5d200 */
[----:B------:R-:W-:Y:S02]  /*08e0*/  FSETP.NEU.FTZ.AND P1, PT, |R5|, +INF , PT ;  /* 0x7f8000000500780b */ /* 0x000fe40003f3d200 */
[----:B------:R-:W-:-:S11]  /*08f0*/  FSETP.NEU.FTZ.AND P0, PT, |R2|, +INF , PT ;  /* 0x7f8000000200780b */ /* 0x000fd60003f1d200 */
[----:B------:R-:W-:Y:S05]  /*0900*/  @!P1 BRA !P2, `(.L_x_251) ;  /* 0x00000004002c9947 */ /* 0x000fea0005000000 */
[----:B------:R-:W-:-:S04]  /*0910*/  LOP3.LUT P2, RZ, R2, 0x7fffffff, RZ, 0xc0, !PT ;  /* 0x7fffffff02ff7812 */ /* 0x000fc8000784c0ff */
[----:B------:R-:W-:-:S13]  /*0920*/  PLOP3.LUT P1, PT, P1, P2, PT, 0x2f, 0xf2 ;  /* 0x0000000000f2781c */ /* 0x000fda0000f24577 */
[----:B------:R-:W-:Y:S05]  /*0930*/  @P1 BRA `(.L_x_252) ;  /* 0x0000000400181947 */ /* 0x000fea0003800000 */
[----:B------:R-:W-:-:S04]  /*0940*/  LOP3.LUT P1, RZ, R5, 0x7fffffff, RZ, 0xc0, !PT ;  /* 0x7fffffff05ff7812 */ /* 0x000fc8000782c0ff */
[----:B------:R-:W-:-:S13]  /*0950*/  PLOP3.LUT P0, PT, P0, P1, PT, 0x2f, 0xf2 ;  /* 0x0000000000f2781c */ /* 0x000fda0000702577 */
[----:B------:R-:W-:Y:S05]  /*0960*/  @P0 BRA `(.L_x_253) ;  /* 0x0000000400000947 */ /* 0x000fea0003800000 */
[----:B------:R-:W-:Y:S02]  /*0970*/  ISETP.GE.AND P0, PT, R0, RZ, PT ;  /* 0x000000ff0000720c */ /* 0x000fe40003f06270 */
[----:B------:R-:W-:-:S11]  /*0980*/  ISETP.GE.AND P1, PT, R14, RZ, PT ;  /* 0x000000ff0e00720c */ /* 0x000fd60003f26270 */
[----:B------:R-:W-:Y:S01]  /*0990*/  @P0 IMAD.MOV.U32 R11, RZ, RZ, RZ ;  /* 0x000000ffff0b0224 */ /* 0x000fe200078e00ff */
[----:B------:R-:W-:Y:S01]  /*09a0*/  @!P0 MOV R11, 0xffffffc0 ;  /* 0xffffffc0000b8802 */ /* 0x000fe20000000f00 */
[----:B------:R-:W-:Y:S01]  /*09b0*/  @!P0 FFMA R2, R2, 1.84467440737095516160e+19, RZ ;  /* 0x5f80000002028823 */ /* 0x000fe200000000ff */
[----:B------:R-:W-:-:S03]  /*09c0*/  @!P1 FFMA R5, R5, 1.84467440737095516160e+19, RZ ;  /* 0x5f80000005059823 */ /* 0x000fc600000000ff */
[----:B------:R-:W-:-:S07]  /*09d0*/  @!P1 VIADD R11, R11, 0x40 ;  /* 0x000000400b0b9836 */ /* 0x000fce0000000000 */
.L_x_249:
[----:B------:R-:W-:Y:S01]  /*09e0*/  LEA R0, R13, 0xc0800000, 0x17 ;  /* 0xc08000000d007811 */ /* 0x000fe200078eb8ff */
[----:B------:R-:W-:Y:S03]  /*09f0*/  BSSY.RECONVERGENT B2, `(.L_x_254) ;  /* 0x0000036000027945 */ /* 0x000fe60003800200 */
[----:B------:R-:W-:Y:S01]  /*0a00*/  IADD3 R14, PT, PT, -R0, R5, RZ ;  /* 0x00000005000e7210 */ /* 0x000fe20007ffe1ff */
[----:B------:R-:W-:-:S03]  /*0a10*/  VIADD R5, R16, 0xffffff81 ;  /* 0xffffff8110057836 */ /* 0x000fc60000000000 */
[----:B------:R0:W1:Y:S01]  /*0a20*/  MUFU.RCP R15, R14 ;  /* 0x0000000e000f7308 */ /* 0x0000620000001000 */
[----:B------:R-:W-:Y:S01]  /*0a30*/  FADD.FTZ R17, -R14, -RZ ;  /* 0x800000ff0e117221 */ /* 0x000fe20000010100 */
[C---:B------:R-:W-:Y:S01]  /*0a40*/  IMAD R0, R5.reuse, -0x800000, R2 ;  /* 0xff80000005007824 */ /* 0x040fe200078e0202 */
[----:B0-----:R-:W-:-:S04]  /*0a50*/  IADD3 R14, PT, PT, R5, 0x7f, -R13 ;  /* 0x0000007f050e7810 */ /* 0x001fc80007ffe80d */
[----:B------:R-:W-:Y:S01]  /*0a60*/  IADD3 R11, PT, PT, R14, R11, RZ ;  /* 0x0000000b0e0b7210 */ /* 0x000fe20007ffe0ff */
[----:B-1----:R-:W-:-:S04]  /*0a70*/  FFMA R16, R15, R17, 1 ;  /* 0x3f8000000f107423 */ /* 0x002fc80000000011 */
[----:B------:R-:W-:-:S04]  /*0a80*/  FFMA R19, R15, R16, R15 ;  /* 0x000000100f137223 */ /* 0x000fc8000000000f */
[----:B------:R-:W-:-:S04]  /*0a90*/  FFMA R2, R0, R19, RZ ;  /* 0x0000001300027223 */ /* 0x000fc800000000ff */
[----:B------:R-:W-:-:S04]  /*0aa0*/  FFMA R15, R17, R2, R0 ;  /* 0x00000002110f7223 */ /* 0x000fc80000000000 */
[----:B------:R-:W-:-:S04]  /*0ab0*/  FFMA R16, R19, R15, R2 ;  /* 0x0000000f13107223 */ /* 0x000fc80000000002 */
[----:B------:R-:W-:-:S04]  /*0ac0*/  FFMA R17, R17, R16, R0 ;  /* 0x0000001011117223 */ /* 0x000fc80000000000 */
[----:B------:R-:W-:-:S05]  /*0ad0*/  FFMA R0, R19, R17, R16 ;  /* 0x0000001113007223 */ /* 0x000fca0000000010 */
[----:B------:R-:W-:-:S04]  /*0ae0*/  SHF.R.U32.HI R2, RZ, 0x17, R0 ;  /* 0x00000017ff027819 */ /* 0x000fc80000011600 */
[----:B------:R-:W-:-:S05]  /*0af0*/  LOP3.LUT R2, R2, 0xff, RZ, 0xc0, !PT ;  /* 0x000000ff02027812 */ /* 0x000fca00078ec0ff */
[----:B------:R-:W-:-:S05]  /*0b00*/  IMAD.IADD R13, R2, 0x1, R11 ;  /* 0x00000001020d7824 */ /* 0x000fca00078e020b */
[----:B------:R-:W-:-:S04]  /*0b10*/  IADD3 R2, PT, PT, R13, -0x1, RZ ;  /* 0xffffffff0d027810 */ /* 0x000fc80007ffe0ff */
[----:B------:R-:W-:-:S13]  /*0b20*/  ISETP.GE.U32.AND P0, PT, R2, 0xfe, PT ;  /* 0x000000fe0200780c */ /* 0x000fda0003f06070 */
[----:B------:R-:W-:Y:S05]  /*0b30*/  @!P0 BRA `(.L_x_255) ;  /* 0x0000000000808947 */ /* 0x000fea0003800000 */
[----:B------:R-:W-:-:S13]  /*0b40*/  ISETP.GT.AND P0, PT, R13, 0xfe, PT ;  /* 0x000000fe0d00780c */ /* 0x000fda0003f04270 */
[----:B------:R-:W-:Y:S05]  /*0b50*/  @P0 BRA `(.L_x_256) ;  /* 0x00000000006c0947 */ /* 0x000fea0003800000 */
[----:B------:R-:W-:-:S13]  /*0b60*/  ISETP.GE.AND P0, PT, R13, 0x1, PT ;  /* 0x000000010d00780c */ /* 0x000fda0003f06270 */
[----:B------:R-:W-:Y:S05]  /*0b70*/  @P0 BRA `(.L_x_257) ;  /* 0x0000000000740947 */ /* 0x000fea0003800000 */
[----:B------:R-:W-:Y:S02]  /*0b80*/  ISETP.GE.AND P0, PT, R13, -0x18, PT ;  /* 0xffffffe80d00780c */ /* 0x000fe40003f06270 */
[----:B------:R-:W-:-:S11]  /*0b90*/  LOP3.LUT R0, R0, 0x80000000, RZ, 0xc0, !PT ;  /* 0x8000000000007812 */ /* 0x000fd600078ec0ff */
[----:B------:R-:W-:Y:S05]  /*0ba0*/  @!P0 BRA `(.L_x_257) ;  /* 0x0000000000688947 */ /* 0x000fea0003800000 */
[-CC-:B------:R-:W-:Y:S01]  /*0bb0*/  FFMA.RZ R2, R19, R17.reuse, R16.reuse ;  /* 0x0000001113027223 */ /* 0x180fe2000000c010 */
[----:B------:R-:W-:Y:S02]  /*0bc0*/  VIADD R14, R13, 0x20 ;  /* 0x000000200d0e7836 */ /* 0x000fe40000000000 */
[-CC-:B------:R-:W-:Y:S01]  /*0bd0*/  FFMA.RM R5, R19, R17.reuse, R16.reuse ;  /* 0x0000001113057223 */ /* 0x180fe20000004010 */
[----:B------:R-:W-:Y:S02]  /*0be0*/  ISETP.NE.AND P2, PT, R13, RZ, PT ;  /* 0x000000ff0d00720c */ /* 0x000fe40003f45270 */
[----:B------:R-:W-:Y:S01]  /*0bf0*/  LOP3.LUT R11, R2, 0x7fffff, RZ, 0xc0, !PT ;  /* 0x007fffff020b7812 */ /* 0x000fe200078ec0ff */
[----:B------:R-:W-:Y:S01]  /*0c00*/  FFMA.RP R2, R19, R17, R16 ;  /* 0x0000001113027223 */ /* 0x000fe20000008010 */
[----:B------:R-:W-:Y:S02]  /*0c10*/  ISETP.NE.AND P1, PT, R13, RZ, PT ;  /* 0x000000ff0d00720c */ /* 0x000fe40003f25270 */
[----:B------:R-:W-:-:S02]  /*0c20*/  LOP3.LUT R11, R11, 0x800000, RZ, 0xfc, !PT ;  /* 0x008000000b0b7812 */ /* 0x000fc400078efcff */
[----:B------:R-:W-:Y:S02]  /*0c30*/  IADD3 R13, PT, PT, -R13, RZ, RZ ;  /* 0x000000ff0d0d7210 */ /* 0x000fe40007ffe1ff */
[----:B------:R-:W-:Y:S02]  /*0c40*/  SHF.L.U32 R14, R11, R14, RZ ;  /* 0x0000000e0b0e7219 */ /* 0x000fe400000006ff */
[----:B------:R-:W-:Y:S02]  /*0c50*/  FSETP.NEU.FTZ.AND P0, PT, R2, R5, PT ;  /* 0x000000050200720b */ /* 0x000fe40003f1d000 */
[----:B------:R-:W-:Y:S02]  /*0c60*/  SEL R2, R13, RZ, P2 ;  /* 0x000000ff0d027207 */ /* 0x000fe40001000000 */
[----:B------:R-:W-:Y:S02]  /*0c70*/  ISETP.NE.AND P1, PT, R14, RZ, P1 ;  /* 0x000000ff0e00720c */ /* 0x000fe40000f25270 */
[----:B------:R-:W-:-:S02]  /*0c80*/  SHF.R.U32.HI R2, RZ, R2, R11 ;  /* 0x00000002ff027219 */ /* 0x000fc4000001160b */
[----:B------:R-:W-:Y:S02]  /*0c90*/  PLOP3.LUT P0, PT, P0, P1, PT, 0xf8, 0x8f ;  /* 0x00000000008f781c */ /* 0x000fe40000703f70 */
[----:B------:R-:W-:Y:S02]  /*0ca0*/  SHF.R.U32.HI R14, RZ, 0x1, R2 ;  /* 0x00000001ff0e7819 */ /* 0x000fe40000011602 */
[----:B------:R-:W-:-:S04]  /*0cb0*/  SEL R5, RZ, 0x1, !P0 ;  /* 0x00000001ff057807 */ /* 0x000fc80004000000 */
[----:B------:R-:W-:-:S04]  /*0cc0*/  LOP3.LUT R5, R5, 0x1, R14, 0xf8, !PT ;  /* 0x0000000105057812 */ /* 0x000fc800078ef80e */
[----:B------:R-:W-:-:S05]  /*0cd0*/  LOP3.LUT R5, R5, R2, RZ, 0xc0, !PT ;  /* 0x0000000205057212 */ /* 0x000fca00078ec0ff */
[----:B------:R-:W-:-:S05]  /*0ce0*/  IMAD.IADD R5, R14, 0x1, R5 ;  /* 0x000000010e057824 */ /* 0x000fca00078e0205 */
[----:B------:R-:W-:Y:S01]  /*0cf0*/  LOP3.LUT R0, R5, R0, RZ, 0xfc, !PT ;  /* 0x0000000005007212 */ /* 0x000fe200078efcff */
[----:B------:R-:W-:Y:S06]  /*0d00*/  BRA `(.L_x_257) ;  /* 0x0000000000107947 */ /* 0x000fec0003800000 */
.L_x_256:
[----:B------:R-:W-:-:S04]  /*0d10*/  LOP3.LUT R0, R0, 0x80000000, RZ, 0xc0, !PT ;  /* 0x8000000000007812 */ /* 0x000fc800078ec0ff */
[----:B------:R-:W-:Y:S01]  /*0d20*/  LOP3.LUT R0, R0, 0x7f800000, RZ, 0xfc, !PT ;  /* 0x7f80000000007812 */ /* 0x000fe200078efcff */
[----:B------:R-:W-:Y:S06]  /*0d30*/  BRA `(.L_x_257) ;  /* 0x0000000000047947 */ /* 0x000fec0003800000 */
.L_x_255:
[----:B------:R-:W-:-:S07]  /*0d40*/  LEA R0, R11, R0, 0x17 ;  /* 0x000000000b007211 */ /* 0x000fce00078eb8ff */
.L_x_257:
[----:B------:R-:W-:Y:S05]  /*0d50*/  BSYNC.RECONVERGENT B2 ;  /* 0x0000000000027941 */ /* 0x000fea0003800200 */
.L_x_254:
[----:B------:R-:W-:Y:S05]  /*0d60*/  BRA `(.L_x_258) ;  /* 0x0000000000207947 */ /* 0x000fea0003800000 */
.L_x_253:
[----:B------:R-:W-:-:S04]  /*0d70*/  LOP3.LUT R0, R5, 0x80000000, R2, 0x48, !PT ;  /* 0x8000000005007812 */ /* 0x000fc800078e4802 */
[----:B------:R-:W-:Y:S01]  /*0d80*/  LOP3.LUT R0, R0, 0x7f800000, RZ, 0xfc, !PT ;  /* 0x7f80000000007812 */ /* 0x000fe200078efcff */
[----:B------:R-:W-:Y:S06]  /*0d90*/  BRA `(.L_x_258) ;  /* 0x0000000000147947 */ /* 0x000fec0003800000 */
.L_x_252:
[----:B------:R-:W-:Y:S01]  /*0da0*/  LOP3.LUT R0, R5, 0x80000000, R2, 0x48, !PT ;  /* 0x8000000005007812 */ /* 0x000fe200078e4802 */
[----:B------:R-:W-:Y:S06]  /*0db0*/  BRA `(.L_x_258) ;  /* 0x00000000000c7947 */ /* 0x000fec0003800000 */
.L_x_251:
[----:B------:R-:W0:Y:S01]  /*0dc0*/  MUFU.RSQ R0, -QNAN ;  /* 0xffc0000000007908 */ /* 0x000e220000001400 */
[----:B------:R-:W-:Y:S05]  /*0dd0*/  BRA `(.L_x_258) ;  /* 0x0000000000047947 */ /* 0x000fea0003800000 */
.L_x_250:
[----:B------:R-:W-:-:S07]  /*0de0*/  FADD.FTZ R0, R2, R5 ;  /* 0x0000000502007221 */ /* 0x000fce0000010000 */
.L_x_258:
[----:B------:R-:W-:Y:S05]  /*0df0*/  BSYNC.RECONVERGENT B1 ;  /* 0x0000000000017941 */ /* 0x000fea0003800200 */
.L_x_248:
[----:B------:R-:W-:Y:S02]  /*0e00*/  HFMA2 R13, -RZ, RZ, 0, 0 ;  /* 0x00000000ff0d7431 */ /* 0x000fe400000001ff */
[----:B0-----:R-:W-:Y:S02]  /*0e10*/  IMAD.MOV.U32 R2, RZ, RZ, R0 ;  /* 0x000000ffff027224 */ /* 0x001fe400078e0000 */
[----:B------:R-:W-:Y:S05]  /*0e20*/  RET.REL.NODEC R12 `(_Z10poissonR2CP6float2S0_PfS1_ffii) ;  /* 0xfffffff00c747950 */ /* 0x000fea0003c3ffff */
.L_x_259:
        /* <DEDUP_REMOVED lines=13> */
.L_x_642:


//--------------------- .text._Z10div_pst_fdPfS_S_fffii --------------------------
	.section	.text._Z10div_pst_fdPfS_S_fffii,"ax",@progbits
	.align	128
        .global         _Z10div_pst_fdPfS_S_fffii
        .type           _Z10div_pst_fdPfS_S_fffii,@function
        .size           _Z10div_pst_fdPfS_S_fffii,(.L_x_643 - _Z10div_pst_fdPfS_S_fffii)
        .other          _Z10div_pst_fdPfS_S_fffii,@"STO_CUDA_ENTRY STV_DEFAULT"
_Z10div_pst_fdPfS_S_fffii:
.text._Z10div_pst_fdPfS_S_fffii:
[----:B------:R-:W-:Y:S01]  /*0000*/  LDC R1, c[0x0][0x37c] ;  /* 0x0000df00ff017b82 */ /* 0x000fe20000000800 */
[----:B------:R-:W0:Y:S07]  /*0010*/  S2R R10, SR_TID.X ;  /* 0x00000000000a7919 */ /* 0x000e2e0000002100 */
[----:B------:R-:W0:Y:S01]  /*0020*/  S2UR UR5, SR_CTAID.X ;  /* 0x00000000000579c3 */ /* 0x000e220000002500 */
[----:B------:R-:W1:Y:S01]  /*0030*/  LDCU UR8, c[0x0][0x3a4] ;  /* 0x00007480ff0877ac */ /* 0x000e620008000800 */
[----:B------:R-:W2:Y:S06]  /*0040*/  S2R R0, SR_TID.Y ;  /* 0x0000000000007919 */ /* 0x000eac0000002200 */
[----:B------:R-:W0:Y:S08]  /*0050*/  LDC R3, c[0x0][0x360] ;  /* 0x0000d800ff037b82 */ /* 0x000e300000000800 */
[----:B------:R-:W2:Y:S01]  /*0060*/  S2UR UR6, SR_CTAID.Y ;  /* 0x00000000000679c3 */ /* 0x000ea20000002600 */
[----:B-1----:R-:W-:-:S07]  /*0070*/  UIADD3 UR4, UPT, UPT, UR8, -0x1, URZ ;  /* 0xffffffff08047890 */ /* 0x002fce000fffe0ff */
[----:B------:R-:W2:Y:S08]  /*0080*/  LDC R7, c[0x0][0x364] ;  /* 0x0000d900ff077b82 */ /* 0x000eb00000000800 */
[----:B------:R-:W1:Y:S01]  /*0090*/  LDC.64 R12, c[0x0][0x388] ;  /* 0x0000e200ff0c7b82 */ /* 0x000e620000000a00 */
[----:B0-----:R-:W-:Y:S01]  /*00a0*/  IMAD R10, R3, UR5, R10 ;  /* 0x00000005030a7c24 */ /* 0x001fe2000f8e020a */
[----:B------:R-:W0:Y:S04]  /*00b0*/  LDCU UR5, c[0x0][0x3a8] ;  /* 0x00007500ff0577ac */ /* 0x000e280008000800 */
[----:B------:R-:W-:-:S02]  /*00c0*/  ISETP.NE.AND P0, PT, R10, UR4, PT ;  /* 0x000000040a007c0c */ /* 0x000fc4000bf05270 */
[----:B------:R-:W3:Y:S01]  /*00d0*/  LDC.64 R4, c[0x0][0x390] ;  /* 0x0000e400ff047b82 */ /* 0x000ee20000000a00 */
[----:B--2---:R-:W-:Y:S01]  /*00e0*/  IMAD R3, R7, UR6, R0 ;  /* 0x0000000607037c24 */ /* 0x004fe2000f8e0200 */
[----:B------:R-:W-:Y:S01]  /*00f0*/  IADD3 R0, PT, PT, R10, 0x1, RZ ;  /* 0x000000010a007810 */ /* 0x000fe20007ffe0ff */
[----:B------:R-:W2:Y:S05]  /*0100*/  LDCU.64 UR6, c[0x0][0x358] ;  /* 0x00006b00ff0677ac */ /* 0x000eaa0008000a00 */
[----:B------:R-:W4:Y:S01]  /*0110*/  LDC R21, c[0x0][0x39c] ;  /* 0x0000e700ff157b82 */ /* 0x000f220000000800 */
[----:B------:R-:W-:Y:S01]  /*0120*/  IMAD R7, R3, UR8, RZ ;  /* 0x0000000803077c24 */ /* 0x000fe2000f8e02ff */
[----:B------:R-:W-:-:S04]  /*0130*/  SEL R0, R0, RZ, P0 ;  /* 0x000000ff00007207 */ /* 0x000fc80000000000 */
[----:B------:R-:W-:Y:S01]  /*0140*/  IADD3 R2, PT, PT, R10, R7, RZ ;  /* 0x000000070a027210 */ /* 0x000fe20007ffe0ff */
[----:B------:R-:W-:-:S04]  /*0150*/  IMAD.IADD R15, R7, 0x1, R0 ;  /* 0x00000001070f7824 */ /* 0x000fc800078e0200 */
[----:B-1----:R-:W-:-:S04]  /*0160*/  IMAD.WIDE R8, R15, 0x4, R12 ;  /* 0x000000040f087825 */ /* 0x002fc800078e020c */
[----:B------:R-:W-:Y:S02]  /*0170*/  IMAD.WIDE R12, R2, 0x4, R12 ;  /* 0x00000004020c7825 */ /* 0x000fe400078e020c */
[----:B--2---:R1:W2:Y:S02]  /*0180*/  LDG.E R9, desc[UR6][R8.64] ;  /* 0x0000000608097981 */ /* 0x0042a4000c1e1900 */
[----:B---3--:R-:W-:-:S04]  /*0190*/  IMAD.WIDE R14, R15, 0x4, R4 ;  /* 0x000000040f0e7825 */ /* 0x008fc800078e0204 */
[----:B------:R-:W-:Y:S02]  /*01a0*/  IMAD.WIDE R16, R2, 0x4, R4 ;  /* 0x0000000402107825 */ /* 0x000fe400078e0204 */
[----:B------:R-:W2:Y:S04]  /*01b0*/  LDG.E R4, desc[UR6][R12.64] ;  /* 0x000000060c047981 */ /* 0x000ea8000c1e1900 */
[----:B------:R-:W3:Y:S04]  /*01c0*/  LDG.E R14, desc[UR6][R14.64] ;  /* 0x000000060e0e7981 */ /* 0x000ee8000c1e1900 */
[----:B------:R-:W3:Y:S01]  /*01d0*/  LDG.E R5, desc[UR6][R16.64] ;  /* 0x0000000610057981 */ /* 0x000ee2000c1e1900 */
[----:B----4-:R-:W4:Y:S01]  /*01e0*/  MUFU.RCP R6, R21 ;  /* 0x0000001500067308 */ /* 0x010f220000001000 */
[----:B0-----:R-:W-:-:S06]  /*01f0*/  UIADD3 UR4, UPT, UPT, UR5, -0x1, URZ ;  /* 0xffffffff05047890 */ /* 0x001fcc000fffe0ff */
[C---:B------:R-:W-:Y:S02]  /*0200*/  ISETP.NE.AND P1, PT, R3.reuse, UR4, PT ;  /* 0x0000000403007c0c */ /* 0x040fe4000bf25270 */
[----:B------:R-:W-:Y:S01]  /*0210*/  ISETP.NE.AND P2, PT, R3, RZ, PT ;  /* 0x000000ff0300720c */ /* 0x000fe20003f45270 */
[----:B----4-:R-:W-:-:S04]  /*0220*/  FFMA R19, R6, -R21, 1 ;  /* 0x3f80000006137423 */ /* 0x010fc80000000815 */
[----:B------:R-:W-:Y:S01]  /*0230*/  FFMA R19, R6, R19, R6 ;  /* 0x0000001306137223 */ /* 0x000fe20000000006 */
[C---:B------:R-:W-:Y:S01]  /*0240*/  VIADD R6, R3.reuse, 0x1 ;  /* 0x0000000103067836 */ /* 0x040fe20000000000 */
[----:B-1----:R-:W-:-:S04]  /*0250*/  SEL R8, R3, UR5, P2 ;  /* 0x0000000503087c07 */ /* 0x002fc80009000000 */
[----:B------:R-:W-:Y:S02]  /*0260*/  SEL R3, R6, RZ, P1 ;  /* 0x000000ff06037207 */ /* 0x000fe40000800000 */
[----:B------:R-:W-:Y:S01]  /*0270*/  ISETP.NE.AND P0, PT, R10, RZ, PT ;  /* 0x000000ff0a00720c */ /* 0x000fe20003f05270 */
[----:B------:R-:W-:Y:S01]  /*0280*/  BSSY.RECONVERGENT B0, `(.L_x_260) ;  /* 0x0000013000007945 */ /* 0x000fe20003800200 */
[----:B--2---:R-:W-:-:S04]  /*0290*/  FADD R0, R9, R4 ;  /* 0x0000000409007221 */ /* 0x004fc80000000000 */
[----:B------:R-:W-:Y:S01]  /*02a0*/  FMUL R0, R0, 0.5 ;  /* 0x3f00000000007820 */ /* 0x000fe20000400000 */
[----:B---3--:R-:W-:-:S04]  /*02b0*/  FADD R11, R14, -R5 ;  /* 0x800000050e0b7221 */ /* 0x008fc80000000000 */
[----:B------:R-:W-:-:S04]  /*02c0*/  FMUL R0, R0, R11 ;  /* 0x0000000b00007220 */ /* 0x000fc80000400000 */
[----:B------:R-:W0:Y:S01]  /*02d0*/  FCHK P1, R0, R21 ;  /* 0x0000001500007302 */ /* 0x000e220000020000 */
[----:B------:R-:W-:Y:S01]  /*02e0*/  FFMA R9, R0, R19, RZ ;  /* 0x0000001300097223 */ /* 0x000fe200000000ff */
[----:B------:R-:W-:-:S03]  /*02f0*/  IADD3 R11, PT, PT, R8, -0x1, RZ ;  /* 0xffffffff080b7810 */ /* 0x000fc60007ffe0ff */
[----:B------:R-:W-:Y:S01]  /*0300*/  FFMA R6, R9, -R21, R0 ;  /* 0x8000001509067223 */ /* 0x000fe20000000000 */
[----:B------:R-:W-:-:S03]  /*0310*/  IMAD R8, R3, UR8, R10 ;  /* 0x0000000803087c24 */ /* 0x000fc6000f8e020a */
[----:B------:R-:W-:Y:S01]  /*0320*/  FFMA R9, R19, R6, R9 ;  /* 0x0000000613097223 */ /* 0x000fe20000000009 */
[----:B------:R-:W-:Y:S01]  /*0330*/  IMAD R6, R11, UR8, R10 ;  /* 0x000000080b067c24 */ /* 0x000fe2000f8e020a */
[----:B------:R-:W-:Y:S01]  /*0340*/  SEL R10, R10, UR8, P0 ;  /* 0x000000080a0a7c07 */ /* 0x000fe20008000000 */
[----:B0-----:R-:W-:Y:S06]  /*0350*/  @!P1 BRA `(.L_x_261) ;  /* 0x0000000000149947 */ /* 0x001fec0003800000 */
[----:B------:R-:W0:Y:S01]  /*0360*/  LDCU UR4, c[0x0][0x39c] ;  /* 0x00007380ff0477ac */ /* 0x000e220008000800 */
[----:B------:R-:W-:Y:S01]  /*0370*/  MOV R12, 0x3a0 ;  /* 0x000003a0000c7802 */ /* 0x000fe20000000f00 */
[----:B0-----:R-:W-:-:S07]  /*0380*/  IMAD.U32 R3, RZ, RZ, UR4 ;  /* 0x00000004ff037e24 */ /* 0x001fce000f8e00ff */
[----:B------:R-:W-:Y:S05]  /*0390*/  CALL.REL.NOINC `($__internal_1_$__cuda_sm3x_div_rn_noftz_f32_slowpath) ;  /* 0x00000008000c7944 */ /* 0x000fea0003c00000 */
[----:B------:R-:W-:-:S07]  /*03a0*/  MOV R9, R0 ;  /* 0x0000000000097202 */ /* 0x000fce0000000f00 */
.L_x_261:
[----:B------:R-:W-:Y:S05]  /*03b0*/  BSYNC.RECONVERGENT B0 ;  /* 0x0000000000007941 */ /* 0x000fea0003800200 */
.L_x_260:
[----:B------:R-:W0:Y:S01]  /*03c0*/  LDCU.64 UR4, c[0x0][0x388] ;  /* 0x00007100ff0477ac */ /* 0x000e220008000a00 */
[----:B------:R-:W-:Y:S01]  /*03d0*/  SHF.R.S32.HI R0, RZ, 0x1f, R10 ;  /* 0x0000001fff007819 */ /* 0x000fe2000001140a */
[----:B------:R-:W1:Y:S01]  /*03e0*/  LDC R14, c[0x0][0x39c] ;  /* 0x0000e700ff0e7b82 */ /* 0x000e620000000800 */
[C---:B------:R-:W-:Y:S01]  /*03f0*/  IADD3 R10, P0, PT, R7.reuse, R10, RZ ;  /* 0x0000000a070a7210 */ /* 0x040fe20007f1e0ff */
[----:B------:R-:W2:Y:S03]  /*0400*/  LDCU.64 UR8, c[0x0][0x390] ;  /* 0x00007200ff0877ac */ /* 0x000ea60008000a00 */
[----:B------:R-:W-:Y:S01]  /*0410*/  LEA.HI.X.SX32 R7, R7, R0, 0x1, P0 ;  /* 0x0000000007077211 */ /* 0x000fe200000f0eff */
[----:B------:R-:W-:-:S03]  /*0420*/  IMAD.SHL.U32 R12, R10, 0x4, RZ ;  /* 0x000000040a0c7824 */ /* 0x000fc600078e00ff */
[----:B------:R-:W-:Y:S02]  /*0430*/  SHF.L.U64.HI R0, R10, 0x2, R7 ;  /* 0x000000020a007819 */ /* 0x000fe40000010207 */
[----:B0-----:R-:W-:-:S04]  /*0440*/  IADD3 R10, P0, PT, R12, UR4, RZ ;  /* 0x000000040c0a7c10 */ /* 0x001fc8000ff1e0ff */
[----:B------:R-:W-:Y:S02]  /*0450*/  IADD3.X R11, PT, PT, R0, UR5, RZ, P0, !PT ;  /* 0x00000005000b7c10 */ /* 0x000fe400087fe4ff */
[----:B--2---:R-:W-:-:S04]  /*0460*/  IADD3 R12, P1, PT, R12, UR8, RZ ;  /* 0x000000080c0c7c10 */ /* 0x004fc8000ff3e0ff */
[----:B------:R-:W-:Y:S01]  /*0470*/  IADD3.X R13, PT, PT, R0, UR9, RZ, P1, !PT ;  /* 0x00000009000d7c10 */ /* 0x000fe20008ffe4ff */
[----:B------:R-:W2:Y:S04]  /*0480*/  LDG.E R11, desc[UR6][R10.64+-0x4] ;  /* 0xfffffc060a0b7981 */ /* 0x000ea8000c1e1900 */
[----:B------:R-:W3:Y:S01]  /*0490*/  LDG.E R12, desc[UR6][R12.64+-0x4] ;  /* 0xfffffc060c0c7981 */ /* 0x000ee2000c1e1900 */
[----:B-1----:R-:W0:Y:S01]  /*04a0*/  MUFU.RCP R7, R14 ;  /* 0x0000000e00077308 */ /* 0x002e220000001000 */
[----:B------:R-:W-:Y:S01]  /*04b0*/  BSSY.RECONVERGENT B0, `(.L_x_262) ;  /* 0x0000011000007945 */ /* 0x000fe20003800200 */
[----:B0-----:R-:W-:Y:S01]  /*04c0*/  FFMA R16, R7, -R14, 1 ;  /* 0x3f80000007107423 */ /* 0x001fe2000000080e */
[----:B--2---:R-:W-:Y:S01]  /*04d0*/  FADD R0, R4, R11 ;  /* 0x0000000b04007221 */ /* 0x004fe20000000000 */
[----:B---3--:R-:W-:-:S03]  /*04e0*/  FADD R3, R5, -R12 ;  /* 0x8000000c05037221 */ /* 0x008fc60000000000 */
[----:B------:R-:W-:-:S04]  /*04f0*/  FMUL R0, R0, 0.5 ;  /* 0x3f00000000007820 */ /* 0x000fc80000400000 */
[----:B------:R-:W-:Y:S01]  /*0500*/  FMUL R3, R0, R3 ;  /* 0x0000000300037220 */ /* 0x000fe20000400000 */
[----:B------:R-:W-:-:S03]  /*0510*/  FFMA R0, R7, R16, R7 ;  /* 0x0000001007007223 */ /* 0x000fc60000000007 */
[----:B------:R-:W0:Y:S01]  /*0520*/  FCHK P0, R3, R14 ;  /* 0x0000000e03007302 */ /* 0x000e220000000000 */
[----:B------:R-:W-:-:S04]  /*0530*/  FFMA R10, R0, R3, RZ ;  /* 0x00000003000a7223 */ /* 0x000fc800000000ff */
[----:B------:R-:W-:-:S04]  /*0540*/  FFMA R7, R10, -R14, R3 ;  /* 0x8000000e0a077223 */ /* 0x000fc80000000003 */
[----:B------:R-:W-:Y:S01]  /*0550*/  FFMA R0, R0, R7, R10 ;  /* 0x0000000700007223 */ /* 0x000fe2000000000a */
[----:B0-----:R-:W-:Y:S06]  /*0560*/  @!P0 BRA `(.L_x_263) ;  /* 0x0000000000148947 */ /* 0x001fec0003800000 */
[----:B------:R-:W0:Y:S01]  /*0570*/  LDCU UR4, c[0x0][0x39c] ;  /* 0x00007380ff0477ac */ /* 0x000e220008000800 */
[----:B------:R-:W-:Y:S02]  /*0580*/  MOV R0, R3 ;  /* 0x0000000300007202 */ /* 0x000fe40000000f00 */
[----:B------:R-:W-:Y:S01]  /*0590*/  MOV R12, 0x5c0 ;  /* 0x000005c0000c7802 */ /* 0x000fe20000000f00 */
[----:B0-----:R-:W-:-:S07]  /*05a0*/  IMAD.U32 R3, RZ, RZ, UR4 ;  /* 0x00000004ff037e24 */ /* 0x001fce000f8e00ff */
[----:B------:R-:W-:Y:S05]  /*05b0*/  CALL.REL.NOINC `($__internal_1_$__cuda_sm3x_div_rn_noftz_f32_slowpath) ;  /* 0x0000000400847944 */ /* 0x000fea0003c00000 */
.L_x_263:
[----:B------:R-:W-:Y:S05]  /*05c0*/  BSYNC.RECONVERGENT B0 ;  /* 0x0000000000007941 */ /* 0x000fea0003800200 */
.L_x_262:
[----:B------:R-:W0:Y:S01]  /*05d0*/  LDC.64 R10, c[0x0][0x398] ;  /* 0x0000e600ff0a7b82 */ /* 0x000e220000000a00 */
[----:B------:R-:W-:Y:S01]  /*05e0*/  FADD R9, -R0, R9 ;  /* 0x0000000900097221 */ /* 0x000fe20000000100 */
[----:B------:R-:W-:Y:S01]  /*05f0*/  BSSY.RECONVERGENT B0, `(.L_x_264) ;  /* 0x0000010000007945 */ /* 0x000fe20003800200 */
[----:B0-----:R-:W0:Y:S02]  /*0600*/  MUFU.RCP R14, R11 ;  /* 0x0000000b000e7308 */ /* 0x001e240000001000 */
[----:B------:R-:W-:-:S06]  /*0610*/  FMUL R12, R9, R10 ;  /* 0x0000000a090c7220 */ /* 0x000fcc0000400000 */
[----:B------:R-:W1:Y:S01]  /*0620*/  FCHK P0, R12, R11 ;  /* 0x0000000b0c007302 */ /* 0x000e620000000000 */
[----:B0-----:R-:W-:-:S04]  /*0630*/  FFMA R3, R14, -R11, 1 ;  /* 0x3f8000000e037423 */ /* 0x001fc8000000080b */
[----:B------:R-:W-:-:S04]  /*0640*/  FFMA R0, R14, R3, R14 ;  /* 0x000000030e007223 */ /* 0x000fc8000000000e */
[----:B------:R-:W-:-:S04]  /*0650*/  FFMA R7, R0, R12, RZ ;  /* 0x0000000c00077223 */ /* 0x000fc800000000ff */
[----:B------:R-:W-:-:S04]  /*0660*/  FFMA R10, R7, -R11, R12 ;  /* 0x8000000b070a7223 */ /* 0x000fc8000000000c */
[----:B------:R-:W-:Y:S01]  /*0670*/  FFMA R7, R0, R10, R7 ;  /* 0x0000000a00077223 */ /* 0x000fe20000000007 */
[----:B-1----:R-:W-:Y:S06]  /*0680*/  @!P0 BRA `(.L_x_265) ;  /* 0x0000000000188947 */ /* 0x002fec0003800000 */
[----:B------:R-:W0:Y:S01]  /*0690*/  LDCU UR4, c[0x0][0x39c] ;  /* 0x00007380ff0477ac */ /* 0x000e220008000800 */
[----:B------:R-:W-:Y:S02]  /*06a0*/  MOV R0, R12 ;  /* 0x0000000c00007202 */ /* 0x000fe40000000f00 */
[----:B------:R-:W-:Y:S02]  /*06b0*/  MOV R12, 0x6e0 ;  /* 0x000006e0000c7802 */ /* 0x000fe40000000f00 */
[----:B0-----:R-:W-:-:S07]  /*06c0*/  MOV R3, UR4 ;  /* 0x0000000400037c02 */ /* 0x001fce0008000f00 */
[----:B------:R-:W-:Y:S05]  /*06d0*/  CALL.REL.NOINC `($__internal_1_$__cuda_sm3x_div_rn_noftz_f32_slowpath) ;  /* 0x00000004003c7944 */ /* 0x000fea0003c00000 */
[----:B------:R-:W-:-:S07]  /*06e0*/  IMAD.MOV.U32 R7, RZ, RZ, R0 ;  /* 0x000000ffff077224 */ /* 0x000fce00078e0000 */
.L_x_265:
[----:B------:R-:W-:Y:S05]  /*06f0*/  BSYNC.RECONVERGENT B0 ;  /* 0x0000000000007941 */ /* 0x000fea0003800200 */
.L_x_264:
[----:B------:R-:W0:Y:S08]  /*0700*/  LDC.64 R10, c[0x0][0x388] ;  /* 0x0000e200ff0a7b82 */ /* 0x000e300000000a00 */
[----:B------:R-:W1:Y:S08]  /*0710*/  LDC.64 R12, c[0x0][0x390] ;  /* 0x0000e400ff0c7b82 */ /* 0x000e700000000a00 */
[----:B------:R-:W2:Y:S01]  /*0720*/  LDC R15, c[0x0][0x3a0] ;  /* 0x0000e800ff0f7b82 */ /* 0x000ea20000000800 */
[----:B0-----:R-:W-:-:S06]  /*0730*/  IMAD.WIDE R10, R8, 0x4, R10 ;  /* 0x00000004080a7825 */ /* 0x001fcc00078e020a */
[----:B------:R-:W3:Y:S01]  /*0740*/  LDG.E R11, desc[UR6][R10.64] ;  /* 0x000000060a0b7981 */ /* 0x000ee2000c1e1900 */
[----:B-1----:R-:W-:-:S06]  /*0750*/  IMAD.WIDE R8, R8, 0x4, R12 ;  /* 0x0000000408087825 */ /* 0x002fcc00078e020c */
[----:B------:R-:W4:Y:S01]  /*0760*/  LDG.E R8, desc[UR6][R8.64] ;  /* 0x0000000608087981 */ /* 0x000f22000c1e1900 */
[----:B--2---:R-:W0:Y:S01]  /*0770*/  MUFU.RCP R12, R15 ;  /* 0x0000000f000c7308 */ /* 0x004e220000001000 */
[----:B------:R-:W-:Y:S01]  /*0780*/  BSSY.RECONVERGENT B0, `(.L_x_266) ;  /* 0x0000011000007945 */ /* 0x000fe20003800200 */
[----:B0-----:R-:W-:-:S04]  /*0790*/  FFMA R13, R12, -R15, 1 ;  /* 0x3f8000000c0d7423 */ /* 0x001fc8000000080f */
[----:B------:R-:W-:Y:S01]  /*07a0*/  FFMA R13, R12, R13, R12 ;  /* 0x0000000d0c0d7223 */ /* 0x000fe2000000000c */
[----:B---3--:R-:W-:-:S04]  /*07b0*/  FADD R0, R4, R11 ;  /* 0x0000000b04007221 */ /* 0x008fc80000000000 */
[----:B------:R-:W-:Y:S01]  /*07c0*/  FMUL R0, R0, 0.5 ;  /* 0x3f00000000007820 */ /* 0x000fe20000400000 */
[----:B----4-:R-:W-:-:S04]  /*07d0*/  FADD R3, -R5, R8 ;  /* 0x0000000805037221 */ /* 0x010fc80000000100 */
[----:B------:R-:W-:-:S04]  /*07e0*/  FMUL R0, R0, R3 ;  /* 0x0000000300007220 */ /* 0x000fc80000400000 */
[----:B------:R-:W0:Y:S01]  /*07f0*/  FCHK P0, R0, R15 ;  /* 0x0000000f00007302 */ /* 0x000e220000000000 */
[----:B------:R-:W-:-:S04]  /*0800*/  FFMA R3, R0, R13, RZ ;  /* 0x0000000d00037223 */ /* 0x000fc800000000ff */
[----:B------:R-:W-:-:S04]  /*0810*/  FFMA R8, R3, -R15, R0 ;  /* 0x8000000f03087223 */ /* 0x000fc80000000000 */
[----:B------:R-:W-:Y:S01]  /*0820*/  FFMA R8, R13, R8, R3 ;  /* 0x000000080d087223 */ /* 0x000fe20000000003 */
[----:B0-----:R-:W-:Y:S06]  /*0830*/  @!P0 BRA `(.L_x_267) ;  /* 0x0000000000148947 */ /* 0x001fec0003800000 */
[----:B------:R-:W0:Y:S01]  /*0840*/  LDCU UR4, c[0x0][0x3a0] ;  /* 0x00007400ff0477ac */ /* 0x000e220008000800 */
[----:B------:R-:W-:Y:S02]  /*0850*/  MOV R12, 0x880 ;  /* 0x00000880000c7802 */ /* 0x000fe40000000f00 */
[----:B0-----:R-:W-:-:S07]  /*0860*/  MOV R3, UR4 ;  /* 0x0000000400037c02 */ /* 0x001fce0008000f00 */
[----:B------:R-:W-:Y:S05]  /*0870*/  CALL.REL.NOINC `($__internal_1_$__cuda_sm3x_div_rn_noftz_f32_slowpath) ;  /* 0x0000000000d47944 */ /* 0x000fea0003c00000 */
[----:B------:R-:W-:-:S07]  /*0880*/  MOV R8, R0 ;  /* 0x0000000000087202 */ /* 0x000fce0000000f00 */
.L_x_267:
[----:B------:R-:W-:Y:S05]  /*0890*/  BSYNC.RECONVERGENT B0 ;  /* 0x0000000000007941 */ /* 0x000fea0003800200 */
.L_x_266:
[----:B------:R-:W0:Y:S08]  /*08a0*/  LDC.64 R10, c[0x0][0x388] ;  /* 0x0000e200ff0a7b82 */ /* 0x000e300000000a00 */
[----:B------:R-:W1:Y:S01]  /*08b0*/  LDC.64 R12, c[0x0][0x390] ;  /* 0x0000e400ff0c7b82 */ /* 0x000e620000000a00 */
[----:B0-----:R-:W-:-:S06]  /*08c0*/  IMAD.WIDE R10, R6, 0x4, R10 ;  /* 0x00000004060a7825 */ /* 0x001fcc00078e020a */
[----:B------:R-:W2:Y:S01]  /*08d0*/  LDG.E R11, desc[UR6][R10.64] ;  /* 0x000000060a0b7981 */ /* 0x000ea2000c1e1900 */
[----:B-1----:R-:W-:Y:S02]  /*08e0*/  IMAD.WIDE R12, R6, 0x4, R12 ;  /* 0x00000004060c7825 */ /* 0x002fe400078e020c */
[----:B------:R-:W0:Y:S04]  /*08f0*/  LDC R6, c[0x0][0x3a0] ;  /* 0x0000e800ff067b82 */ /* 0x000e280000000800 */
[----:B------:R-:W3:Y:S01]  /*0900*/  LDG.E R12, desc[UR6][R12.64] ;  /* 0x000000060c0c7981 */ /* 0x000ee2000c1e1900 */
[----:B0-----:R-:W0:Y:S01]  /*0910*/  MUFU.RCP R3, R6 ;  /* 0x0000000600037308 */ /* 0x001e220000001000 */
[----:B------:R-:W-:Y:S01]  /*0920*/  BSSY.RECONVERGENT B0, `(.L_x_268) ;  /* 0x0000012000007945 */ /* 0x000fe20003800200 */
[----:B0-----:R-:W-:-:S04]  /*0930*/  FFMA R0, R3, -R6, 1 ;  /* 0x3f80000003007423 */ /* 0x001fc80000000806 */
[----:B------:R-:W-:Y:S01]  /*0940*/  FFMA R0, R3, R0, R3 ;  /* 0x0000000003007223 */ /* 0x000fe20000000003 */
[----:B--2---:R-:W-:-:S04]  /*0950*/  FADD R4, R4, R11 ;  /* 0x0000000b04047221 */ /* 0x004fc80000000000 */
[----:B------:R-:W-:Y:S01]  /*0960*/  FMUL R4, R4, 0.5 ;  /* 0x3f00000004047820 */ /* 0x000fe20000400000 */
[----:B---3--:R-:W-:-:S04]  /*0970*/  FADD R5, R5, -R12 ;  /* 0x8000000c05057221 */ /* 0x008fc80000000000 */
[----:B------:R-:W-:-:S04]  /*0980*/  FMUL R5, R4, R5 ;  /* 0x0000000504057220 */ /* 0x000fc80000400000 */
[----:B------:R-:W0:Y:S01]  /*0990*/  FCHK P0, R5, R6 ;  /* 0x0000000605007302 */ /* 0x000e220000000000 */
[----:B------:R-:W-:-:S04]  /*09a0*/  FFMA R4, R0, R5, RZ ;  /* 0x0000000500047223 */ /* 0x000fc800000000ff */
[----:B------:R-:W-:-:S04]  /*09b0*/  FFMA R3, R4, -R6, R5 ;  /* 0x8000000604037223 */ /* 0x000fc80000000005 */
[----:B------:R-:W-:Y:S01]  /*09c0*/  FFMA R3, R0, R3, R4 ;  /* 0x0000000300037223 */ /* 0x000fe20000000004 */
[----:B0-----:R-:W-:Y:S06]  /*09d0*/  @!P0 BRA `(.L_x_269) ;  /* 0x0000000000188947 */ /* 0x001fec0003800000 */
[----:B------:R-:W0:Y:S01]  /*09e0*/  LDCU UR4, c[0x0][0x3a0] ;  /* 0x00007400ff0477ac */ /* 0x000e220008000800 */
[----:B------:R-:W-:Y:S01]  /*09f0*/  IMAD.MOV.U32 R0, RZ, RZ, R5 ;  /* 0x000000ffff007224 */ /* 0x000fe200078e0005 */
[----:B------:R-:W-:Y:S02]  /*0a00*/  MOV R12, 0xa30 ;  /* 0x00000a30000c7802 */ /* 0x000fe40000000f00 */
[----:B0-----:R-:W-:-:S07]  /*0a10*/  MOV R3, UR4 ;  /* 0x0000000400037c02 */ /* 0x001fce0008000f00 */
[----:B------:R-:W-:Y:S05]  /*0a20*/  CALL.REL.NOINC `($__internal_1_$__cuda_sm3x_div_rn_noftz_f32_slowpath) ;  /* 0x0000000000687944 */ /* 0x000fea0003c00000 */
[----:B------:R-:W-:-:S07]  /*0a30*/  MOV R3, R0 ;  /* 0x0000000000037202 */ /* 0x000fce0000000f00 */
.L_x_269:
[----:B------:R-:W-:Y:S05]  /*0a40*/  BSYNC.RECONVERGENT B0 ;  /* 0x0000000000007941 */ /* 0x000fea0003800200 */
.L_x_268:
[----:B------:R-:W0:Y:S01]  /*0a50*/  LDC R5, c[0x0][0x3a0] ;  /* 0x0000e800ff057b82 */ /* 0x000e220000000800 */
[----:B------:R-:W1:Y:S01]  /*0a60*/  LDCU UR4, c[0x0][0x398] ;  /* 0x00007300ff0477ac */ /* 0x000e620008000800 */
[----:B------:R-:W-:Y:S01]  /*0a70*/  FADD R3, -R3, R8 ;  /* 0x0000000803037221 */ /* 0x000fe20000000100 */
[----:B------:R-:W-:Y:S03]  /*0a80*/  BSSY.RECONVERGENT B0, `(.L_x_270) ;  /* 0x000000f000007945 */ /* 0x000fe60003800200 */
[----:B-1----:R-:W-:Y:S01]  /*0a90*/  FMUL R6, R3, UR4 ;  /* 0x0000000403067c20 */ /* 0x002fe20008400000 */
[----:B0-----:R-:W0:Y:S08]  /*0aa0*/  MUFU.RCP R0, R5 ;  /* 0x0000000500007308 */ /* 0x001e300000001000 */
        /* <DEDUP_REMOVED lines=8> */
[----:B------:R-:W-:Y:S01]  /*0b30*/  IMAD.MOV.U32 R0, RZ, RZ, R6 ;  /* 0x000000ffff007224 */ /* 0x000fe200078e0006 */
[----:B------:R-:W-:Y:S02]  /*0b40*/  MOV R12, 0xb70 ;  /* 0x00000b70000c7802 */ /* 0x000fe40000000f00 */
[----:B0-----:R-:W-:-:S07]  /*0b50*/  MOV R3, UR4 ;  /* 0x0000000400037c02 */ /* 0x001fce0008000f00 */
[----:B------:R-:W-:Y:S05]  /*0b60*/  CALL.REL.NOINC `($__internal_1_$__cuda_sm3x_div_rn_noftz_f32_slowpath) ;  /* 0x0000000000187944 */ /* 0x000fea0003c00000 */
.L_x_271:
[----:B------:R-:W-:Y:S05]  /*0b70*/  BSYNC.RECONVERGENT B0 ;  /* 0x0000000000007941 */ /* 0x000fea0003800200 */
.L_x_270:
[----:B------:R-:W0:Y:S01]  /*0b80*/  LDC.64 R4, c[0x0][0x380] ;  /* 0x0000e000ff047b82 */ /* 0x000e220000000a00 */
[----:B------:R-:W-:Y:S01]  /*0b90*/  FADD R7, R0, R7 ;  /* 0x0000000700077221 */ /* 0x000fe20000000000 */
[----:B0-----:R-:W-:-:S05]  /*0ba0*/  IMAD.WIDE R2, R2, 0x4, R4 ;  /* 0x0000000402027825 */ /* 0x001fca00078e0204 */
[----:B------:R-:W-:Y:S01]  /*0bb0*/  STG.E desc[UR6][R2.64], R7 ;  /* 0x0000000702007986 */ /* 0x000fe2000c101906 */
[----:B------:R-:W-:Y:S05]  /*0bc0*/  EXIT ;  /* 0x000000000000794d */ /* 0x000fea0003800000 */
        .weak           $__internal_1_$__cuda_sm3x_div_rn_noftz_f32_slowpath
        .type           $__internal_1_$__cuda_sm3x_div_rn_noftz_f32_slowpath,@function
        .size           $__internal_1_$__cuda_sm3x_div_rn_noftz_f32_slowpath,(.L_x_643 - $__internal_1_$__cuda_sm3x_div_rn_noftz_f32_slowpath)
$__internal_1_$__cuda_sm3x_div_rn_noftz_f32_slowpath:
        /* <DEDUP_REMOVED lines=29> */
[----:B------:R-:W-:Y:S01]  /*0da0*/  @P0 MOV R11, RZ ;  /* 0x000000ff000b0202 */ /* 0x000fe20000000f00 */
[----:B------:R-:W-:Y:S02]  /*0db0*/  @!P0 IMAD.MOV.U32 R11, RZ, RZ, -0x40 ;  /* 0xffffffc0ff0b8424 */ /* 0x000fe400078e00ff */
[----:B------:R-:W-:Y:S01]  /*0dc0*/  @!P0 FFMA R0, R0, 1.84467440737095516160e+19, RZ ;  /* 0x5f80000000008823 */ /* 0x000fe200000000ff */
[----:B------:R-:W-:Y:S02]  /*0dd0*/  @!P1 FFMA R3, R3, 1.84467440737095516160e+19, RZ ;  /* 0x5f80000003039823 */ /* 0x000fe400000000ff */
[----:B------:R-:W-:-:S07]  /*0de0*/  @!P1 IADD3 R11, PT, PT, R11, 0x40, RZ ;  /* 0x000000400b0b9810 */ /* 0x000fce0007ffe0ff */
.L_x_273:
[----:B------:R-:W-:Y:S01]  /*0df0*/  LEA R14, R13, 0xc0800000, 0x17 ;  /* 0xc08000000d0e7811 */ /* 0x000fe200078eb8ff */
[----:B------:R-:W-:Y:S03]  /*0e00*/  BSSY.RECONVERGENT B2, `(.L_x_278) ;  /* 0x0000036000027945 */ /* 0x000fe60003800200 */
[----:B------:R-:W-:Y:S01]  /*0e10*/  IADD3 R15, PT, PT, -R14, R3, RZ ;  /* 0x000000030e0f7210 */ /* 0x000fe20007ffe1ff */
[----:B------:R-:W-:-:S03]  /*0e20*/  VIADD R14, R16, 0xffffff81 ;  /* 0xffffff81100e7836 */ /* 0x000fc60000000000 */
[----:B------:R-:W0:Y:S01]  /*0e30*/  MUFU.RCP R3, R15 ;  /* 0x0000000f00037308 */ /* 0x000e220000001000 */
[----:B------:R-:W-:Y:S01]  /*0e40*/  FADD.FTZ R17, -R15, -RZ ;  /* 0x800000ff0f117221 */ /* 0x000fe20000010100 */
[C---:B------:R-:W-:Y:S01]  /*0e50*/  IMAD R0, R14.reuse, -0x800000, R0 ;  /* 0xff8000000e007824 */ /* 0x040fe200078e0200 */
[----:B------:R-:W-:-:S04]  /*0e60*/  IADD3 R14, PT, PT, R14, 0x7f, -R13 ;  /* 0x0000007f0e0e7810 */ /* 0x000fc80007ffe80d */
[----:B------:R-:W-:Y:S01]  /*0e70*/  IADD3 R14, PT, PT, R14, R11, RZ ;  /* 0x0000000b0e0e7210 */ /* 0x000fe20007ffe0ff */
[----:B0-----:R-:W-:-:S04]  /*0e80*/  FFMA R16, R3, R17, 1 ;  /* 0x3f80000003107423 */ /* 0x001fc80000000011 */
[----:B------:R-:W-:-:S04]  /*0e90*/  FFMA R3, R3, R16, R3 ;  /* 0x0000001003037223 */ /* 0x000fc80000000003 */
[----:B------:R-:W-:-:S04]  /*0ea0*/  FFMA R16, R0, R3, RZ ;  /* 0x0000000300107223 */ /* 0x000fc800000000ff */
[----:B------:R-:W-:-:S04]  /*0eb0*/  FFMA R18, R17, R16, R0 ;  /* 0x0000001011127223 */ /* 0x000fc80000000000 */
[----:B------:R-:W-:-:S04]  /*0ec0*/  FFMA R18, R3, R18, R16 ;  /* 0x0000001203127223 */ /* 0x000fc80000000010 */
[----:B------:R-:W-:-:S04]  /*0ed0*/  FFMA R17, R17, R18, R0 ;  /* 0x0000001211117223 */ /* 0x000fc80000000000 */
[----:B------:R-:W-:-:S05]  /*0ee0*/  FFMA R0, R3, R17, R18 ;  /* 0x0000001103007223 */ /* 0x000fca0000000012 */
[----:B------:R-:W-:-:S04]  /*0ef0*/  SHF.R.U32.HI R13, RZ, 0x17, R0 ;  /* 0x00000017ff0d7819 */ /* 0x000fc80000011600 */
[----:B------:R-:W-:-:S04]  /*0f00*/  LOP3.LUT R13, R13, 0xff, RZ, 0xc0, !PT ;  /* 0x000000ff0d0d7812 */ /* 0x000fc800078ec0ff */
[----:B------:R-:W-:-:S05]  /*0f10*/  IADD3 R15, PT, PT, R13, R14, RZ ;  /* 0x0000000e0d0f7210 */ /* 0x000fca0007ffe0ff */
[----:B------:R-:W-:-:S05]  /*0f20*/  VIADD R11, R15, 0xffffffff ;  /* 0xffffffff0f0b7836 */ /* 0x000fca0000000000 */
        /* <DEDUP_REMOVED lines=10> */
[----:B------:R-:W-:Y:S01]  /*0fd0*/  IADD3 R16, PT, PT, R15, 0x20, RZ ;  /* 0x000000200f107810 */ /* 0x000fe20007ffe0ff */
[-CC-:B------:R-:W-:Y:S01]  /*0fe0*/  FFMA.RM R14, R3, R17.reuse, R18.reuse ;  /* 0x00000011030e7223 */ /* 0x180fe20000004012 */
[----:B------:R-:W-:Y:S02]  /*0ff0*/  ISETP.NE.AND P2, PT, R15, RZ, PT ;  /* 0x000000ff0f00720c */ /* 0x000fe40003f45270 */
[----:B------:R-:W-:Y:S01]  /*1000*/  LOP3.LUT R13, R11, 0x7fffff, RZ, 0xc0, !PT ;  /* 0x007fffff0b0d7812 */ /* 0x000fe200078ec0ff */
[----:B------:R-:W-:Y:S01]  /*1010*/  FFMA.RP R11, R3, R17, R18 ;  /* 0x00000011030b7223 */ /* 0x000fe20000008012 */
[----:B------:R-:W-:Y:S02]  /*1020*/  ISETP.NE.AND P1, PT, R15, RZ, PT ;  /* 0x000000ff0f00720c */ /* 0x000fe40003f25270 */
[----:B------:R-:W-:Y:S02]  /*1030*/  LOP3.LUT R13, R13, 0x800000, RZ, 0xfc, !PT ;  /* 0x008000000d0d7812 */ /* 0x000fe400078efcff */
[----:B------:R-:W-:-:S02]  /*1040*/  IADD3 R3, PT, PT, -R15, RZ, RZ ;  /* 0x000000ff0f037210 */ /* 0x000fc40007ffe1ff */
[----:B------:R-:W-:Y:S02]  /*1050*/  SHF.L.U32 R16, R13, R16, RZ ;  /* 0x000000100d107219 */ /* 0x000fe400000006ff */
[----:B------:R-:W-:Y:S02]  /*1060*/  FSETP.NEU.FTZ.AND P0, PT, R11, R14, PT ;  /* 0x0000000e0b00720b */ /* 0x000fe40003f1d000 */
[----:B------:R-:W-:Y:S02]  /*1070*/  SEL R14, R3, RZ, P2 ;  /* 0x000000ff030e7207 */ /* 0x000fe40001000000 */
[----:B------:R-:W-:Y:S02]  /*1080*/  ISETP.NE.AND P1, PT, R16, RZ, P1 ;  /* 0x000000ff1000720c */ /* 0x000fe40000f25270 */
[----:B------:R-:W-:Y:S02]  /*1090*/  SHF.R.U32.HI R14, RZ, R14, R13 ;  /* 0x0000000eff0e7219 */ /* 0x000fe4000001160d */
[----:B------:R-:W-:-:S02]  /*10a0*/  PLOP3.LUT P0, PT, P0, P1, PT, 0xf8, 0x8f ;  /* 0x00000000008f781c */ /* 0x000fc40000703f70 */
[----:B------:R-:W-:Y:S02]  /*10b0*/  SHF.R.U32.HI R16, RZ, 0x1, R14 ;  /* 0x00000001ff107819 */ /* 0x000fe4000001160e */
[----:B------:R-:W-:-:S04]  /*10c0*/  SEL R3, RZ, 0x1, !P0 ;  /* 0x00000001ff037807 */ /* 0x000fc80004000000 */
[----:B------:R-:W-:-:S04]  /*10d0*/  LOP3.LUT R3, R3, 0x1, R16, 0xf8, !PT ;  /* 0x0000000103037812 */ /* 0x000fc800078ef810 */
[----:B------:R-:W-:-:S05]  /*10e0*/  LOP3.LUT R3, R3, R14, RZ, 0xc0, !PT ;  /* 0x0000000e03037212 */ /* 0x000fca00078ec0ff */
[----:B------:R-:W-:-:S05]  /*10f0*/  IMAD.IADD R3, R16, 0x1, R3 ;  /* 0x0000000110037824 */ /* 0x000fca00078e0203 */
[----:B------:R-:W-:Y:S01]  /*1100*/  LOP3.LUT R0, R3, R0, RZ, 0xfc, !PT ;  /* 0x0000000003007212 */ /* 0x000fe200078efcff */
[----:B------:R-:W-:Y:S06]  /*1110*/  BRA `(.L_x_281) ;  /* 0x0000000000107947 */ /* 0x000fec0003800000 */
.L_x_280:
[----:B------:R-:W-:-:S04]  /*1120*/  LOP3.LUT R0, R0, 0x80000000, RZ, 0xc0, !PT ;  /* 0x8000000000007812 */ /* 0x000fc800078ec0ff */
[----:B------:R-:W-:Y:S01]  /*1130*/  LOP3.LUT R0, R0, 0x7f800000, RZ, 0xfc, !PT ;  /* 0x7f80000000007812 */ /* 0x000fe200078efcff */
[----:B------:R-:W-:Y:S06]  /*1140*/  BRA `(.L_x_281) ;  /* 0x0000000000047947 */ /* 0x000fec0003800000 */
.L_x_279:
[----:B------:R-:W-:-:S07]  /*1150*/  LEA R0, R14, R0, 0x17 ;  /* 0x000000000e007211 */ /* 0x000fce00078eb8ff */
.L_x_281:
[----:B------:R-:W-:Y:S05]  /*1160*/  BSYNC.RECONVERGENT B2 ;  /* 0x0000000000027941 */ /* 0x000fea0003800200 */
.L_x_278:
[----:B------:R-:W-:Y:S05]  /*1170*/  BRA `(.L_x_282) ;  /* 0x0000000000207947 */ /* 0x000fea0003800000 */
.L_x_277:
[----:B------:R-:W-:-:S04]  /*1180*/  LOP3.LUT R0, R3, 0x80000000, R0, 0x48, !PT ;  /* 0x8000000003007812 */ /* 0x000fc800078e4800 */
[----:B------:R-:W-:Y:S01]  /*1190*/  LOP3.LUT R0, R0, 0x7f800000, RZ, 0xfc, !PT ;  /* 0x7f80000000007812 */ /* 0x000fe200078efcff */
[----:B------:R-:W-:Y:S06]  /*11a0*/  BRA `(.L_x_282) ;  /* 0x0000000000147947 */ /* 0x000fec0003800000 */
.L_x_276:
[----:B------:R-:W-:Y:S01]  /*11b0*/  LOP3.LUT R0, R3, 0x80000000, R0, 0x48, !PT ;  /* 0x8000000003007812 */ /* 0x000fe200078e4800 */
[----:B------:R-:W-:Y:S06]  /*11c0*/  BRA `(.L_x_282) ;  /* 0x00000000000c7947 */ /* 0x000fec0003800000 */
.L_x_275:
[----:B------:R-:W0:Y:S01]  /*11d0*/  MUFU.RSQ R0, -QNAN ;  /* 0xffc0000000007908 */ /* 0x000e220000001400 */
[----:B------:R-:W-:Y:S05]  /*11e0*/  BRA `(.L_x_282) ;  /* 0x0000000000047947 */ /* 0x000fea0003800000 */
.L_x_274:
[----:B------:R-:W-:-:S07]  /*11f0*/  FADD.FTZ R0, R0, R3 ;  /* 0x0000000300007221 */ /* 0x000fce0000010000 */
.L_x_282:
[----:B------:R-:W-:Y:S05]  /*1200*/  BSYNC.RECONVERGENT B1 ;  /* 0x0000000000017941 */ /* 0x000fea0003800200 */
.L_x_272:
[----:B------:R-:W-:-:S04]  /*1210*/  HFMA2 R13, -RZ, RZ, 0, 0 ;  /* 0x00000000ff0d7431 */ /* 0x000fc800000001ff */
[----:B0-----:R-:W-:Y:S05]  /*1220*/  RET.REL.NODEC R12 `(_Z10div_pst_fdPfS_S_fffii) ;  /* 0xffffffec0c747950 */ /* 0x001fea0003c3ffff */
.L_x_283:
        /* <DEDUP_REMOVED lines=13> */
.L_x_643:


//--------------------- .text._Z10fftR2C_lapP6float2S0_PfS1_ii --------------------------
	.section	.text._Z10fftR2C_lapP6float2S0_PfS1_ii,"ax",@progbits
	.align	128
        .global         _Z10fftR2C_lapP6float2S0_PfS1_ii
        .type           _Z10fftR2C_lapP6float2S0_PfS1_ii,@function
        .size           _Z10fftR2C_lapP6float2S0_PfS1_ii,(.L_x_644 - _Z10fftR2C_lapP6float2S0_PfS1_ii)
        .other          _Z10fftR2C_lapP6float2S0_PfS1_ii,@"STO_CUDA_ENTRY STV_DEFAULT"
_Z10fftR2C_lapP6float2S0_PfS1_ii:
.text._Z10fftR2C_lapP6float2S0_PfS1_ii:
        /* <DEDUP_REMOVED lines=16> */
[----:B------:R-:W1:Y:S01]  /*0100*/  LDCU.64 UR6, c[0x0][0x358] ;  /* 0x00006b00ff0677ac */ /* 0x000e620008000a00 */
[----:B------:R-:W-:-:S04]  /*0110*/  IMAD R6, R9, UR4, R9 ;  /* 0x0000000409067c24 */ /* 0x000fc8000f8e0209 */
[----:B------:R-:W-:Y:S02]  /*0120*/  IMAD.IADD R6, R7, 0x1, R6 ;  /* 0x0000000107067824 */ /* 0x000fe400078e0206 */
[----:B------:R-:W2:Y:S08]  /*0130*/  LDC.64 R2, c[0x0][0x390] ;  /* 0x0000e400ff027b82 */ /* 0x000eb00000000a00 */
[----:B------:R-:W3:Y:S01]  /*0140*/  LDC.64 R4, c[0x0][0x380] ;  /* 0x0000e000ff047b82 */ /* 0x000ee20000000a00 */
[----:B0-----:R-:W-:-:S06]  /*0150*/  IMAD.WIDE.U32 R10, R9, 0x4, R10 ;  /* 0x00000004090a7825 */ /* 0x001fcc00078e000a */
[----:B-1----:R-:W4:Y:S01]  /*0160*/  LDG.E R10, desc[UR6][R10.64] ;  /* 0x000000060a0a7981 */ /* 0x002f22000c1e1900 */
[----:B--2---:R-:W-:-:S06]  /*0170*/  IMAD.WIDE R2, R7, 0x4, R2 ;  /* 0x0000000407027825 */ /* 0x004fcc00078e0202 */
[----:B------:R-:W2:Y:S01]  /*0180*/  LDG.E R2, desc[UR6][R2.64] ;  /* 0x0000000602027981 */ /* 0x000ea2000c1e1900 */
[----:B---3--:R-:W-:-:S06]  /*0190*/  IMAD.WIDE R4, R6, 0x8, R4 ;  /* 0x0000000806047825 */ /* 0x008fcc00078e0204 */
[----:B------:R-:W3:Y:S01]  /*01a0*/  LDG.E.64 R4, desc[UR6][R4.64] ;  /* 0x0000000604047981 */ /* 0x000ee2000c1e1b00 */
[----:B------:R-:W-:-:S04]  /*01b0*/  I2FP.F32.S32 R7, UR8 ;  /* 0x0000000800077c45 */ /* 0x000fc80008201400 */
[----:B------:R-:W0:Y:S01]  /*01c0*/  MUFU.RCP R12, R7 ;  /* 0x00000007000c7308 */ /* 0x000e220000001000 */
[----:B------:R-:W-:Y:S01]  /*01d0*/  BSSY.RECONVERGENT B0, `(.L_x_284) ;  /* 0x000000f000007945 */ /* 0x000fe20003800200 */
[----:B----4-:R-:W-:-:S04]  /*01e0*/  FMUL R9, R10, R10 ;  /* 0x0000000a0a097220 */ /* 0x010fc80000400000 */
[----:B--2---:R-:W-:Y:S01]  /*01f0*/  FFMA R8, R2, R2, R9 ;  /* 0x0000000202087223 */ /* 0x004fe20000000009 */
[----:B0-----:R-:W-:-:S03]  /*0200*/  FFMA R9, -R7, R12, 1 ;  /* 0x3f80000007097423 */ /* 0x001fc6000000010c */
[----:B---3--:R-:W-:-:S04]  /*0210*/  FMUL R0, R4, -R8 ;  /* 0x8000000804007220 */ /* 0x008fc80000400000 */
[----:B------:R-:W0:Y:S01]  /*0220*/  FCHK P0, R0, R7 ;  /* 0x0000000700007302 */ /* 0x000e220000000000 */
[----:B------:R-:W-:-:S04]  /*0230*/  FFMA R9, R12, R9, R12 ;  /* 0x000000090c097223 */ /* 0x000fc8000000000c */
[----:B------:R-:W-:-:S04]  /*0240*/  FFMA R10, R0, R9, RZ ;  /* 0x00000009000a7223 */ /* 0x000fc800000000ff */
[----:B------:R-:W-:-:S04]  /*0250*/  FFMA R2, -R7, R10, R0 ;  /* 0x0000000a07027223 */ /* 0x000fc80000000100 */
[----:B------:R-:W-:Y:S01]  /*0260*/  FFMA R10, R9, R2, R10 ;  /* 0x00000002090a7223 */ /* 0x000fe2000000000a */
[----:B0-----:R-:W-:Y:S06]  /*0270*/  @!P0 BRA `(.L_x_285) ;  /* 0x0000000000108947 */ /* 0x001fec0003800000 */
[----:B------:R-:W-:Y:S01]  /*0280*/  IMAD.MOV.U32 R3, RZ, RZ, R7 ;  /* 0x000000ffff037224 */ /* 0x000fe200078e0007 */
[----:B------:R-:W-:-:S07]  /*0290*/  MOV R10, 0x2b0 ;  /* 0x000002b0000a7802 */ /* 0x000fce0000000f00 */
[----:B------:R-:W-:Y:S05]  /*02a0*/  CALL.REL.NOINC `($__internal_2_$__cuda_sm3x_div_rn_noftz_f32_slowpath) ;  /* 0x0000000000d87944 */ /* 0x000fea0003c00000 */
[----:B------:R-:W-:-:S07]  /*02b0*/  MOV R10, R0 ;  /* 0x00000000000a7202 */ /* 0x000fce0000000f00 */
.L_x_285:
[----:B------:R-:W-:Y:S05]  /*02c0*/  BSYNC.RECONVERGENT B0 ;  /* 0x0000000000007941 */ /* 0x000fea0003800200 */
.L_x_284:
        /* <DEDUP_REMOVED lines=12> */
[----:B------:R-:W-:Y:S01]  /*0390*/  MOV R10, 0x3c0 ;  /* 0x000003c0000a7802 */ /* 0x000fe20000000f00 */
[----:B------:R-:W-:-:S07]  /*03a0*/  IMAD.MOV.U32 R3, RZ, RZ, R9 ;  /* 0x000000ffff037224 */ /* 0x000fce00078e0009 */
[----:B------:R-:W-:Y:S05]  /*03b0*/  CALL.REL.NOINC `($__internal_2_$__cuda_sm3x_div_rn_noftz_f32_slowpath) ;  /* 0x0000000000947944 */ /* 0x000fea0003c00000 */
[----:B------:R-:W-:-:S07]  /*03c0*/  MOV R2, R0 ;  /* 0x0000000000027202 */ /* 0x000fce0000000f00 */
.L_x_287:
[----:B------:R-:W-:Y:S05]  /*03d0*/  BSYNC.RECONVERGENT B0 ;  /* 0x0000000000007941 */ /* 0x000fea0003800200 */
.L_x_286:
[----:B------:R-:W0:Y:S01]  /*03e0*/  MUFU.RCP R0, R7 ;  /* 0x0000000700007308 */ /* 0x000e220000001000 */
[----:B------:R-:W1:Y:S01]  /*03f0*/  LDC.64 R10, c[0x0][0x388] ;  /* 0x0000e200ff0a7b82 */ /* 0x000e620000000a00 */
[----:B------:R-:W-:Y:S01]  /*0400*/  FMUL R8, R5, -R8 ;  /* 0x8000000805087220 */ /* 0x000fe20000400000 */
[----:B------:R-:W-:Y:S05]  /*0410*/  BSSY.RECONVERGENT B0, `(.L_x_288) ;  /* 0x000000e000007945 */ /* 0x000fea0003800200 */
        /* <DEDUP_REMOVED lines=9> */
[----:B------:R-:W-:Y:S01]  /*04b0*/  MOV R10, 0x4e0 ;  /* 0x000004e0000a7802 */ /* 0x000fe20000000f00 */
[----:B------:R-:W-:-:S07]  /*04c0*/  IMAD.MOV.U32 R3, RZ, RZ, R7 ;  /* 0x000000ffff037224 */ /* 0x000fce00078e0007 */
[----:B------:R-:W-:Y:S05]  /*04d0*/  CALL.REL.NOINC `($__internal_2_$__cuda_sm3x_div_rn_noftz_f32_slowpath) ;  /* 0x00000000004c7944 */ /* 0x000fea0003c00000 */
[----:B------:R-:W-:-:S07]  /*04e0*/  MOV R12, R0 ;  /* 0x00000000000c7202 */ /* 0x000fce0000000f00 */
.L_x_289:
[----:B------:R-:W-:Y:S05]  /*04f0*/  BSYNC.RECONVERGENT B0 ;  /* 0x0000000000007941 */ /* 0x000fea0003800200 */
.L_x_288:
        /* <DEDUP_REMOVED lines=14> */
.L_x_291:
[----:B------:R-:W-:Y:S05]  /*05e0*/  BSYNC.RECONVERGENT B0 ;  /* 0x0000000000007941 */ /* 0x000fea0003800200 */
.L_x_290:
[----:B------:R-:W-:Y:S01]  /*05f0*/  STG.E.64 desc[UR6][R4.64], R2 ;  /* 0x0000000204007986 */ /* 0x000fe2000c101b06 */
[----:B------:R-:W-:Y:S05]  /*0600*/  EXIT ;  /* 0x000000000000794d */ /* 0x000fea0003800000 */
        .weak           $__internal_2_$__cuda_sm3x_div_rn_noftz_f32_slowpath
        .type           $__internal_2_$__cuda_sm3x_div_rn_noftz_f32_slowpath,@function
        .size           $__internal_2_$__cuda_sm3x_div_rn_noftz_f32_slowpath,(.L_x_644 - $__internal_2_$__cuda_sm3x_div_rn_noftz_f32_slowpath)
$__internal_2_$__cuda_sm3x_div_rn_noftz_f32_slowpath:
[----:B------:R-:W-:Y:S01]  /*0610*/  SHF.R.U32.HI R12, RZ, 0x17, R3 ;  /* 0x00000017ff0c7819 */ /* 0x000fe20000011603 */
[----:B------:R-:W-:Y:S01]  /*0620*/  BSSY.RECONVERGENT B1, `(.L_x_292) ;  /* 0x0000062000017945 */ /* 0x000fe20003800200 */
[----:B------:R-:W-:Y:S02]  /*0630*/  SHF.R.U32.HI R11, RZ, 0x17, R0 ;  /* 0x00000017ff0b7819 */ /* 0x000fe40000011600 */
[----:B------:R-:W-:Y:S02]  /*0640*/  LOP3.LUT R12, R12, 0xff, RZ, 0xc0, !PT ;  /* 0x000000ff0c0c7812 */ /* 0x000fe400078ec0ff */
[----:B------:R-:W-:-:S03]  /*0650*/  LOP3.LUT R16, R11, 0xff, RZ, 0xc0, !PT ;  /* 0x000000ff0b107812 */ /* 0x000fc600078ec0ff */
[----:B------:R-:W-:Y:S02]  /*0660*/  VIADD R14, R12, 0xffffffff ;  /* 0xffffffff0c0e7836 */ /* 0x000fe40000000000 */
[----:B------:R-:W-:-:S03]  /*0670*/  VIADD R13, R16, 0xffffffff ;  /* 0xffffffff100d7836 */ /* 0x000fc60000000000 */
        /* <DEDUP_REMOVED lines=22> */
[----:B------:R-:W-:Y:S02]  /*07e0*/  @P0 IMAD.MOV.U32 R11, RZ, RZ, RZ ;  /* 0x000000ffff0b0224 */ /* 0x000fe400078e00ff */
[----:B------:R-:W-:Y:S01]  /*07f0*/  @!P0 FFMA R0, R0, 1.84467440737095516160e+19, RZ ;  /* 0x5f80000000008823 */ /* 0x000fe200000000ff */
[----:B------:R-:W-:Y:S02]  /*0800*/  @!P0 IMAD.MOV.U32 R11, RZ, RZ, -0x40 ;  /* 0xffffffc0ff0b8424 */ /* 0x000fe400078e00ff */
[----:B------:R-:W-:-:S03]  /*0810*/  @!P1 FFMA R3, R3, 1.84467440737095516160e+19, RZ ;  /* 0x5f80000003039823 */ /* 0x000fc600000000ff */
[----:B------:R-:W-:-:S07]  /*0820*/  @!P1 IADD3 R11, PT, PT, R11, 0x40, RZ ;  /* 0x000000400b0b9810 */ /* 0x000fce0007ffe0ff */
.L_x_293:
[----:B------:R-:W-:Y:S01]  /*0830*/  LEA R14, R12, 0xc0800000, 0x17 ;  /* 0xc08000000c0e7811 */ /* 0x000fe200078eb8ff */
[----:B------:R-:W-:Y:S04]  /*0840*/  BSSY.RECONVERGENT B2, `(.L_x_298) ;  /* 0x0000036000027945 */ /* 0x000fe80003800200 */
[----:B------:R-:W-:Y:S02]  /*0850*/  IMAD.IADD R14, R3, 0x1, -R14 ;  /* 0x00000001030e7824 */ /* 0x000fe400078e0a0e */
[----:B------:R-:W-:Y:S02]  /*0860*/  VIADD R3, R16, 0xffffff81 ;  /* 0xffffff8110037836 */ /* 0x000fe40000000000 */
        /* <DEDUP_REMOVED lines=14> */
[----:B------:R-:W-:-:S04]  /*0950*/  IMAD.IADD R15, R3, 0x1, R12 ;  /* 0x00000001030f7824 */ /* 0x000fc800078e020c */
        /* <DEDUP_REMOVED lines=10> */
[CCC-:B------:R-:W-:Y:S01]  /*0a00*/  FFMA.RZ R3, R18.reuse, R16.reuse, R13.reuse ;  /* 0x0000001012037223 */ /* 0x1c0fe2000000c00d */
[C---:B------:R-:W-:Y:S01]  /*0a10*/  IADD3 R14, PT, PT, R15.reuse, 0x20, RZ ;  /* 0x000000200f0e7810 */ /* 0x040fe20007ffe0ff */
[CCC-:B------:R-:W-:Y:S01]  /*0a20*/  FFMA.RM R12, R18.reuse, R16.reuse, R13.reuse ;  /* 0x00000010120c7223 */ /* 0x1c0fe2000000400d */
[----:B------:R-:W-:Y:S02]  /*0a30*/  ISETP.NE.AND P2, PT, R15, RZ, PT ;  /* 0x000000ff0f00720c */ /* 0x000fe40003f45270 */
[----:B------:R-:W-:Y:S01]  /*0a40*/  LOP3.LUT R11, R3, 0x7fffff, RZ, 0xc0, !PT ;  /* 0x007fffff030b7812 */ /* 0x000fe200078ec0ff */
[----:B------:R-:W-:Y:S01]  /*0a50*/  FFMA.RP R3, R18, R16, R13 ;  /* 0x0000001012037223 */ /* 0x000fe2000000800d */
[----:B------:R-:W-:Y:S01]  /*0a60*/  IMAD.MOV R13, RZ, RZ, -R15 ;  /* 0x000000ffff0d7224 */ /* 0x000fe200078e0a0f */
[----:B------:R-:W-:Y:S02]  /*0a70*/  ISETP.NE.AND P1, PT, R15, RZ, PT ;  /* 0x000000ff0f00720c */ /* 0x000fe40003f25270 */
[----:B------:R-:W-:-:S02]  /*0a80*/  LOP3.LUT R11, R11, 0x800000, RZ, 0xfc, !PT ;  /* 0x008000000b0b7812 */ /* 0x000fc400078efcff */
[----:B------:R-:W-:Y:S02]  /*0a90*/  FSETP.NEU.FTZ.AND P0, PT, R3, R12, PT ;  /* 0x0000000c0300720b */ /* 0x000fe40003f1d000 */
[----:B------:R-:W-:Y:S02]  /*0aa0*/  SHF.L.U32 R14, R11, R14, RZ ;  /* 0x0000000e0b0e7219 */ /* 0x000fe400000006ff */
[----:B------:R-:W-:Y:S02]  /*0ab0*/  SEL R12, R13, RZ, P2 ;  /* 0x000000ff0d0c7207 */ /* 0x000fe40001000000 */
[----:B------:R-:W-:Y:S02]  /*0ac0*/  ISETP.NE.AND P1, PT, R14, RZ, P1 ;  /* 0x000000ff0e00720c */ /* 0x000fe40000f25270 */
[----:B------:R-:W-:Y:S02]  /*0ad0*/  SHF.R.U32.HI R12, RZ, R12, R11 ;  /* 0x0000000cff0c7219 */ /* 0x000fe4000001160b */
[----:B------:R-:W-:-:S02]  /*0ae0*/  PLOP3.LUT P0, PT, P0, P1, PT, 0xf8, 0x8f ;  /* 0x00000000008f781c */ /* 0x000fc40000703f70 */
[----:B------:R-:W-:Y:S02]  /*0af0*/  SHF.R.U32.HI R14, RZ, 0x1, R12 ;  /* 0x00000001ff0e7819 */ /* 0x000fe4000001160c */
[----:B------:R-:W-:-:S04]  /*0b00*/  SEL R3, RZ, 0x1, !P0 ;  /* 0x00000001ff037807 */ /* 0x000fc80004000000 */
[----:B------:R-:W-:-:S04]  /*0b10*/  LOP3.LUT R3, R3, 0x1, R14, 0xf8, !PT ;  /* 0x0000000103037812 */ /* 0x000fc800078ef80e */
[----:B------:R-:W-:-:S04]  /*0b20*/  LOP3.LUT R3, R3, R12, RZ, 0xc0, !PT ;  /* 0x0000000c03037212 */ /* 0x000fc800078ec0ff */
[----:B------:R-:W-:-:S04]  /*0b30*/  IADD3 R3, PT, PT, R14, R3, RZ ;  /* 0x000000030e037210 */ /* 0x000fc80007ffe0ff */
[----:B------:R-:W-:Y:S01]  /*0b40*/  LOP3.LUT R0, R3, R0, RZ, 0xfc, !PT ;  /* 0x0000000003007212 */ /* 0x000fe200078efcff */
[----:B------:R-:W-:Y:S06]  /*0b50*/  BRA `(.L_x_301) ;  /* 0x0000000000107947 */ /* 0x000fec0003800000 */
.L_x_300:
[----:B------:R-:W-:-:S04]  /*0b60*/  LOP3.LUT R0, R0, 0x80000000, RZ, 0xc0, !PT ;  /* 0x8000000000007812 */ /* 0x000fc800078ec0ff */
[----:B------:R-:W-:Y:S01]  /*0b70*/  LOP3.LUT R0, R0, 0x7f800000, RZ, 0xfc, !PT ;  /* 0x7f80000000007812 */ /* 0x000fe200078efcff */
[----:B------:R-:W-:Y:S06]  /*0b80*/  BRA `(.L_x_301) ;  /* 0x0000000000047947 */ /* 0x000fec0003800000 */
.L_x_299:
[----:B------:R-:W-:-:S07]  /*0b90*/  IMAD R0, R12, 0x800000, R0 ;  /* 0x008000000c007824 */ /* 0x000fce00078e0200 */
.L_x_301:
[----:B------:R-:W-:Y:S05]  /*0ba0*/  BSYNC.RECONVERGENT B2 ;  /* 0x0000000000027941 */ /* 0x000fea0003800200 */
.L_x_298:
[----:B------:R-:W-:Y:S05]  /*0bb0*/  BRA `(.L_x_302) ;  /* 0x0000000000207947 */ /* 0x000fea0003800000 */
.L_x_297:
[----:B------:R-:W-:-:S04]  /*0bc0*/  LOP3.LUT R0, R3, 0x80000000, R0, 0x48, !PT ;  /* 0x8000000003007812 */ /* 0x000fc800078e4800 */
[----:B------:R-:W-:Y:S01]  /*0bd0*/  LOP3.LUT R0, R0, 0x7f800000, RZ, 0xfc, !PT ;  /* 0x7f80000000007812 */ /* 0x000fe200078efcff */
[----:B------:R-:W-:Y:S06]  /*0be0*/  BRA `(.L_x_302) ;  /* 0x0000000000147947 */ /* 0x000fec0003800000 */
.L_x_296:
[----:B------:R-:W-:Y:S01]  /*0bf0*/  LOP3.LUT R0, R3, 0x80000000, R0, 0x48, !PT ;  /* 0x8000000003007812 */ /* 0x000fe200078e4800 */
[----:B------:R-:W-:Y:S06]  /*0c00*/  BRA `(.L_x_302) ;  /* 0x00000000000c7947 */ /* 0x000fec0003800000 */
.L_x_295:
[----:B------:R-:W0:Y:S01]  /*0c10*/  MUFU.RSQ R0, -QNAN ;  /* 0xffc0000000007908 */ /* 0x000e220000001400 */
[----:B------:R-:W-:Y:S05]  /*0c20*/  BRA `(.L_x_302) ;  /* 0x0000000000047947 */ /* 0x000fea0003800000 */
.L_x_294:
[----:B------:R-:W-:-:S07]  /*0c30*/  FADD.FTZ R0, R0, R3 ;  /* 0x0000000300007221 */ /* 0x000fce0000010000 */
.L_x_302:
[----:B------:R-:W-:Y:S05]  /*0c40*/  BSYNC.RECONVERGENT B1 ;  /* 0x0000000000017941 */ /* 0x000fea0003800200 */
.L_x_292:
[----:B------:R-:W-:-:S04]  /*0c50*/  HFMA2 R11, -RZ, RZ, 0, 0 ;  /* 0x00000000ff0b7431 */ /* 0x000fc800000001ff */
[----:B0-----:R-:W-:Y:S05]  /*0c60*/  RET.REL.NODEC R10 `(_Z10fftR2C_lapP6float2S0_PfS1_ii) ;  /* 0xfffffff00ae47950 */ /* 0x001fea0003c3ffff */
.L_x_303:
        /* <DEDUP_REMOVED lines=9> */
.L_x_644:


//--------------------- .text._Z13fftR2C_deriv1P6float2S0_iPfii --------------------------
	.section	.text._Z13fftR2C_deriv1P6float2S0_iPfii,"ax",@progbits
	.align	128
        .global         _Z13fftR2C_deriv1P6float2S0_iPfii
        .type           _Z13fftR2C_deriv1P6float2S0_iPfii,@function
        .size           _Z13fftR2C_deriv1P6float2S0_iPfii,(.L_x_645 - _Z13fftR2C_deriv1P6float2S0_iPfii)
        .other          _Z13fftR2C_deriv1P6float2S0_iPfii,@"STO_CUDA_ENTRY STV_DEFAULT"
_Z13fftR2C_deriv1P6float2S0_iPfii:
.text._Z13fftR2C_deriv1P6float2S0_iPfii:
        /* <DEDUP_REMOVED lines=15> */
[----:B------:R-:W0:Y:S01]  /*00f0*/  LDC R6, c[0x0][0x390] ;  /* 0x0000e400ff067b82 */ /* 0x000e220000000800 */
[----:B------:R-:W1:Y:S01]  /*0100*/  LDCU.64 UR6, c[0x0][0x358] ;  /* 0x00006b00ff0677ac */ /* 0x000e620008000a00 */
[----:B------:R-:W-:-:S06]  /*0110*/  IMAD R9, R7, UR4, R7 ;  /* 0x0000000407097c24 */ /* 0x000fcc000f8e0207 */
[----:B------:R-:W2:Y:S08]  /*0120*/  LDC.64 R2, c[0x0][0x380] ;  /* 0x0000e000ff027b82 */ /* 0x000eb00000000a00 */
[----:B------:R-:W3:Y:S01]  /*0130*/  LDC.64 R4, c[0x0][0x398] ;  /* 0x0000e600ff047b82 */ /* 0x000ee20000000a00 */
[----:B0-----:R-:W-:-:S05]  /*0140*/  IMAD.SHL.U32 R6, R6, 0x4, RZ ;  /* 0x0000000406067824 */ /* 0x001fca00078e00ff */
[C---:B------:R-:W-:Y:S02]  /*0150*/  ISETP.EQ.AND P1, PT, R6.reuse, 0x8, PT ;  /* 0x000000080600780c */ /* 0x040fe40003f22270 */
[----:B------:R-:W-:Y:S01]  /*0160*/  ISETP.EQ.AND P0, PT, R6, 0x4, PT ;  /* 0x000000040600780c */ /* 0x000fe20003f02270 */
[----:B------:R-:W-:-:S04]  /*0170*/  IMAD.IADD R6, R0, 0x1, R9 ;  /* 0x0000000100067824 */ /* 0x000fc800078e0209 */
[----:B--2---:R-:W-:-:S06]  /*0180*/  IMAD.WIDE R2, R6, 0x8, R2 ;  /* 0x0000000806027825 */ /* 0x004fcc00078e0202 */
[----:B------:R-:W-:Y:S01]  /*0190*/  @P1 IMAD.MOV.U32 R0, RZ, RZ, R7 ;  /* 0x000000ffff001224 */ /* 0x000fe200078e0007 */
[----:B-1----:R-:W2:Y:S03]  /*01a0*/  LDG.E.64 R2, desc[UR6][R2.64] ;  /* 0x0000000602027981 */ /* 0x002ea6000c1e1b00 */
[----:B---3--:R-:W-:-:S05]  /*01b0*/  IMAD.WIDE R4, R0, 0x4, R4 ;  /* 0x0000000400047825 */ /* 0x008fca00078e0204 */
[----:B------:R-:W2:Y:S01]  /*01c0*/  LDG.E R0, desc[UR6][R4.64] ;  /* 0x0000000604007981 */ /* 0x000ea2000c1e1900 */
[----:B------:R-:W-:-:S04]  /*01d0*/  I2FP.F32.S32 R9, UR8 ;  /* 0x0000000800097c45 */ /* 0x000fc80008201400 */
[----:B------:R-:W0:Y:S01]  /*01e0*/  MUFU.RCP R8, R9 ;  /* 0x0000000900087308 */ /* 0x000e220000001000 */
[----:B------:R-:W-:Y:S01]  /*01f0*/  BSSY.RECONVERGENT B0, `(.L_x_304) ;  /* 0x000000d000007945 */ /* 0x000fe20003800200 */
[----:B0-----:R-:W-:-:S04]  /*0200*/  FFMA R7, -R9, R8, 1 ;  /* 0x3f80000009077423 */ /* 0x001fc80000000108 */
[----:B------:R-:W-:Y:S01]  /*0210*/  FFMA R7, R8, R7, R8 ;  /* 0x0000000708077223 */ /* 0x000fe20000000008 */
[----:B--2---:R-:W-:-:S04]  /*0220*/  FMUL R0, R3, -R0 ;  /* 0x8000000003007220 */ /* 0x004fc80000400000 */
[----:B------:R-:W0:Y:S01]  /*0230*/  FCHK P0, R0, R9 ;  /* 0x0000000900007302 */ /* 0x000e220000000000 */
[----:B------:R-:W-:-:S04]  /*0240*/  FFMA R8, R0, R7, RZ ;  /* 0x0000000700087223 */ /* 0x000fc800000000ff */
[----:B------:R-:W-:-:S04]  /*0250*/  FFMA R10, -R9, R8, R0 ;  /* 0x00000008090a7223 */ /* 0x000fc80000000100 */
[----:B------:R-:W-:Y:S01]  /*0260*/  FFMA R7, R7, R10, R8 ;  /* 0x0000000a07077223 */ /* 0x000fe20000000008 */
[----:B0-----:R-:W-:Y:S06]  /*0270*/  @!P0 BRA `(.L_x_305) ;  /* 0x0000000000108947 */ /* 0x001fec0003800000 */
[----:B------:R-:W-:Y:S02]  /*0280*/  MOV R3, R9 ;  /* 0x0000000900037202 */ /* 0x000fe40000000f00 */
[----:B------:R-:W-:-:S07]  /*0290*/  MOV R10, 0x2b0 ;  /* 0x000002b0000a7802 */ /* 0x000fce0000000f00 */
[----:B------:R-:W-:Y:S05]  /*02a0*/  CALL.REL.NOINC `($__internal_3_$__cuda_sm3x_div_rn_noftz_f32_slowpath) ;  /* 0x0000000000d87944 */ /* 0x000fea0003c00000 */
[----:B------:R-:W-:-:S07]  /*02b0*/  IMAD.MOV.U32 R7, RZ, RZ, R3 ;  /* 0x000000ffff077224 */ /* 0x000fce00078e0003 */
.L_x_305:
[----:B------:R-:W-:Y:S05]  /*02c0*/  BSYNC.RECONVERGENT B0 ;  /* 0x0000000000007941 */ /* 0x000fea0003800200 */
.L_x_304:
        /* <DEDUP_REMOVED lines=14> */
[----:B------:R-:W-:Y:S05]  /*03b0*/  CALL.REL.NOINC `($__internal_3_$__cuda_sm3x_div_rn_noftz_f32_slowpath) ;  /* 0x0000000000947944 */ /* 0x000fea0003c00000 */
.L_x_307:
[----:B------:R-:W-:Y:S05]  /*03c0*/  BSYNC.RECONVERGENT B0 ;  /* 0x0000000000007941 */ /* 0x000fea0003800200 */
.L_x_306:
[----:B------:R-:W0:Y:S02]  /*03d0*/  LDC.64 R10, c[0x0][0x388] ;  /* 0x0000e200ff0a7b82 */ /* 0x000e240000000a00 */
[----:B0-----:R-:W-:-:S05]  /*03e0*/  IMAD.WIDE R6, R6, 0x8, R10 ;  /* 0x0000000806067825 */ /* 0x001fca00078e020a */
[----:B------:R0:W-:Y:S04]  /*03f0*/  STG.E desc[UR6][R6.64], R3 ;  /* 0x0000000306007986 */ /* 0x0001e8000c101906 */
[----:B------:R-:W2:Y:S01]  /*0400*/  LDG.E R5, desc[UR6][R4.64] ;  /* 0x0000000604057981 */ /* 0x000ea2000c1e1900 */
[----:B------:R-:W1:Y:S01]  /*0410*/  MUFU.RCP R0, R9 ;  /* 0x0000000900007308 */ /* 0x000e620000001000 */
[----:B------:R-:W-:Y:S01]  /*0420*/  BSSY.RECONVERGENT B0, `(.L_x_308) ;  /* 0x000000e000007945 */ /* 0x000fe20003800200 */
[----:B-1----:R-:W-:-:S04]  /*0430*/  FFMA R11, -R9, R0, 1 ;  /* 0x3f800000090b7423 */ /* 0x002fc80000000100 */
[----:B------:R-:W-:Y:S01]  /*0440*/  FFMA R0, R0, R11, R0 ;  /* 0x0000000b00007223 */ /* 0x000fe20000000000 */
[----:B--2---:R-:W-:-:S04]  /*0450*/  FMUL R10, R2, R5 ;  /* 0x00000005020a7220 */ /* 0x004fc80000400000 */
[----:B------:R-:W1:Y:S01]  /*0460*/  FCHK P0, R10, R9 ;  /* 0x000000090a007302 */ /* 0x000e620000000000 */
[----:B------:R-:W-:-:S04]  /*0470*/  FFMA R2, R0, R10, RZ ;  /* 0x0000000a00027223 */ /* 0x000fc800000000ff */
[----:B------:R-:W-:-:S04]  /*0480*/  FFMA R11, -R9, R2, R10 ;  /* 0x00000002090b7223 */ /* 0x000fc8000000010a */
[----:B------:R-:W-:Y:S01]  /*0490*/  FFMA R11, R0, R11, R2 ;  /* 0x0000000b000b7223 */ /* 0x000fe20000000002 */
[----:B01----:R-:W-:Y:S06]  /*04a0*/  @!P0 BRA `(.L_x_309) ;  /* 0x0000000000148947 */ /* 0x003fec0003800000 */
[----:B------:R-:W-:Y:S01]  /*04b0*/  MOV R0, R10 ;  /* 0x0000000a00007202 */ /* 0x000fe20000000f00 */
[----:B------:R-:W-:Y:S01]  /*04c0*/  IMAD.MOV.U32 R3, RZ, RZ, R9 ;  /* 0x000000ffff037224 */ /* 0x000fe200078e0009 */
[----:B------:R-:W-:-:S07]  /*04d0*/  MOV R10, 0x4f0 ;  /* 0x000004f0000a7802 */ /* 0x000fce0000000f00 */
[----:B------:R-:W-:Y:S05]  /*04e0*/  CALL.REL.NOINC `($__internal_3_$__cuda_sm3x_div_rn_noftz_f32_slowpath) ;  /* 0x0000000000487944 */ /* 0x000fea0003c00000 */
[----:B------:R-:W-:-:S07]  /*04f0*/  IMAD.MOV.U32 R11, RZ, RZ, R3 ;  /* 0x000000ffff0b7224 */ /* 0x000fce00078e0003 */
.L_x_309:
[----:B------:R-:W-:Y:S05]  /*0500*/  BSYNC.RECONVERGENT B0 ;  /* 0x0000000000007941 */ /* 0x000fea0003800200 */
.L_x_308:
        /* <DEDUP_REMOVED lines=12> */
[----:B------:R-:W-:Y:S05]  /*05d0*/  CALL.REL.NOINC `($__internal_3_$__cuda_sm3x_div_rn_noftz_f32_slowpath) ;  /* 0x00000000000c7944 */ /* 0x000fea0003c00000 */
.L_x_311:
[----:B------:R-:W-:Y:S05]  /*05e0*/  BSYNC.RECONVERGENT B0 ;  /* 0x0000000000007941 */ /* 0x000fea0003800200 */
.L_x_310:
[----:B------:R-:W-:Y:S01]  /*05f0*/  STG.E desc[UR6][R6.64+0x4], R3 ;  /* 0x0000040306007986 */ /* 0x000fe2000c101906 */
[----:B------:R-:W-:Y:S05]  /*0600*/  EXIT ;  /* 0x000000000000794d */ /* 0x000fea0003800000 */
        .weak           $__internal_3_$__cuda_sm3x_div_rn_noftz_f32_slowpath
        .type           $__internal_3_$__cuda_sm3x_div_rn_noftz_f32_slowpath,@function
        .size           $__internal_3_$__cuda_sm3x_div_rn_noftz_f32_slowpath,(.L_x_645 - $__internal_3_$__cuda_sm3x_div_rn_noftz_f32_slowpath)
$__internal_3_$__cuda_sm3x_div_rn_noftz_f32_slowpath:
        /* <DEDUP_REMOVED lines=9> */
[----:B------:R-:W-:Y:S01]  /*06a0*/  @!P0 IMAD.MOV.U32 R11, RZ, RZ, RZ ;  /* 0x000000ffff0b8224 */ /* 0x000fe200078e00ff */
        /* <DEDUP_REMOVED lines=22> */
[----:B------:R-:W-:Y:S01]  /*0810*/  @!P1 FFMA R3, R3, 1.84467440737095516160e+19, RZ ;  /* 0x5f80000003039823 */ /* 0x000fe200000000ff */
[----:B------:R-:W-:-:S07]  /*0820*/  @!P1 VIADD R11, R11, 0x40 ;  /* 0x000000400b0b9836 */ /* 0x000fce0000000000 */
.L_x_313:
[----:B------:R-:W-:Y:S01]  /*0830*/  LEA R14, R12, 0xc0800000, 0x17 ;  /* 0xc08000000c0e7811 */ /* 0x000fe200078eb8ff */
[----:B------:R-:W-:Y:S03]  /*0840*/  BSSY.RECONVERGENT B2, `(.L_x_318) ;  /* 0x0000036000027945 */ /* 0x000fe60003800200 */
[----:B------:R-:W-:Y:S01]  /*0850*/  IADD3 R14, PT, PT, -R14, R3, RZ ;  /* 0x000000030e0e7210 */ /* 0x000fe20007ffe1ff */
[----:B------:R-:W-:-:S03]  /*0860*/  VIADD R3, R16, 0xffffff81 ;  /* 0xffffff8110037836 */ /* 0x000fc60000000000 */
[----:B------:R-:W0:Y:S01]  /*0870*/  MUFU.RCP R13, R14 ;  /* 0x0000000e000d7308 */ /* 0x000e220000001000 */
[----:B------:R-:W-:Y:S01]  /*0880*/  FADD.FTZ R15, -R14, -RZ ;  /* 0x800000ff0e0f7221 */ /* 0x000fe20000010100 */
[C---:B------:R-:W-:Y:S01]  /*0890*/  IMAD R0, R3.reuse, -0x800000, R0 ;  /* 0xff80000003007824 */ /* 0x040fe200078e0200 */
[----:B------:R-:W-:-:S05]  /*08a0*/  IADD3 R12, PT, PT, R3, 0x7f, -R12 ;  /* 0x0000007f030c7810 */ /* 0x000fca0007ffe80c */
[----:B------:R-:W-:Y:S02]  /*08b0*/  IMAD.IADD R12, R12, 0x1, R11 ;  /* 0x000000010c0c7824 */ /* 0x000fe400078e020b */
        /* <DEDUP_REMOVED lines=21> */
[C---:B------:R-:W-:Y:S02]  /*0a10*/  VIADD R14, R15.reuse, 0x20 ;  /* 0x000000200f0e7836 */ /* 0x040fe40000000000 */
[CCC-:B------:R-:W-:Y:S01]  /*0a20*/  FFMA.RM R12, R18.reuse, R16.reuse, R13.reuse ;  /* 0x00000010120c7223 */ /* 0x1c0fe2000000400d */
        /* <DEDUP_REMOVED lines=19> */
.L_x_320:
[----:B------:R-:W-:-:S04]  /*0b60*/  LOP3.LUT R0, R0, 0x80000000, RZ, 0xc0, !PT ;  /* 0x8000000000007812 */ /* 0x000fc800078ec0ff */
[----:B------:R-:W-:Y:S01]  /*0b70*/  LOP3.LUT R0, R0, 0x7f800000, RZ, 0xfc, !PT ;  /* 0x7f80000000007812 */ /* 0x000fe200078efcff */
[----:B------:R-:W-:Y:S06]  /*0b80*/  BRA `(.L_x_321) ;  /* 0x0000000000047947 */ /* 0x000fec0003800000 */
.L_x_319:
[----:B------:R-:W-:-:S07]  /*0b90*/  IMAD R0, R12, 0x800000, R0 ;  /* 0x008000000c007824 */ /* 0x000fce00078e0200 */
.L_x_321:
[----:B------:R-:W-:Y:S05]  /*0ba0*/  BSYNC.RECONVERGENT B2 ;  /* 0x0000000000027941 */ /* 0x000fea0003800200 */
.L_x_318:
[----:B------:R-:W-:Y:S05]  /*0bb0*/  BRA `(.L_x_322) ;  /* 0x0000000000207947 */ /* 0x000fea0003800000 */
.L_x_317:
[----:B------:R-:W-:-:S04]  /*0bc0*/  LOP3.LUT R0, R3, 0x80000000, R0, 0x48, !PT ;  /* 0x8000000003007812 */ /* 0x000fc800078e4800 */
[----:B------:R-:W-:Y:S01]  /*0bd0*/  LOP3.LUT R0, R0, 0x7f800000, RZ, 0xfc, !PT ;  /* 0x7f80000000007812 */ /* 0x000fe200078efcff */
[----:B------:R-:W-:Y:S06]  /*0be0*/  BRA `(.L_x_322) ;  /* 0x0000000000147947 */ /* 0x000fec0003800000 */
.L_x_316:
[----:B------:R-:W-:Y:S01]  /*0bf0*/  LOP3.LUT R0, R3, 0x80000000, R0, 0x48, !PT ;  /* 0x8000000003007812 */ /* 0x000fe200078e4800 */
[----:B------:R-:W-:Y:S06]  /*0c00*/  BRA `(.L_x_322) ;  /* 0x00000000000c7947 */ /* 0x000fec0003800000 */
.L_x_315:
[----:B------:R-:W0:Y:S01]  /*0c10*/  MUFU.RSQ R0, -QNAN ;  /* 0xffc0000000007908 */ /* 0x000e220000001400 */
[----:B------:R-:W-:Y:S05]  /*0c20*/  BRA `(.L_x_322) ;  /* 0x0000000000047947 */ /* 0x000fea0003800000 */
.L_x_314:
[----:B------:R-:W-:-:S07]  /*0c30*/  FADD.FTZ R0, R0, R3 ;  /* 0x0000000300007221 */ /* 0x000fce0000010000 */
.L_x_322:
[----:B------:R-:W-:Y:S05]  /*0c40*/  BSYNC.RECONVERGENT B1 ;  /* 0x0000000000017941 */ /* 0x000fea0003800200 */
.L_x_312:
[----:B------:R-:W-:Y:S01]  /*0c50*/  IMAD.MOV.U32 R11, RZ, RZ, 0x0 ;  /* 0x00000000ff0b7424 */ /* 0x000fe200078e00ff */
[----:B0-----:R-:W-:-:S03]  /*0c60*/  MOV R3, R0 ;  /* 0x0000000000037202 */ /* 0x001fc60000000f00 */
[----:B------:R-:W-:Y:S05]  /*0c70*/  RET.REL.NODEC R10 `(_Z13fftR2C_deriv1P6float2S0_iPfii) ;  /* 0xfffffff00ae07950 */ /* 0x000fea0003c3ffff */
.L_x_323:
        /* <DEDUP_REMOVED lines=16> */
.L_x_645:


//--------------------- .text._Z4curvPfS_S_iiff   --------------------------
	.section	.text._Z4curvPfS_S_iiff,"ax",@progbits
	.align	128
        .global         _Z4curvPfS_S_iiff
        .type           _Z4curvPfS_S_iiff,@function
        .size           _Z4curvPfS_S_iiff,(.L_x_647 - _Z4curvPfS_S_iiff)
        .other          _Z4curvPfS_S_iiff,@"STO_CUDA_ENTRY STV_DEFAULT"
_Z4curvPfS_S_iiff:
.text._Z4curvPfS_S_iiff:
[----:B------:R-:W-:Y:S01]  /*0000*/  LDC R1, c[0x0][0x37c] ;  /* 0x0000df00ff017b82 */ /* 0x000fe20000000800 */
[----:B------:R-:W0:Y:S07]  /*0010*/  S2R R4, SR_TID.Y ;  /* 0x0000000000047919 */ /* 0x000e2e0000002200 */
[----:B------:R-:W1:Y:S01]  /*0020*/  LDC R3, c[0x0][0x360] ;  /* 0x0000d800ff037b82 */ /* 0x000e620000000800 */
[----:B------:R-:W2:Y:S01]  /*0030*/  LDCU.64 UR8, c[0x0][0x398] ;  /* 0x00007300ff0877ac */ /* 0x000ea20008000a00 */
[----:B------:R-:W1:Y:S06]  /*0040*/  S2R R0, SR_TID.X ;  /* 0x0000000000007919 */ /* 0x000e6c0000002100 */
[----:B------:R-:W0:Y:S08]  /*0050*/  S2UR UR5, SR_CTAID.Y ;  /* 0x00000000000579c3 */ /* 0x000e300000002600 */
[----:B------:R-:W0:Y:S08]  /*0060*/  LDC R5, c[0x0][0x364] ;  /* 0x0000d900ff057b82 */ /* 0x000e300000000800 */
[----:B------:R-:W1:Y:S01]  /*0070*/  S2UR UR4, SR_CTAID.X ;  /* 0x00000000000479c3 */ /* 0x000e620000002500 */
[----:B0-----:R-:W-:-:S05]  /*0080*/  IMAD R4, R5, UR5, R4 ;  /* 0x0000000505047c24 */ /* 0x001fca000f8e0204 */
[----:B--2---:R-:W-:Y:S01]  /*0090*/  ISETP.GE.AND P0, PT, R4, UR9, PT ;  /* 0x0000000904007c0c */ /* 0x004fe2000bf06270 */
[----:B-1----:R-:W-:-:S05]  /*00a0*/  IMAD R0, R3, UR4, R0 ;  /* 0x0000000403007c24 */ /* 0x002fca000f8e0200 */
[----:B------:R-:W-:-:S13]  /*00b0*/  ISETP.GE.OR P0, PT, R0, UR8, P0 ;  /* 0x0000000800007c0c */ /* 0x000fda0008706670 */
[----:B------:R-:W-:Y:S05]  /*00c0*/  @P0 EXIT ;  /* 0x000000000000094d */ /* 0x000fea0003800000 */
[----:B------:R-:W0:Y:S01]  /*00d0*/  LDC.64 R14, c[0x0][0x380] ;  /* 0x0000e000ff0e7b82 */ /* 0x000e220000000a00 */
[----:B------:R-:W1:Y:S01]  /*00e0*/  LDCU.64 UR6, c[0x0][0x358] ;  /* 0x00006b00ff0677ac */ /* 0x000e620008000a00 */
[----:B------:R-:W-:-:S05]  /*00f0*/  IMAD R9, R4, UR8, RZ ;  /* 0x0000000804097c24 */ /* 0x000fca000f8e02ff */
[----:B------:R-:W-:Y:S01]  /*0100*/  IADD3 R13, PT, PT, R0, R9, RZ ;  /* 0x00000009000d7210 */ /* 0x000fe20007ffe0ff */
[----:B------:R-:W2:Y:S04]  /*0110*/  LDC.64 R2, c[0x0][0x390] ;  /* 0x0000e400ff027b82 */ /* 0x000ea80000000a00 */
[----:B0-----:R-:W-:-:S05]  /*0120*/  IMAD.WIDE R14, R13, 0x4, R14 ;  /* 0x000000040d0e7825 */ /* 0x001fca00078e020e */
[----:B-1----:R0:W-:Y:S01]  /*0130*/  STG.E desc[UR6][R14.64], RZ ;  /* 0x000000ff0e007986 */ /* 0x0021e2000c101906 */
[----:B--2---:R-:W-:-:S06]  /*0140*/  IMAD.WIDE R2, R13, 0x4, R2 ;  /* 0x000000040d027825 */ /* 0x004fcc00078e0202 */
[----:B------:R-:W2:Y:S02]  /*0150*/  LDG.E R2, desc[UR6][R2.64] ;  /* 0x0000000602027981 */ /* 0x000ea4000c1e1900 */
[----:B--2---:R-:W-:-:S13]  /*0160*/  FSETP.GT.AND P0, PT, R2, 0.0010000000474974513054, PT ;  /* 0x3a83126f0200780b */ /* 0x004fda0003f04000 */
[----:B0-----:R-:W-:Y:S05]  /*0170*/  @!P0 EXIT ;  /* 0x000000000000894d */ /* 0x001fea0003800000 */
[----:B------:R-:W0:Y:S01]  /*0180*/  LDC.64 R6, c[0x0][0x388] ;  /* 0x0000e200ff067b82 */ /* 0x000e220000000a00 */
[----:B------:R-:W-:Y:S01]  /*0190*/  UIADD3 UR5, UPT, UPT, UR9, -0x1, URZ ;  /* 0xffffffff09057890 */ /* 0x000fe2000fffe0ff */
[----:B------:R-:W-:Y:S01]  /*01a0*/  IADD3 R3, PT, PT, R4, 0x1, RZ ;  /* 0x0000000104037810 */ /* 0x000fe20007ffe0ff */
[----:B------:R-:W-:Y:S01]  /*01b0*/  UIADD3 UR4, UPT, UPT, UR8, -0x1, URZ ;  /* 0xffffffff08047890 */ /* 0x000fe2000fffe0ff */
[C---:B------:R-:W-:Y:S01]  /*01c0*/  ISETP.NE.AND P1, PT, R0.reuse, RZ, PT ;  /* 0x000000ff0000720c */ /* 0x040fe20003f25270 */
[----:B------:R-:W1:Y:S01]  /*01d0*/  LDCU.64 UR10, c[0x0][0x388] ;  /* 0x00007100ff0a77ac */ /* 0x000e620008000a00 */
[----:B------:R-:W-:Y:S02]  /*01e0*/  IADD3 R2, PT, PT, R0, 0x1, RZ ;  /* 0x0000000100027810 */ /* 0x000fe40007ffe0ff */
[C---:B------:R-:W-:Y:S02]  /*01f0*/  ISETP.NE.AND P2, PT, R4.reuse, UR5, PT ;  /* 0x0000000504007c0c */ /* 0x040fe4000bf45270 */
[----:B------:R-:W-:-:S02]  /*0200*/  ISETP.NE.AND P0, PT, R4, RZ, PT ;  /* 0x000000ff0400720c */ /* 0x000fc40003f05270 */
[----:B------:R-:W-:Y:S02]  /*0210*/  SEL R3, R3, RZ, P2 ;  /* 0x000000ff03037207 */ /* 0x000fe40001000000 */
[C---:B------:R-:W-:Y:S02]  /*0220*/  ISETP.NE.AND P2, PT, R0.reuse, UR4, PT ;  /* 0x0000000400007c0c */ /* 0x040fe4000bf45270 */
[----:B------:R-:W-:Y:S01]  /*0230*/  SEL R18, R0, UR8, P1 ;  /* 0x0000000800127c07 */ /* 0x000fe20008800000 */
[----:B------:R-:W-:Y:S01]  /*0240*/  IMAD R5, R3, UR8, RZ ;  /* 0x0000000803057c24 */ /* 0x000fe2000f8e02ff */
[----:B------:R-:W-:Y:S02]  /*0250*/  SEL R2, R2, RZ, P2 ;  /* 0x000000ff02027207 */ /* 0x000fe40001000000 */
[----:B------:R-:W-:Y:S02]  /*0260*/  SEL R8, R4, UR9, P0 ;  /* 0x0000000904087c07 */ /* 0x000fe40008000000 */
[----:B------:R-:W-:-:S02]  /*0270*/  SHF.R.S32.HI R4, RZ, 0x1f, R18 ;  /* 0x0000001fff047819 */ /* 0x000fc40000011412 */
[----:B------:R-:W-:Y:S01]  /*0280*/  IADD3 R11, P0, PT, R9, R18, RZ ;  /* 0x00000012090b7210 */ /* 0x000fe20007f1e0ff */
[--C-:B0-----:R-:W-:Y:S01]  /*0290*/  IMAD.WIDE R12, R13, 0x4, R6.reuse ;  /* 0x000000040d0c7825 */ /* 0x101fe200078e0206 */
[C---:B------:R-:W-:Y:S02]  /*02a0*/  IADD3 R3, PT, PT, R9.reuse, R2, RZ ;  /* 0x0000000209037210 */ /* 0x040fe40007ffe0ff */
[----:B------:R-:W-:Y:S02]  /*02b0*/  IADD3 R19, PT, PT, R8, -0x1, RZ ;  /* 0xffffffff08137810 */ /* 0x000fe40007ffe0ff */
[----:B------:R-:W-:Y:S01]  /*02c0*/  LEA.HI.X.SX32 R22, R9, R4, 0x1, P0 ;  /* 0x0000000409167211 */ /* 0x000fe200000f0eff */
[----:B------:R-:W-:Y:S01]  /*02d0*/  IMAD.WIDE R8, R3, 0x4, R6 ;  /* 0x0000000403087825 */ /* 0x000fe200078e0206 */
[----:B------:R0:W2:Y:S01]  /*02e0*/  LDG.E R12, desc[UR6][R12.64] ;  /* 0x000000060c0c7981 */ /* 0x0000a2000c1e1900 */
[----:B-1----:R-:W-:Y:S02]  /*02f0*/  LEA R10, P0, R11, UR10, 0x2 ;  /* 0x0000000a0b0a7c11 */ /* 0x002fe4000f8010ff */
[----:B------:R-:W-:Y:S01]  /*0300*/  IMAD R19, R19, UR8, RZ ;  /* 0x0000000813137c24 */ /* 0x000fe2000f8e02ff */
[----:B------:R1:W2:Y:S01]  /*0310*/  LDG.E R3, desc[UR6][R8.64] ;  /* 0x0000000608037981 */ /* 0x0002a2000c1e1900 */
[----:B------:R-:W-:-:S02]  /*0320*/  IADD3 R17, P1, PT, R18, R5, RZ ;  /* 0x0000000512117210 */ /* 0x000fc40007f3e0ff */
[----:B------:R-:W-:Y:S02]  /*0330*/  LEA.HI.X R11, R11, UR11, R22, 0x2, P0 ;  /* 0x0000000b0b0b7c11 */ /* 0x000fe400080f1416 */
[----:B------:R-:W-:Y:S01]  /*0340*/  IADD3 R18, P0, PT, R18, R19, RZ ;  /* 0x0000001312127210 */ /* 0x000fe20007f1e0ff */
[----:B0-----:R-:W0:Y:S01]  /*0350*/  LDC R13, c[0x0][0x3a0] ;  /* 0x0000e800ff0d7b82 */ /* 0x001e220000000800 */
[-C--:B------:R-:W-:Y:S02]  /*0360*/  LEA.HI.X.SX32 R20, R5, R4.reuse, 0x1, P1 ;  /* 0x0000000405147211 */ /* 0x080fe400008f0eff */
[-C--:B------:R-:W-:Y:S02]  /*0370*/  IADD3 R21, PT, PT, R0, R5.reuse, RZ ;  /* 0x0000000500157210 */ /* 0x080fe40007ffe0ff */
[----:B------:R-:W-:Y:S02]  /*0380*/  IADD3 R27, PT, PT, R2, R5, RZ ;  /* 0x00000005021b7210 */ /* 0x000fe40007ffe0ff */
[----:B------:R-:W-:-:S02]  /*0390*/  LEA.HI.X.SX32 R5, R19, R4, 0x1, P0 ;  /* 0x0000000413057211 */ /* 0x000fc400000f0eff */
[----:B------:R-:W-:Y:S02]  /*03a0*/  LEA R22, P0, R18, UR10, 0x2 ;  /* 0x0000000a12167c11 */ /* 0x000fe4000f8010ff */
[----:B------:R-:W-:Y:S02]  /*03b0*/  LEA R16, P1, R17, UR10, 0x2 ;  /* 0x0000000a11107c11 */ /* 0x000fe4000f8210ff */
[----:B------:R-:W-:Y:S01]  /*03c0*/  IADD3 R25, PT, PT, R0, R19, RZ ;  /* 0x0000001300197210 */ /* 0x000fe20007ffe0ff */
[----:B------:R-:W-:Y:S01]  /*03d0*/  IMAD.IADD R29, R2, 0x1, R19 ;  /* 0x00000001021d7824 */ /* 0x000fe200078e0213 */
[----:B------:R-:W-:Y:S01]  /*03e0*/  LEA.HI.X R23, R18, UR11, R5, 0x2, P0 ;  /* 0x0000000b12177c11 */ /* 0x000fe200080f1405 */
[----:B------:R-:W-:Y:S01]  /*03f0*/  IMAD.WIDE R18, R21, 0x4, R6 ;  /* 0x0000000415127825 */ /* 0x000fe200078e0206 */
[----:B------:R-:W-:Y:S01]  /*0400*/  LEA.HI.X R17, R17, UR11, R20, 0x2, P1 ;  /* 0x0000000b11117c11 */ /* 0x000fe200088f1414 */
[----:B------:R3:W5:Y:S02]  /*0410*/  LDG.E R4, desc[UR6][R10.64+-0x4] ;  /* 0xfffffc060a047981 */ /* 0x000764000c1e1900 */
[----:B------:R-:W-:-:S02]  /*0420*/  IMAD.WIDE R20, R25, 0x4, R6 ;  /* 0x0000000419147825 */ /* 0x000fc400078e0206 */
[----:B------:R4:W5:Y:S02]  /*0430*/  LDG.E R5, desc[UR6][R16.64+-0x4] ;  /* 0xfffffc0610057981 */ /* 0x000964000c1e1900 */
[--C-:B-1----:R-:W-:Y:S02]  /*0440*/  IMAD.WIDE R8, R27, 0x4, R6.reuse ;  /* 0x000000041b087825 */ /* 0x102fe400078e0206 */
[----:B------:R4:W5:Y:S02]  /*0450*/  LDG.E R19, desc[UR6][R18.64] ;  /* 0x0000000612137981 */ /* 0x000964000c1e1900 */
[----:B------:R-:W-:Y:S02]  /*0460*/  IMAD.WIDE R24, R29, 0x4, R6 ;  /* 0x000000041d187825 */ /* 0x000fe400078e0206 */
[----:B------:R4:W5:Y:S04]  /*0470*/  LDG.E R6, desc[UR6][R22.64+-0x4] ;  /* 0xfffffc0616067981 */ /* 0x000968000c1e1900 */
[----:B------:R4:W5:Y:S04]  /*0480*/  LDG.E R20, desc[UR6][R20.64] ;  /* 0x0000000614147981 */ /* 0x000968000c1e1900 */
[----:B------:R4:W5:Y:S04]  /*0490*/  LDG.E R8, desc[UR6][R8.64] ;  /* 0x0000000608087981 */ /* 0x000968000c1e1900 */
[----:B------:R4:W5:Y:S01]  /*04a0*/  LDG.E R10, desc[UR6][R24.64] ;  /* 0x00000006180a7981 */ /* 0x000962000c1e1900 */
[----:B0-----:R-:W0:Y:S01]  /*04b0*/  MUFU.RCP R2, R13 ;  /* 0x0000000d00027308 */ /* 0x001e220000001000 */
[----:B------:R-:W-:Y:S01]  /*04c0*/  BSSY.RECONVERGENT B2, `(.L_x_324) ;  /* 0x000000e000027945 */ /* 0x000fe20003800200 */
[----:B0-----:R-:W-:-:S04]  /*04d0*/  FFMA R7, R2, -R13, 1 ;  /* 0x3f80000002077423 */ /* 0x001fc8000000080d */
[----:B------:R-:W-:Y:S01]  /*04e0*/  FFMA R7, R2, R7, R2 ;  /* 0x0000000702077223 */ /* 0x000fe20000000002 */
[----:B--2---:R-:W-:-:S04]  /*04f0*/  FADD R0, -R12, R3 ;  /* 0x000000030c007221 */ /* 0x004fc80000000100 */
[----:B------:R-:W0:Y:S01]  /*0500*/  FCHK P0, R0, R13 ;  /* 0x0000000d00007302 */ /* 0x000e220000000000 */
[----:B------:R-:W-:-:S04]  /*0510*/  FFMA R2, R0, R7, RZ ;  /* 0x0000000700027223 */ /* 0x000fc800000000ff */
[----:B---3--:R-:W-:-:S04]  /*0520*/  FFMA R11, R2, -R13, R0 ;  /* 0x8000000d020b7223 */ /* 0x008fc80000000000 */
[----:B------:R-:W-:Y:S01]  /*0530*/  FFMA R7, R7, R11, R2 ;  /* 0x0000000b07077223 */ /* 0x000fe20000000002 */
[----:B0---4-:R-:W-:Y:S06]  /*0540*/  @!P0 BRA `(.L_x_325) ;  /* 0x0000000000148947 */ /* 0x011fec0003800000 */
[----:B------:R-:W0:Y:S01]  /*0550*/  LDCU UR4, c[0x0][0x3a0] ;  /* 0x00007400ff0477ac */ /* 0x000e220008000800 */
[----:B------:R-:W-:Y:S02]  /*0560*/  MOV R2, 0x590 ;  /* 0x0000059000027802 */ /* 0x000fe40000000f00 */
[----:B0-----:R-:W-:-:S07]  /*0570*/  MOV R18, UR4 ;  /* 0x0000000400127c02 */ /* 0x001fce0008000f00 */
[----:B-----5:R-:W-:Y:S05]  /*0580*/  CALL.REL.NOINC `($__internal_5_$__cuda_sm3x_div_rn_noftz_f32_slowpath) ;  /* 0x0000001000c47944 */ /* 0x020fea0003c00000 */
[----:B------:R-:W-:-:S07]  /*0590*/  MOV R7, R0 ;  /* 0x0000000000077202 */ /* 0x000fce0000000f00 */
.L_x_325:
[----:B------:R-:W-:Y:S05]  /*05a0*/  BSYNC.RECONVERGENT B2 ;  /* 0x0000000000027941 */ /* 0x000fea0003800200 */
.L_x_324:
[----:B------:R-:W0:Y:S01]  /*05b0*/  LDC R13, c[0x0][0x3a0] ;  /* 0x0000e800ff0d7b82 */ /* 0x000e220000000800 */
[----:B-----5:R-:W-:Y:S01]  /*05c0*/  FADD R0, R12, -R4 ;  /* 0x800000040c007221 */ /* 0x020fe20000000000 */
[----:B------:R-:W-:Y:S01]  /*05d0*/  BSSY.RECONVERGENT B2, `(.L_x_326) ;  /* 0x000000e000027945 */ /* 0x000fe20003800200 */
        /* <DEDUP_REMOVED lines=9> */
[----:B------:R-:W-:Y:S02]  /*0670*/  MOV R2, 0x6a0 ;  /* 0x000006a000027802 */ /* 0x000fe40000000f00 */
[----:B0-----:R-:W-:-:S07]  /*0680*/  MOV R18, UR4 ;  /* 0x0000000400127c02 */ /* 0x001fce0008000f00 */
[----:B------:R-:W-:Y:S05]  /*0690*/  CALL.REL.NOINC `($__internal_5_$__cuda_sm3x_div_rn_noftz_f32_slowpath) ;  /* 0x0000001000807944 */ /* 0x000fea0003c00000 */
[----:B------:R-:W-:-:S07]  /*06a0*/  MOV R9, R0 ;  /* 0x0000000000097202 */ /* 0x000fce0000000f00 */
.L_x_327:
[----:B------:R-:W-:Y:S05]  /*06b0*/  BSYNC.RECONVERGENT B2 ;  /* 0x0000000000027941 */ /* 0x000fea0003800200 */
.L_x_326:
[----:B------:R-:W0:Y:S01]  /*06c0*/  LDC R17, c[0x0][0x3a4] ;  /* 0x0000e900ff117b82 */ /* 0x000e220000000800 */
[----:B------:R-:W-:Y:S01]  /*06d0*/  FADD R0, -R12, R19 ;  /* 0x000000130c007221 */ /* 0x000fe20000000100 */
        /* <DEDUP_REMOVED lines=14> */
.L_x_329:
[----:B------:R-:W-:Y:S05]  /*07c0*/  BSYNC.RECONVERGENT B2 ;  /* 0x0000000000027941 */ /* 0x000fea0003800200 */
.L_x_328:
[----:B------:R-:W0:Y:S01]  /*07d0*/  LDC R17, c[0x0][0x3a4] ;  /* 0x0000e900ff117b82 */ /* 0x000e220000000800 */
[----:B------:R-:W-:Y:S01]  /*07e0*/  FADD R0, R12, -R20 ;  /* 0x800000140c007221 */ /* 0x000fe20000000000 */
        /* <DEDUP_REMOVED lines=13> */
[----:B------:R-:W-:-:S07]  /*08c0*/  IMAD.MOV.U32 R12, RZ, RZ, R0 ;  /* 0x000000ffff0c7224 */ /* 0x000fce00078e0000 */
.L_x_331:
[----:B------:R-:W-:Y:S05]  /*08d0*/  BSYNC.RECONVERGENT B2 ;  /* 0x0000000000027941 */ /* 0x000fea0003800200 */
.L_x_330:
[----:B------:R-:W0:Y:S01]  /*08e0*/  LDC R18, c[0x0][0x3a4] ;  /* 0x0000e900ff127b82 */ /* 0x000e220000000800 */
[----:B------:R-:W-:Y:S01]  /*08f0*/  FADD R13, R19, R8 ;  /* 0x00000008130d7221 */ /* 0x000fe20000000000 */
[----:B------:R-:W-:Y:S03]  /*0900*/  BSSY.RECONVERGENT B2, `(.L_x_332) ;  /* 0x000000f000027945 */ /* 0x000fe60003800200 */
[----:B------:R-:W-:-:S04]  /*0910*/  FADD R13, -R10, R13 ;  /* 0x0000000d0a0d7221 */ /* 0x000fc80000000100 */
[----:B------:R-:W-:Y:S01]  /*0920*/  FADD R0, -R20, R13 ;  /* 0x0000000d14007221 */ /* 0x000fe20000000100 */
[----:B0-----:R-:W-:-:S04]  /*0930*/  FMUL R18, R18, 4 ;  /* 0x4080000012127820 */ /* 0x001fc80000400000 */
        /* <DEDUP_REMOVED lines=8> */
[----:B------:R-:W-:-:S07]  /*09c0*/  MOV R2, 0x9e0 ;  /* 0x000009e000027802 */ /* 0x000fce0000000f00 */
[----:B------:R-:W-:Y:S05]  /*09d0*/  CALL.REL.NOINC `($__internal_5_$__cuda_sm3x_div_rn_noftz_f32_slowpath) ;  /* 0x0000000c00b07944 */ /* 0x000fea0003c00000 */
[----:B------:R-:W-:-:S07]  /*09e0*/  MOV R13, R0 ;  /* 0x00000000000d7202 */ /* 0x000fce0000000f00 */
.L_x_333:
[----:B------:R-:W-:Y:S05]  /*09f0*/  BSYNC.RECONVERGENT B2 ;  /* 0x0000000000027941 */ /* 0x000fea0003800200 */
.L_x_332:
[----:B------:R-:W0:Y:S01]  /*0a00*/  MUFU.RCP R17, R18 ;  /* 0x0000001200117308 */ /* 0x000e220000001000 */
[----:B------:R-:W-:Y:S01]  /*0a10*/  FADD R19, R19, R5 ;  /* 0x0000000513137221 */ /* 0x000fe20000000000 */
[----:B------:R-:W-:Y:S03]  /*0a20*/  BSSY.RECONVERGENT B2, `(.L_x_334) ;  /* 0x000000d000027945 */ /* 0x000fe60003800200 */
[----:B------:R-:W-:-:S04]  /*0a30*/  FADD R19, -R20, R19 ;  /* 0x0000001314137221 */ /* 0x000fc80000000100 */
[----:B------:R-:W-:-:S04]  /*0a40*/  FADD R0, -R6, R19 ;  /* 0x0000001306007221 */ /* 0x000fc80000000100 */
        /* <DEDUP_REMOVED lines=10> */
.L_x_335:
[----:B------:R-:W-:Y:S05]  /*0af0*/  BSYNC.RECONVERGENT B2 ;  /* 0x0000000000027941 */ /* 0x000fea0003800200 */
.L_x_334:
        /* <DEDUP_REMOVED lines=17> */
.L_x_337:
[----:B------:R-:W-:Y:S05]  /*0c10*/  BSYNC.RECONVERGENT B2 ;  /* 0x0000000000027941 */ /* 0x000fea0003800200 */
.L_x_336:
        /* <DEDUP_REMOVED lines=12> */
[----:B------:R-:W-:Y:S02]  /*0ce0*/  MOV R0, R3 ;  /* 0x0000000300007202 */ /* 0x000fe40000000f00 */
[----:B------:R-:W-:-:S07]  /*0cf0*/  MOV R2, 0xd10 ;  /* 0x00000d1000027802 */ /* 0x000fce0000000f00 */
[----:B------:R-:W-:Y:S05]  /*0d00*/  CALL.REL.NOINC `($__internal_5_$__cuda_sm3x_div_rn_noftz_f32_slowpath) ;  /* 0x0000000800e47944 */ /* 0x000fea0003c00000 */
[----:B------:R-:W-:-:S07]  /*0d10*/  MOV R2, R0 ;  /* 0x0000000000027202 */ /* 0x000fce0000000f00 */
.L_x_339:
[----:B------:R-:W-:Y:S05]  /*0d20*/  BSYNC.RECONVERGENT B2 ;  /* 0x0000000000027941 */ /* 0x000fea0003800200 */
.L_x_338:
[----:B------:R-:W-:Y:S01]  /*0d30*/  FMUL R0, R13, R13 ;  /* 0x0000000d0d007220 */ /* 0x000fe20000400000 */
[----:B------:R-:W-:Y:S03]  /*0d40*/  BSSY.RECONVERGENT B0, `(.L_x_340) ;  /* 0x000000f000007945 */ /* 0x000fe60003800200 */
[----:B------:R-:W-:-:S04]  /*0d50*/  FFMA R3, R7, R7, R0 ;  /* 0x0000000707037223 */ /* 0x000fc80000000000 */
[----:B------:R0:W1:Y:S01]  /*0d60*/  MUFU.RSQ R0, R3 ;  /* 0x0000000300007308 */ /* 0x0000620000001400 */
[----:B------:R-:W-:-:S04]  /*0d70*/  IADD3 R4, PT, PT, R3, -0xd000000, RZ ;  /* 0xf300000003047810 */ /* 0x000fc80007ffe0ff */
[----:B------:R-:W-:-:S13]  /*0d80*/  ISETP.GT.U32.AND P0, PT, R4, 0x727fffff, PT ;  /* 0x727fffff0400780c */ /* 0x000fda0003f04070 */
[----:B01----:R-:W-:Y:S05]  /*0d90*/  @!P0 BRA `(.L_x_341) ;  /* 0x0000000000148947 */ /* 0x003fea0003800000 */
[----:B------:R-:W-:Y:S02]  /*0da0*/  MOV R0, R3 ;  /* 0x0000000300007202 */ /* 0x000fe40000000f00 */
[----:B------:R-:W-:-:S07]  /*0db0*/  MOV R20, 0xdd0 ;  /* 0x00000dd000147802 */ /* 0x000fce0000000f00 */
[----:B------:R-:W-:Y:S05]  /*0dc0*/  CALL.REL.NOINC `($__internal_4_$__cuda_sm20_sqrt_rn_f32_slowpath) ;  /* 0x00000008005c7944 */ /* 0x000fea0003c00000 */
[----:B------:R-:W-:Y:S01]  /*0dd0*/  IMAD.MOV.U32 R18, RZ, RZ, R3 ;  /* 0x000000ffff127224 */ /* 0x000fe200078e0003 */
[----:B------:R-:W-:Y:S06]  /*0de0*/  BRA `(.L_x_342) ;  /* 0x0000000000107947 */ /* 0x000fec0003800000 */
.L_x_341:
[----:B------:R-:W-:Y:S01]  /*0df0*/  FMUL.FTZ R18, R3, R0 ;  /* 0x0000000003127220 */ /* 0x000fe20000410000 */
[----:B------:R-:W-:-:S03]  /*0e00*/  FMUL.FTZ R0, R0, 0.5 ;  /* 0x3f00000000007820 */ /* 0x000fc60000410000 */
[----:B------:R-:W-:-:S04]  /*0e10*/  FFMA R3, -R18, R18, R3 ;  /* 0x0000001212037223 */ /* 0x000fc80000000103 */
[----:B------:R-:W-:-:S07]  /*0e20*/  FFMA R18, R3, R0, R18 ;  /* 0x0000000003127223 */ /* 0x000fce0000000012 */
.L_x_342:
[----:B------:R-:W-:Y:S05]  /*0e30*/  BSYNC.RECONVERGENT B0 ;  /* 0x0000000000007941 */ /* 0x000fea0003800200 */
.L_x_340:
        /* <DEDUP_REMOVED lines=10> */
[----:B------:R-:W-:Y:S01]  /*0ee0*/  MOV R4, R3 ;  /* 0x0000000300047202 */ /* 0x000fe20000000f00 */
[----:B------:R-:W-:Y:S06]  /*0ef0*/  BRA `(.L_x_345) ;  /* 0x0000000000107947 */ /* 0x000fec0003800000 */
.L_x_344:
[----:B------:R-:W-:Y:S01]  /*0f00*/  FMUL.FTZ R4, R3, R0 ;  /* 0x0000000003047220 */ /* 0x000fe20000410000 */
[----:B------:R-:W-:-:S03]  /*0f10*/  FMUL.FTZ R0, R0, 0.5 ;  /* 0x3f00000000007820 */ /* 0x000fc60000410000 */
[----:B------:R-:W-:-:S04]  /*0f20*/  FFMA R3, -R4, R4, R3 ;  /* 0x0000000404037223 */ /* 0x000fc80000000103 */
[----:B------:R-:W-:-:S07]  /*0f30*/  FFMA R4, R3, R0, R4 ;  /* 0x0000000003047223 */ /* 0x000fce0000000004 */
.L_x_345:
[----:B------:R-:W-:Y:S05]  /*0f40*/  BSYNC.RECONVERGENT B0 ;  /* 0x0000000000007941 */ /* 0x000fea0003800200 */
.L_x_343:
        /* <DEDUP_REMOVED lines=12> */
.L_x_347:
[----:B------:R-:W-:Y:S01]  /*1010*/  FMUL.FTZ R6, R3, R0 ;  /* 0x0000000003067220 */ /* 0x000fe20000410000 */
[----:B------:R-:W-:-:S03]  /*1020*/  FMUL.FTZ R0, R0, 0.5 ;  /* 0x3f00000000007820 */ /* 0x000fc60000410000 */
[----:B------:R-:W-:-:S04]  /*1030*/  FFMA R3, -R6, R6, R3 ;  /* 0x0000000606037223 */ /* 0x000fc80000000103 */
[----:B------:R-:W-:-:S07]  /*1040*/  FFMA R6, R3, R0, R6 ;  /* 0x0000000003067223 */ /* 0x000fce0000000006 */
.L_x_348:
[----:B------:R-:W-:Y:S05]  /*1050*/  BSYNC.RECONVERGENT B0 ;  /* 0x0000000000007941 */ /* 0x000fea0003800200 */
.L_x_346:
[----:B------:R-:W-:Y:S01]  /*1060*/  FMUL R3, R2, R2 ;  /* 0x0000000202037220 */ /* 0x000fe20000400000 */
[----:B------:R-:W-:Y:S03]  /*1070*/  BSSY.RECONVERGENT B0, `(.L_x_349) ;  /* 0x000000d000007945 */ /* 0x000fe60003800200 */
[----:B------:R-:W-:-:S04]  /*1080*/  FFMA R0, R12, R12, R3 ;  /* 0x0000000c0c007223 */ /* 0x000fc80000000003 */
[----:B------:R0:W1:Y:S01]  /*1090*/  MUFU.RSQ R5, R0 ;  /* 0x0000000000057308 */ /* 0x0000620000001400 */
[----:B------:R-:W-:-:S04]  /*10a0*/  IADD3 R2, PT, PT, R0, -0xd000000, RZ ;  /* 0xf300000000027810 */ /* 0x000fc80007ffe0ff */
[----:B------:R-:W-:-:S13]  /*10b0*/  ISETP.GT.U32.AND P0, PT, R2, 0x727fffff, PT ;  /* 0x727fffff0200780c */ /* 0x000fda0003f04070 */
[----:B01----:R-:W-:Y:S05]  /*10c0*/  @!P0 BRA `(.L_x_350) ;  /* 0x00000000000c8947 */ /* 0x003fea0003800000 */
[----:B------:R-:W-:-:S07]  /*10d0*/  MOV R20, 0x10f0 ;  /* 0x000010f000147802 */ /* 0x000fce0000000f00 */
[----:B------:R-:W-:Y:S05]  /*10e0*/  CALL.REL.NOINC `($__internal_4_$__cuda_sm20_sqrt_rn_f32_slowpath) ;  /* 0x0000000400947944 */ /* 0x000fea0003c00000 */
[----:B------:R-:W-:Y:S05]  /*10f0*/  BRA `(.L_x_351) ;  /* 0x0000000000107947 */ /* 0x000fea0003800000 */
.L_x_350:
[----:B------:R-:W-:Y:S01]  /*1100*/  FMUL.FTZ R3, R0, R5 ;  /* 0x0000000500037220 */ /* 0x000fe20000410000 */
[----:B------:R-:W-:-:S03]  /*1110*/  FMUL.FTZ R2, R5, 0.5 ;  /* 0x3f00000005027820 */ /* 0x000fc60000410000 */
[----:B------:R-:W-:-:S04]  /*1120*/  FFMA R0, -R3, R3, R0 ;  /* 0x0000000303007223 */ /* 0x000fc80000000100 */
[----:B------:R-:W-:-:S07]  /*1130*/  FFMA R3, R0, R2, R3 ;  /* 0x0000000200037223 */ /* 0x000fce0000000003 */
.L_x_351:
[----:B------:R-:W-:Y:S05]  /*1140*/  BSYNC.RECONVERGENT B0 ;  /* 0x0000000000007941 */ /* 0x000fea0003800200 */
.L_x_349:
[----:B------:R-:W0:Y:S01]  /*1150*/  MUFU.RCP R5, R18 ;  /* 0x0000001200057308 */ /* 0x000e220000001000 */
[----:B------:R-:W-:Y:S07]  /*1160*/  BSSY.RECONVERGENT B2, `(.L_x_352) ;  /* 0x000000c000027945 */ /* 0x000fee0003800200 */
[----:B------:R-:W1:Y:S01]  /*1170*/  FCHK P0, R7, R18 ;  /* 0x0000001207007302 */ /* 0x000e620000000000 */
[----:B0-----:R-:W-:-:S04]  /*1180*/  FFMA R0, R5, -R18, 1 ;  /* 0x3f80000005007423 */ /* 0x001fc80000000812 */
[----:B------:R-:W-:-:S04]  /*1190*/  FFMA R0, R5, R0, R5 ;  /* 0x0000000005007223 */ /* 0x000fc80000000005 */
[----:B------:R-:W-:-:S04]  /*11a0*/  FFMA R2, R0, R7, RZ ;  /* 0x0000000700027223 */ /* 0x000fc800000000ff */
[----:B------:R-:W-:-:S04]  /*11b0*/  FFMA R5, R2, -R18, R7 ;  /* 0x8000001202057223 */ /* 0x000fc80000000007 */
[----:B------:R-:W-:Y:S01]  /*11c0*/  FFMA R5, R0, R5, R2 ;  /* 0x0000000500057223 */ /* 0x000fe20000000002 */
[----:B-1----:R-:W-:Y:S06]  /*11d0*/  @!P0 BRA `(.L_x_353) ;  /* 0x0000000000108947 */ /* 0x002fec0003800000 */
[----:B------:R-:W-:Y:S01]  /*11e0*/  IMAD.MOV.U32 R0, RZ, RZ, R7 ;  /* 0x000000ffff007224 */ /* 0x000fe200078e0007 */
[----:B------:R-:W-:-:S07]  /*11f0*/  MOV R2, 0x1210 ;  /* 0x0000121000027802 */ /* 0x000fce0000000f00 */
[----:B------:R-:W-:Y:S05]  /*1200*/  CALL.REL.NOINC `($__internal_5_$__cuda_sm3x_div_rn_noftz_f32_slowpath) ;  /* 0x0000000400a47944 */ /* 0x000fea0003c00000 */
[----:B------:R-:W-:-:S07]  /*1210*/  MOV R5, R0 ;  /* 0x0000000000057202 */ /* 0x000fce0000000f00 */
.L_x_353:
[----:B------:R-:W-:Y:S05]  /*1220*/  BSYNC.RECONVERGENT B2 ;  /* 0x0000000000027941 */ /* 0x000fea0003800200 */
.L_x_352:
        /* <DEDUP_REMOVED lines=9> */
[----:B------:R-:W-:Y:S02]  /*12c0*/  MOV R0, R9 ;  /* 0x0000000900007202 */ /* 0x000fe40000000f00 */
[----:B------:R-:W-:Y:S02]  /*12d0*/  MOV R18, R4 ;  /* 0x0000000400127202 */ /* 0x000fe40000000f00 */
[----:B------:R-:W-:-:S07]  /*12e0*/  MOV R2, 0x1300 ;  /* 0x0000130000027802 */ /* 0x000fce0000000f00 */
[----:B------:R-:W-:Y:S05]  /*12f0*/  CALL.REL.NOINC `($__internal_5_$__cuda_sm3x_div_rn_noftz_f32_slowpath) ;  /* 0x0000000400687944 */ /* 0x000fea0003c00000 */
.L_x_355:
[----:B------:R-:W-:Y:S05]  /*1300*/  BSYNC.RECONVERGENT B2 ;  /* 0x0000000000027941 */ /* 0x000fea0003800200 */
.L_x_354:
[----:B------:R-:W0:Y:S01]  /*1310*/  LDC R2, c[0x0][0x3a0] ;  /* 0x0000e800ff027b82 */ /* 0x000e220000000800 */
[----:B------:R-:W-:Y:S01]  /*1320*/  FADD R9, -R0, R5 ;  /* 0x0000000500097221 */ /* 0x000fe20000000100 */
[----:B------:R-:W-:Y:S01]  /*1330*/  BSSY.RECONVERGENT B2, `(.L_x_356) ;  /* 0x000000f000027945 */ /* 0x000fe20003800200 */
[----:B0-----:R-:W0:Y:S08]  /*1340*/  MUFU.RCP R7, R2 ;  /* 0x0000000200077308 */ /* 0x001e300000001000 */
[----:B------:R-:W1:Y:S01]  /*1350*/  FCHK P0, -R9, R2 ;  /* 0x0000000209007302 */ /* 0x000e620000000100 */
[----:B0-----:R-:W-:-:S04]  /*1360*/  FFMA R4, R7, -R2, 1 ;  /* 0x3f80000007047423 */ /* 0x001fc80000000802 */
[----:B------:R-:W-:-:S04]  /*1370*/  FFMA R5, R7, R4, R7 ;  /* 0x0000000407057223 */ /* 0x000fc80000000007 */
[----:B------:R-:W-:-:S04]  /*1380*/  FFMA R0, R5, -R9, RZ ;  /* 0x8000000905007223 */ /* 0x000fc800000000ff */
[----:B------:R-:W-:-:S04]  /*1390*/  FFMA R7, R0, -R2, -R9 ;  /* 0x8000000200077223 */ /* 0x000fc80000000809 */
[----:B------:R-:W-:Y:S01]  /*13a0*/  FFMA R5, R5, R7, R0 ;  /* 0x0000000705057223 */ /* 0x000fe20000000000 */
[----:B-1----:R-:W-:Y:S06]  /*13b0*/  @!P0 BRA `(.L_x_357) ;  /* 0x0000000000188947 */ /* 0x002fec0003800000 */
[----:B------:R-:W0:Y:S01]  /*13c0*/  LDCU UR4, c[0x0][0x3a0] ;  /* 0x00007400ff0477ac */ /* 0x000e220008000800 */
[----:B------:R-:W-:Y:S01]  /*13d0*/  FADD R0, -R9, -RZ ;  /* 0x800000ff09007221 */ /* 0x000fe20000000100 */
[----:B------:R-:W-:Y:S02]  /*13e0*/  MOV R2, 0x1410 ;  /* 0x0000141000027802 */ /* 0x000fe40000000f00 */
[----:B0-----:R-:W-:-:S07]  /*13f0*/  MOV R18, UR4 ;  /* 0x0000000400127c02 */ /* 0x001fce0008000f00 */
[----:B------:R-:W-:Y:S05]  /*1400*/  CALL.REL.NOINC `($__internal_5_$__cuda_sm3x_div_rn_noftz_f32_slowpath) ;  /* 0x0000000400247944 */ /* 0x000fea0003c00000 */
[----:B------:R-:W-:-:S07]  /*1410*/  MOV R5, R0 ;  /* 0x0000000000057202 */ /* 0x000fce0000000f00 */
.L_x_357:
[----:B------:R-:W-:Y:S05]  /*1420*/  BSYNC.RECONVERGENT B2 ;  /* 0x0000000000027941 */ /* 0x000fea0003800200 */
.L_x_356:
        /* <DEDUP_REMOVED lines=13> */
[----:B------:R-:W-:-:S07]  /*1500*/  MOV R4, R0 ;  /* 0x0000000000047202 */ /* 0x000fce0000000f00 */
.L_x_359:
[----:B------:R-:W-:Y:S05]  /*1510*/  BSYNC.RECONVERGENT B2 ;  /* 0x0000000000027941 */ /* 0x000fea0003800200 */
.L_x_358:
        /* <DEDUP_REMOVED lines=10> */
[----:B------:R-:W-:Y:S02]  /*15c0*/  MOV R18, R3 ;  /* 0x0000000300127202 */ /* 0x000fe40000000f00 */
[----:B------:R-:W-:-:S07]  /*15d0*/  MOV R2, 0x15f0 ;  /* 0x000015f000027802 */ /* 0x000fce0000000f00 */
[----:B------:R-:W-:Y:S05]  /*15e0*/  CALL.REL.NOINC `($__internal_5_$__cuda_sm3x_div_rn_noftz_f32_slowpath) ;  /* 0x0000000000ac7944 */ /* 0x000fea0003c00000 */
.L_x_361:
[----:B------:R-:W-:Y:S05]  /*15f0*/  BSYNC.RECONVERGENT B2 ;  /* 0x0000000000027941 */ /* 0x000fea0003800200 */
.L_x_360:
        /* <DEDUP_REMOVED lines=15> */
[----:B------:R-:W-:Y:S05]  /*16f0*/  CALL.REL.NOINC `($__internal_5_$__cuda_sm3x_div_rn_noftz_f32_slowpath) ;  /* 0x0000000000687944 */ /* 0x000fea0003c00000 */
.L_x_363:
[----:B------:R-:W-:Y:S05]  /*1700*/  BSYNC.RECONVERGENT B2 ;  /* 0x0000000000027941 */ /* 0x000fea0003800200 */
.L_x_362:
[----:B------:R-:W-:-:S05]  /*1710*/  FADD R5, -R0, R5 ;  /* 0x0000000500057221 */ /* 0x000fca0000000100 */
[----:B------:R-:W-:Y:S01]  /*1720*/  STG.E desc[UR6][R14.64], R5 ;  /* 0x000000050e007986 */ /* 0x000fe2000c101906 */
[----:B------:R-:W-:Y:S05]  /*1730*/  EXIT ;  /* 0x000000000000794d */ /* 0x000fea0003800000 */
        .weak           $__internal_4_$__cuda_sm20_sqrt_rn_f32_slowpath
        .type           $__internal_4_$__cuda_sm20_sqrt_rn_f32_slowpath,@function
        .size           $__internal_4_$__cuda_sm20_sqrt_rn_f32_slowpath,($__internal_5_$__cuda_sm3x_div_rn_noftz_f32_slowpath - $__internal_4_$__cuda_sm20_sqrt_rn_f32_slowpath)
$__internal_4_$__cuda_sm20_sqrt_rn_f32_slowpath:
[----:B------:R-:W-:-:S13]  /*1740*/  LOP3.LUT P0, RZ, R0, 0x7fffffff, RZ, 0xc0, !PT ;  /* 0x7fffffff00ff7812 */ /* 0x000fda000780c0ff */
[----:B------:R-:W-:Y:S01]  /*1750*/  @!P0 MOV R3, R0 ;  /* 0x0000000000038202 */ /* 0x000fe20000000f00 */
[----:B------:R-:W-:Y:S06]  /*1760*/  @!P0 BRA `(.L_x_364) ;  /* 0x0000000000408947 */ /* 0x000fec0003800000 */
[----:B------:R-:W-:-:S13]  /*1770*/  FSETP.GEU.FTZ.AND P0, PT, R0, RZ, PT ;  /* 0x000000ff0000720b */ /* 0x000fda0003f1e000 */
[----:B------:R-:W-:Y:S01]  /*1780*/  @!P0 MOV R3, 0x7fffffff ;  /* 0x7fffffff00038802 */ /* 0x000fe20000000f00 */
[----:B------:R-:W-:Y:S06]  /*1790*/  @!P0 BRA `(.L_x_364) ;  /* 0x0000000000348947 */ /* 0x000fec0003800000 */
[----:B------:R-:W-:-:S13]  /*17a0*/  FSETP.GTU.FTZ.AND P0, PT, |R0|, +INF , PT ;  /* 0x7f8000000000780b */ /* 0x000fda0003f1c200 */
[----:B------:R-:W-:Y:S01]  /*17b0*/  @P0 FADD.FTZ R3, R0, 1 ;  /* 0x3f80000000030421 */ /* 0x000fe20000010000 */
[----:B------:R-:W-:Y:S06]  /*17c0*/  @P0 BRA `(.L_x_364) ;  /* 0x0000000000280947 */ /* 0x000fec0003800000 */
[----:B------:R-:W-:-:S13]  /*17d0*/  FSETP.NEU.FTZ.AND P0, PT, |R0|, +INF , PT ;  /* 0x7f8000000000780b */ /* 0x000fda0003f1d200 */
[----:B------:R-:W-:-:S04]  /*17e0*/  @P0 FFMA R8, R0, 1.84467440737095516160e+19, RZ ;  /* 0x5f80000000080823 */ /* 0x000fc800000000ff */
[----:B------:R-:W0:Y:S02]  /*17f0*/  @P0 MUFU.RSQ R3, R8 ;  /* 0x0000000800030308 */ /* 0x000e240000001400 */
[----:B0-----:R-:W-:Y:S01]  /*1800*/  @P0 FMUL.FTZ R13, R8, R3 ;  /* 0x00000003080d0220 */ /* 0x001fe20000410000 */
[----:B------:R-:W-:Y:S01]  /*1810*/  @P0 FMUL.FTZ R16, R3, 0.5 ;  /* 0x3f00000003100820 */ /* 0x000fe20000410000 */
[----:B------:R-:W-:Y:S02]  /*1820*/  @!P0 MOV R3, R0 ;  /* 0x0000000000038202 */ /* 0x000fe40000000f00 */
[----:B------:R-:W-:-:S04]  /*1830*/  @P0 FADD.FTZ R10, -R13, -RZ ;  /* 0x800000ff0d0a0221 */ /* 0x000fc80000010100 */
[----:B------:R-:W-:-:S04]  /*1840*/  @P0 FFMA R10, R13, R10, R8 ;  /* 0x0000000a0d0a0223 */ /* 0x000fc80000000008 */
[----:B------:R-:W-:-:S04]  /*1850*/  @P0 FFMA R10, R10, R16, R13 ;  /* 0x000000100a0a0223 */ /* 0x000fc8000000000d */
[----:B------:R-:W-:-:S07]  /*1860*/  @P0 FMUL.FTZ R3, R10, 2.3283064365386962891e-10 ;  /* 0x2f8000000a030820 */ /* 0x000fce0000410000 */
.L_x_364:
[----:B------:R-:W-:Y:S01]  /*1870*/  HFMA2 R17, -RZ, RZ, 0, 0 ;  /* 0x00000000ff117431 */ /* 0x000fe200000001ff */
[----:B------:R-:W-:-:S04]  /*1880*/  MOV R16, R20 ;  /* 0x0000001400107202 */ /* 0x000fc80000000f00 */
[----:B------:R-:W-:Y:S05]  /*1890*/  RET.REL.NODEC R16 `(_Z4curvPfS_S_iiff) ;  /* 0xffffffe410d87950 */ /* 0x000fea0003c3ffff */
        .weak           $__internal_5_$__cuda_sm3x_div_rn_noftz_f32_slowpath
        .type           $__internal_5_$__cuda_sm3x_div_rn_noftz_f32_slowpath,@function
        .size           $__internal_5_$__cuda_sm3x_div_rn_noftz_f32_slowpath,(.L_x_647 - $__internal_5_$__cuda_sm3x_div_rn_noftz_f32_slowpath)
$__internal_5_$__cuda_sm3x_div_rn_noftz_f32_slowpath:
[----:B------:R-:W-:Y:S01]  /*18a0*/  SHF.R.U32.HI R16, RZ, 0x17, R18 ;  /* 0x00000017ff107819 */ /* 0x000fe20000011612 */
[----:B------:R-:W-:Y:S01]  /*18b0*/  BSSY.RECONVERGENT B0, `(.L_x_365) ;  /* 0x0000063000007945 */ /* 0x000fe20003800200 */
[----:B------:R-:W-:Y:S02]  /*18c0*/  SHF.R.U32.HI R21, RZ, 0x17, R0 ;  /* 0x00000017ff157819 */ /* 0x000fe40000011600 */
[----:B------:R-:W-:Y:S02]  /*18d0*/  LOP3.LUT R16, R16, 0xff, RZ, 0xc0, !PT ;  /* 0x000000ff10107812 */ /* 0x000fe400078ec0ff */
[----:B------:R-:W-:Y:S02]  /*18e0*/  LOP3.LUT R21, R21, 0xff, RZ, 0xc0, !PT ;  /* 0x000000ff15157812 */ /* 0x000fe400078ec0ff */
[----:B------:R-:W-:Y:S01]  /*18f0*/  MOV R24, R18 ;  /* 0x0000001200187202 */ /* 0x000fe20000000f00 */
[----:B------:R-:W-:Y:S01]  /*1900*/  VIADD R22, R16, 0xffffffff ;  /* 0xffffffff10167836 */ /* 0x000fe20000000000 */
[----:B------:R-:W-:-:S04]  /*1910*/  IADD3 R23, PT, PT, R21, -0x1, RZ ;  /* 0xffffffff15177810 */ /* 0x000fc80007ffe0ff */
        /* <DEDUP_REMOVED lines=10> */
[----:B------:R-:W-:Y:S02]  /*19c0*/  FSETP.NEU.FTZ.AND P2, PT, |R0|, +INF , PT ;  /* 0x7f8000000000780b */ /* 0x000fe40003f5d200 */
        /* <DEDUP_REMOVED lines=12> */
[----:B------:R-:W-:Y:S01]  /*1a90*/  @!P0 FFMA R0, R0, 1.84467440737095516160e+19, RZ ;  /* 0x5f80000000008823 */ /* 0x000fe200000000ff */
[----:B------:R-:W-:Y:S01]  /*1aa0*/  @!P0 MOV R17, 0xffffffc0 ;  /* 0xffffffc000118802 */ /* 0x000fe20000000f00 */
[----:B------:R-:W-:-:S03]  /*1ab0*/  @!P1 FFMA R24, R18, 1.84467440737095516160e+19, RZ ;  /* 0x5f80000012189823 */ /* 0x000fc600000000ff */
[----:B------:R-:W-:-:S07]  /*1ac0*/  @!P1 IADD3 R17, PT, PT, R17, 0x40, RZ ;  /* 0x0000004011119810 */ /* 0x000fce0007ffe0ff */
.L_x_366:
[----:B------:R-:W-:Y:S01]  /*1ad0*/  LEA R23, R16, 0xc0800000, 0x17 ;  /* 0xc080000010177811 */ /* 0x000fe200078eb8ff */
[----:B------:R-:W-:Y:S01]  /*1ae0*/  BSSY.RECONVERGENT B1, `(.L_x_371) ;  /* 0x0000036000017945 */ /* 0x000fe20003800200 */
[----:B------:R-:W-:Y:S02]  /*1af0*/  IADD3 R21, PT, PT, R21, -0x7f, RZ ;  /* 0xffffff8115157810 */ /* 0x000fe40007ffe0ff */
[----:B------:R-:W-:-:S03]  /*1b00*/  IADD3 R26, PT, PT, -R23, R24, RZ ;  /* 0x00000018171a7210 */ /* 0x000fc60007ffe1ff */
[----:B------:R-:W-:Y:S01]  /*1b10*/  IMAD R0, R21, -0x800000, R0 ;  /* 0xff80000015007824 */ /* 0x000fe200078e0200 */
[----:B------:R-:W0:Y:S01]  /*1b20*/  MUFU.RCP R22, R26 ;  /* 0x0000001a00167308 */ /* 0x000e220000001000 */
[----:B------:R-:W-:-:S04]  /*1b30*/  FADD.FTZ R23, -R26, -RZ ;  /* 0x800000ff1a177221 */ /* 0x000fc80000010100 */
[----:B0-----:R-:W-:-:S04]  /*1b40*/  FFMA R25, R22, R23, 1 ;  /* 0x3f80000016197423 */ /* 0x001fc80000000017 */
[----:B------:R-:W-:-:S04]  /*1b50*/  FFMA R25, R22, R25, R22 ;  /* 0x0000001916197223 */ /* 0x000fc80000000016 */
[----:B------:R-:W-:-:S04]  /*1b60*/  FFMA R22, R0, R25, RZ ;  /* 0x0000001900167223 */ /* 0x000fc800000000ff */
[----:B------:R-:W-:-:S04]  /*1b70*/  FFMA R24, R23, R22, R0 ;  /* 0x0000001617187223 */ /* 0x000fc80000000000 */
[----:B------:R-:W-:Y:S01]  /*1b80*/  FFMA R24, R25, R24, R22 ;  /* 0x0000001819187223 */ /* 0x000fe20000000016 */
[----:B------:R-:W-:-:S03]  /*1b90*/  IADD3 R22, PT, PT, R21, 0x7f, -R16 ;  /* 0x0000007f15167810 */ /* 0x000fc60007ffe810 */
[----:B------:R-:W-:Y:S02]  /*1ba0*/  FFMA R23, R23, R24, R0 ;  /* 0x0000001817177223 */ /* 0x000fe40000000000 */
[----:B------:R-:W-:Y:S02]  /*1bb0*/  IMAD.IADD R17, R22, 0x1, R17 ;  /* 0x0000000116117824 */ /* 0x000fe400078e0211 */
[----:B------:R-:W-:-:S05]  /*1bc0*/  FFMA R0, R25, R23, R24 ;  /* 0x0000001719007223 */ /* 0x000fca0000000018 */
[----:B------:R-:W-:-:S04]  /*1bd0*/  SHF.R.U32.HI R16, RZ, 0x17, R0 ;  /* 0x00000017ff107819 */ /* 0x000fc80000011600 */
[----:B------:R-:W-:-:S04]  /*1be0*/  LOP3.LUT R16, R16, 0xff, RZ, 0xc0, !PT ;  /* 0x000000ff10107812 */ /* 0x000fc800078ec0ff */
[----:B------:R-:W-:-:S04]  /*1bf0*/  IADD3 R16, PT, PT, R16, R17, RZ ;  /* 0x0000001110107210 */ /* 0x000fc80007ffe0ff */
        /* <DEDUP_REMOVED lines=12> */
[CCC-:B------:R-:W-:Y:S01]  /*1cc0*/  FFMA.RP R21, R25.reuse, R23.reuse, R24.reuse ;  /* 0x0000001719157223 */ /* 0x1c0fe20000008018 */
[----:B------:R-:W-:Y:S01]  /*1cd0*/  FFMA.RM R24, R25, R23, R24 ;  /* 0x0000001719187223 */ /* 0x000fe20000004018 */
[C---:B------:R-:W-:Y:S02]  /*1ce0*/  ISETP.NE.AND P2, PT, R16.reuse, RZ, PT ;  /* 0x000000ff1000720c */ /* 0x040fe40003f45270 */
[----:B------:R-:W-:Y:S02]  /*1cf0*/  LOP3.LUT R17, R17, 0x7fffff, RZ, 0xc0, !PT ;  /* 0x007fffff11117812 */ /* 0x000fe400078ec0ff */
        /* <DEDUP_REMOVED lines=12> */
[----:B------:R-:W-:-:S04]  /*1dc0*/  LOP3.LUT R16, R16, R21, RZ, 0xc0, !PT ;  /* 0x0000001510107212 */ /* 0x000fc800078ec0ff */
[----:B------:R-:W-:-:S04]  /*1dd0*/  IADD3 R17, PT, PT, R17, R16, RZ ;  /* 0x0000001011117210 */ /* 0x000fc80007ffe0ff */
[----:B------:R-:W-:Y:S01]  /*1de0*/  LOP3.LUT R0, R17, R0, RZ, 0xfc, !PT ;  /* 0x0000000011007212 */ /* 0x000fe200078efcff */
[----:B------:R-:W-:Y:S06]  /*1df0*/  BRA `(.L_x_374) ;  /* 0x0000000000107947 */ /* 0x000fec0003800000 */
.L_x_373:
[----:B------:R-:W-:-:S04]  /*1e00*/  LOP3.LUT R0, R0, 0x80000000, RZ, 0xc0, !PT ;  /* 0x8000000000007812 */ /* 0x000fc800078ec0ff */
[----:B------:R-:W-:Y:S01]  /*1e10*/  LOP3.LUT R0, R0, 0x7f800000, RZ, 0xfc, !PT ;  /* 0x7f80000000007812 */ /* 0x000fe200078efcff */
[----:B------:R-:W-:Y:S06]  /*1e20*/  BRA `(.L_x_374) ;  /* 0x0000000000047947 */ /* 0x000fec0003800000 */
.L_x_372:
[----:B------:R-:W-:-:S07]  /*1e30*/  LEA R0, R17, R0, 0x17 ;  /* 0x0000000011007211 */ /* 0x000fce00078eb8ff */
.L_x_374:
[----:B------:R-:W-:Y:S05]  /*1e40*/  BSYNC.RECONVERGENT B1 ;  /* 0x0000000000017941 */ /* 0x000fea0003800200 */
.L_x_371:
[----:B------:R-:W-:Y:S05]  /*1e50*/  BRA `(.L_x_375) ;  /* 0x0000000000207947 */ /* 0x000fea0003800000 */
.L_x_370:
[----:B------:R-:W-:-:S04]  /*1e60*/  LOP3.LUT R0, R24, 0x80000000, R0, 0x48, !PT ;  /* 0x8000000018007812 */ /* 0x000fc800078e4800 */
[----:B------:R-:W-:Y:S01]  /*1e70*/  LOP3.LUT R0, R0, 0x7f800000, RZ, 0xfc, !PT ;  /* 0x7f80000000007812 */ /* 0x000fe200078efcff */
[----:B------:R-:W-:Y:S06]  /*1e80*/  BRA `(.L_x_375) ;  /* 0x0000000000147947 */ /* 0x000fec0003800000 */
.L_x_369:
[----:B------:R-:W-:Y:S01]  /*1e90*/  LOP3.LUT R0, R24, 0x80000000, R0, 0x48, !PT ;  /* 0x8000000018007812 */ /* 0x000fe200078e4800 */
[----:B------:R-:W-:Y:S06]  /*1ea0*/  BRA `(.L_x_375) ;  /* 0x00000000000c7947 */ /* 0x000fec0003800000 */
.L_x_368:
[----:B------:R-:W0:Y:S01]  /*1eb0*/  MUFU.RSQ R0, -QNAN ;  /* 0xffc0000000007908 */ /* 0x000e220000001400 */
[----:B------:R-:W-:Y:S05]  /*1ec0*/  BRA `(.L_x_375) ;  /* 0x0000000000047947 */ /* 0x000fea0003800000 */
.L_x_367:
[----:B------:R-:W-:-:S07]  /*1ed0*/  FADD.FTZ R0, R0, R18 ;  /* 0x0000001200007221 */ /* 0x000fce0000010000 */
.L_x_375:
[----:B------:R-:W-:Y:S05]  /*1ee0*/  BSYNC.RECONVERGENT B0 ;  /* 0x0000000000007941 */ /* 0x000fea0003800200 */
.L_x_365:
[----:B------:R-:W-:Y:S01]  /*1ef0*/  HFMA2 R17, -RZ, RZ, 0, 0 ;  /* 0x00000000ff117431 */ /* 0x000fe200000001ff */
[----:B------:R-:W-:-:S04]  /*1f00*/  MOV R16, R2 ;  /* 0x0000000200107202 */ /* 0x000fc80000000f00 */
[----:B0-----:R-:W-:Y:S05]  /*1f10*/  RET.REL.NODEC R16 `(_Z4curvPfS_S_iiff) ;  /* 0xffffffe010387950 */ /* 0x001fea0003c3ffff */
.L_x_376:
        /* <DEDUP_REMOVED lines=14> */
.L_x_647:


//--------------------- .text._Z4curvPfS_S_S_iiff --------------------------
	.section	.text._Z4curvPfS_S_S_iiff,"ax",@progbits
	.align	128
        .global         _Z4curvPfS_S_S_iiff
        .type           _Z4curvPfS_S_S_iiff,@function
        .size           _Z4curvPfS_S_S_iiff,(.L_x_648 - _Z4curvPfS_S_S_iiff)
        .other          _Z4curvPfS_S_S_iiff,@"STO_CUDA_ENTRY STV_DEFAULT"
_Z4curvPfS_S_S_iiff:
.text._Z4curvPfS_S_S_iiff:
[----:B------:R-:W-:Y:S01]  /*0000*/  LDC R1, c[0x0][0x37c] ;  /* 0x0000df00ff017b82 */ /* 0x000fe20000000800 */
[----:B------:R-:W0:Y:S07]  /*0010*/  S2R R10, SR_TID.Y ;  /* 0x00000000000a7919 */ /* 0x000e2e0000002200 */
[----:B------:R-:W1:Y:S01]  /*0020*/  LDC R0, c[0x0][0x360] ;  /* 0x0000d800ff007b82 */ /* 0x000e620000000800 */
[----:B------:R-:W2:Y:S01]  /*0030*/  LDCU.64 UR8, c[0x0][0x3a0] ;  /* 0x00007400ff0877ac */ /* 0x000ea20008000a00 */
[----:B------:R-:W1:Y:S01]  /*0040*/  S2R R11, SR_TID.X ;  /* 0x00000000000b7919 */ /* 0x000e620000002100 */
[----:B------:R-:W3:Y:S05]  /*0050*/  LDCU.64 UR6, c[0x0][0x358] ;  /* 0x00006b00ff0677ac */ /* 0x000eea0008000a00 */
[----:B------:R-:W0:Y:S08]  /*0060*/  S2UR UR5, SR_CTAID.Y ;  /* 0x00000000000579c3 */ /* 0x000e300000002600 */
[----:B------:R-:W0:Y:S08]  /*0070*/  LDC R3, c[0x0][0x364] ;  /* 0x0000d900ff037b82 */ /* 0x000e300000000800 */
[----:B------:R-:W1:Y:S08]  /*0080*/  S2UR UR4, SR_CTAID.X ;  /* 0x00000000000479c3 */ /* 0x000e700000002500 */
[----:B------:R-:W4:Y:S08]  /*0090*/  LDC.64 R4, c[0x0][0x380] ;  /* 0x0000e000ff047b82 */ /* 0x000f300000000a00 */
[----:B------:R-:W5:Y:S01]  /*00a0*/  LDC.64 R8, c[0x0][0x398] ;  /* 0x0000e600ff087b82 */ /* 0x000f620000000a00 */
[----:B0-----:R-:W-:-:S02]  /*00b0*/  IMAD R10, R3, UR5, R10 ;  /* 0x00000005030a7c24 */ /* 0x001fc4000f8e020a */
[----:B-1----:R-:W-:Y:S02]  /*00c0*/  IMAD R11, R0, UR4, R11 ;  /* 0x00000004000b7c24 */ /* 0x002fe4000f8e020b */
[----:B--2---:R-:W-:-:S04]  /*00d0*/  IMAD R0, R10, UR8, RZ ;  /* 0x000000080a007c24 */ /* 0x004fc8000f8e02ff */
[----:B------:R-:W-:-:S04]  /*00e0*/  IMAD.IADD R3, R11, 0x1, R0 ;  /* 0x000000010b037824 */ /* 0x000fc800078e0200 */
[----:B----4-:R-:W-:-:S05]  /*00f0*/  IMAD.WIDE R4, R3, 0x4, R4 ;  /* 0x0000000403047825 */ /* 0x010fca00078e0204 */
[----:B---3--:R0:W-:Y:S01]  /*0100*/  STG.E desc[UR6][R4.64], RZ ;  /* 0x000000ff04007986 */ /* 0x0081e2000c101906 */
[----:B-----5:R-:W-:-:S06]  /*0110*/  IMAD.WIDE R2, R3, 0x4, R8 ;  /* 0x0000000403027825 */ /* 0x020fcc00078e0208 */
[----:B------:R1:W2:Y:S01]  /*0120*/  LDG.E R3, desc[UR6][R2.64] ;  /* 0x0000000602037981 */ /* 0x0002a2000c1e1900 */
[----:B------:R-:W-:Y:S01]  /*0130*/  UIADD3 UR5, UPT, UPT, UR9, -0x1, URZ ;  /* 0xffffffff09057890 */ /* 0x000fe2000fffe0ff */
[C---:B------:R-:W-:Y:S01]  /*0140*/  ISETP.NE.AND P0, PT, R10.reuse, RZ, PT ;  /* 0x000000ff0a00720c */ /* 0x040fe20003f05270 */
[----:B------:R-:W-:Y:S01]  /*0150*/  UMOV UR10, 0x47ae147b ;  /* 0x47ae147b000a7882 */ /* 0x000fe20000000000 */
[----:B------:R-:W-:Y:S01]  /*0160*/  UMOV UR11, 0x3f847ae1 ;  /* 0x3f847ae1000b7882 */ /* 0x000fe20000000000 */
[C---:B------:R-:W-:Y:S01]  /*0170*/  VIADD R12, R10.reuse, 0x1 ;  /* 0x000000010a0c7836 */ /* 0x040fe20000000000 */
[----:B------:R-:W-:Y:S01]  /*0180*/  UIADD3 UR4, UPT, UPT, UR8, -0x1, URZ ;  /* 0xffffffff08047890 */ /* 0x000fe2000fffe0ff */
[C---:B------:R-:W-:Y:S02]  /*0190*/  ISETP.NE.AND P1, PT, R10.reuse, UR5, PT ;  /* 0x000000050a007c0c */ /* 0x040fe4000bf25270 */
[----:B------:R-:W-:Y:S02]  /*01a0*/  SEL R10, R10, UR9, P0 ;  /* 0x000000090a0a7c07 */ /* 0x000fe40008000000 */
[----:B------:R-:W-:-:S02]  /*01b0*/  ISETP.NE.AND P2, PT, R11, RZ, PT ;  /* 0x000000ff0b00720c */ /* 0x000fc40003f45270 */
[----:B-1----:R-:W-:-:S05]  /*01c0*/  IADD3 R2, PT, PT, R10, -0x1, RZ ;  /* 0xffffffff0a027810 */ /* 0x002fca0007ffe0ff */
[--C-:B------:R-:W-:Y:S01]  /*01d0*/  IMAD R2, R2, UR8, R11.reuse ;  /* 0x0000000802027c24 */ /* 0x100fe2000f8e020b */
[----:B--2---:R1:W2:Y:S02]  /*01e0*/  F2F.F64.F32 R6, R3 ;  /* 0x0000000300067310 */ /* 0x0042a40000201800 */
[C---:B-1----:R-:W-:Y:S01]  /*01f0*/  VIADD R3, R11.reuse, 0x1 ;  /* 0x000000010b037836 */ /* 0x042fe20000000000 */
[----:B--2---:R-:W-:Y:S01]  /*0200*/  DSETP.GE.AND P0, PT, R6, UR10, PT ;  /* 0x0000000a06007e2a */ /* 0x004fe2000bf06000 */
[----:B------:R-:W-:Y:S02]  /*0210*/  SEL R6, R12, RZ, P1 ;  /* 0x000000ff0c067207 */ /* 0x000fe40000800000 */
[C---:B------:R-:W-:Y:S02]  /*0220*/  ISETP.NE.AND P1, PT, R11.reuse, UR4, PT ;  /* 0x000000040b007c0c */ /* 0x040fe4000bf25270 */
[----:B------:R-:W-:Y:S01]  /*0230*/  SEL R7, R11, UR8, P2 ;  /* 0x000000080b077c07 */ /* 0x000fe20009000000 */
[----:B------:R-:W-:Y:S01]  /*0240*/  IMAD R6, R6, UR8, R11 ;  /* 0x0000000806067c24 */ /* 0x000fe2000f8e020b */
[----:B------:R-:W-:-:S07]  /*0250*/  SEL R3, R3, RZ, P1 ;  /* 0x000000ff03037207 */ /* 0x000fce0000800000 */
[----:B0-----:R-:W-:Y:S05]  /*0260*/  @!P0 EXIT ;  /* 0x000000000000894d */ /* 0x001fea0003800000 */
[----:B------:R-:W-:-:S04]  /*0270*/  IMAD.IADD R15, R0, 0x1, R3 ;  /* 0x00000001000f7824 */ /* 0x000fc800078e0203 */
[----:B------:R-:W-:-:S05]  /*0280*/  IMAD.WIDE R10, R15, 0x4, R8 ;  /* 0x000000040f0a7825 */ /* 0x000fca00078e0208 */
[----:B------:R-:W2:Y:S02]  /*0290*/  LDG.E R3, desc[UR6][R10.64] ;  /* 0x000000060a037981 */ /* 0x000ea4000c1e1900 */
[----:B--2---:R-:W0:Y:S02]  /*02a0*/  F2F.F64.F32 R12, R3 ;  /* 0x00000003000c7310 */ /* 0x004e240000201800 */
[----:B0-----:R-:W-:-:S14]  /*02b0*/  DSETP.GE.AND P0, PT, R12, UR10, PT ;  /* 0x0000000a0c007e2a */ /* 0x001fdc000bf06000 */
[----:B------:R-:W-:Y:S05]  /*02c0*/  @!P0 EXIT ;  /* 0x000000000000894d */ /* 0x000fea0003800000 */
[----:B------:R-:W0:Y:S01]  /*02d0*/  LDCU.64 UR4, c[0x0][0x398] ;  /* 0x00007300ff0477ac */ /* 0x000e220008000a00 */
[----:B------:R-:W-:Y:S02]  /*02e0*/  SHF.R.S32.HI R11, RZ, 0x1f, R7 ;  /* 0x0000001fff0b7819 */ /* 0x000fe40000011407 */
[----:B------:R-:W-:-:S04]  /*02f0*/  IADD3 R10, P0, PT, R0, R7, RZ ;  /* 0x00000007000a7210 */ /* 0x000fc80007f1e0ff */
[----:B------:R-:W-:Y:S02]  /*0300*/  LEA.HI.X.SX32 R11, R0, R11, 0x1, P0 ;  /* 0x0000000b000b7211 */ /* 0x000fe400000f0eff */
[C---:B------:R-:W-:Y:S02]  /*0310*/  SHF.L.U32 R7, R10.reuse, 0x2, RZ ;  /* 0x000000020a077819 */ /* 0x040fe400000006ff */
[----:B------:R-:W-:Y:S02]  /*0320*/  SHF.L.U64.HI R10, R10, 0x2, R11 ;  /* 0x000000020a0a7819 */ /* 0x000fe4000001020b */
[----:B0-----:R-:W-:-:S04]  /*0330*/  IADD3 R16, P0, PT, R7, UR4, RZ ;  /* 0x0000000407107c10 */ /* 0x001fc8000ff1e0ff */
[----:B------:R-:W-:-:S05]  /*0340*/  IADD3.X R17, PT, PT, R10, UR5, RZ, P0, !PT ;  /* 0x000000050a117c10 */ /* 0x000fca00087fe4ff */
[----:B------:R-:W2:Y:S02]  /*0350*/  LDG.E R11, desc[UR6][R16.64+-0x4] ;  /* 0xfffffc06100b7981 */ /* 0x000ea4000c1e1900 */
[----:B--2---:R-:W0:Y:S02]  /*0360*/  F2F.F64.F32 R12, R11 ;  /* 0x0000000b000c7310 */ /* 0x004e240000201800 */
[----:B0-----:R-:W-:-:S14]  /*0370*/  DSETP.GE.AND P0, PT, R12, UR10, PT ;  /* 0x0000000a0c007e2a */ /* 0x001fdc000bf06000 */
[----:B------:R-:W-:Y:S05]  /*0380*/  @!P0 EXIT ;  /* 0x000000000000894d */ /* 0x000fea0003800000 */
[----:B------:R-:W-:-:S06]  /*0390*/  IMAD.WIDE R12, R6, 0x4, R8 ;  /* 0x00000004060c7825 */ /* 0x000fcc00078e0208 */
        /* <DEDUP_REMOVED lines=9> */
[----:B------:R-:W0:Y:S02]  /*0430*/  LDC.64 R16, c[0x0][0x388] ;  /* 0x0000e200ff107b82 */ /* 0x000e240000000a00 */
[----:B0-----:R-:W-:-:S05]  /*0440*/  IMAD.WIDE R14, R15, 0x4, R16 ;  /* 0x000000040f0e7825 */ /* 0x001fca00078e0210 */
[----:B------:R-:W2:Y:S01]  /*0450*/  LDG.E R0, desc[UR6][R14.64] ;  /* 0x000000060e007981 */ /* 0x000ea2000c1e1900 */
[----:B------:R-:W0:Y:S01]  /*0460*/  MUFU.RCP R8, R3 ;  /* 0x0000000300087308 */ /* 0x000e220000001000 */
[----:B------:R-:W-:Y:S01]  /*0470*/  BSSY.RECONVERGENT B0, `(.L_x_377) ;  /* 0x000000b000007945 */ /* 0x000fe20003800200 */
[----:B0-----:R-:W-:-:S04]  /*0480*/  FFMA R17, -R3, R8, 1 ;  /* 0x3f80000003117423 */ /* 0x001fc80000000108 */
[----:B------:R-:W-:Y:S02]  /*0490*/  FFMA R17, R8, R17, R8 ;  /* 0x0000001108117223 */ /* 0x000fe40000000008 */
[----:B--2---:R-:W0:Y:S02]  /*04a0*/  FCHK P0, R0, R3 ;  /* 0x0000000300007302 */ /* 0x004e240000000000 */
[----:B------:R-:W-:-:S04]  /*04b0*/  FFMA R8, R0, R17, RZ ;  /* 0x0000001100087223 */ /* 0x000fc800000000ff */
[----:B------:R-:W-:-:S04]  /*04c0*/  FFMA R12, -R3, R8, R0 ;  /* 0x00000008030c7223 */ /* 0x000fc80000000100 */
[----:B------:R-:W-:Y:S01]  /*04d0*/  FFMA R8, R17, R12, R8 ;  /* 0x0000000c11087223 */ /* 0x000fe20000000008 */
[----:B0-----:R-:W-:Y:S06]  /*04e0*/  @!P0 BRA `(.L_x_378) ;  /* 0x00000000000c8947 */ /* 0x001fec0003800000 */
[----:B------:R-:W-:-:S07]  /*04f0*/  MOV R12, 0x510 ;  /* 0x00000510000c7802 */ /* 0x000fce0000000f00 */
[----:B------:R-:W-:Y:S05]  /*0500*/  CALL.REL.NOINC `($__internal_6_$__cuda_sm3x_div_rn_noftz_f32_slowpath) ;  /* 0x0000000400747944 */ /* 0x000fea0003c00000 */
[----:B------:R-:W-:-:S07]  /*0510*/  IMAD.MOV.U32 R8, RZ, RZ, R0 ;  /* 0x000000ffff087224 */ /* 0x000fce00078e0000 */
.L_x_378:
[----:B------:R-:W-:Y:S05]  /*0520*/  BSYNC.RECONVERGENT B0 ;  /* 0x0000000000007941 */ /* 0x000fea0003800200 */
.L_x_377:
[----:B------:R-:W0:Y:S02]  /*0530*/  LDCU.64 UR4, c[0x0][0x388] ;  /* 0x00007100ff0477ac */ /* 0x000e240008000a00 */
[----:B0-----:R-:W-:-:S04]  /*0540*/  IADD3 R14, P0, PT, R7, UR4, RZ ;  /* 0x00000004070e7c10 */ /* 0x001fc8000ff1e0ff */
[----:B------:R-:W-:-:S05]  /*0550*/  IADD3.X R15, PT, PT, R10, UR5, RZ, P0, !PT ;  /* 0x000000050a0f7c10 */ /* 0x000fca00087fe4ff */
        /* <DEDUP_REMOVED lines=10> */
[----:B------:R-:W-:Y:S01]  /*0600*/  IMAD.MOV.U32 R3, RZ, RZ, R11 ;  /* 0x000000ffff037224 */ /* 0x000fe200078e000b */
[----:B------:R-:W-:-:S07]  /*0610*/  MOV R12, 0x630 ;  /* 0x00000630000c7802 */ /* 0x000fce0000000f00 */
[----:B------:R-:W-:Y:S05]  /*0620*/  CALL.REL.NOINC `($__internal_6_$__cuda_sm3x_div_rn_noftz_f32_slowpath) ;  /* 0x00000004002c7944 */ /* 0x000fea0003c00000 */
[----:B------:R-:W-:-:S07]  /*0630*/  MOV R3, R0 ;  /* 0x0000000000037202 */ /* 0x000fce0000000f00 */
.L_x_380:
[----:B------:R-:W-:Y:S05]  /*0640*/  BSYNC.RECONVERGENT B0 ;  /* 0x0000000000007941 */ /* 0x000fea0003800200 */
.L_x_379:
[----:B------:R-:W0:Y:S01]  /*0650*/  LDC R10, c[0x0][0x3a8] ;  /* 0x0000ea00ff0a7b82 */ /* 0x000e220000000800 */
[----:B------:R-:W-:Y:S01]  /*0660*/  FADD R0, -R3, R8 ;  /* 0x0000000803007221 */ /* 0x000fe20000000100 */
[----:B------:R-:W-:Y:S03]  /*0670*/  BSSY.RECONVERGENT B0, `(.L_x_381) ;  /* 0x000000f000007945 */ /* 0x000fe60003800200 */
[----:B------:R-:W-:Y:S01]  /*0680*/  FMUL R0, R0, -0.5 ;  /* 0xbf00000000007820 */ /* 0x000fe20000400000 */
        /* <DEDUP_REMOVED lines=9> */
[----:B------:R-:W-:Y:S01]  /*0720*/  MOV R12, 0x750 ;  /* 0x00000750000c7802 */ /* 0x000fe20000000f00 */
[----:B0-----:R-:W-:-:S07]  /*0730*/  IMAD.U32 R3, RZ, RZ, UR4 ;  /* 0x00000004ff037e24 */ /* 0x001fce000f8e00ff */
[----:B------:R-:W-:Y:S05]  /*0740*/  CALL.REL.NOINC `($__internal_6_$__cuda_sm3x_div_rn_noftz_f32_slowpath) ;  /* 0x0000000000e47944 */ /* 0x000fea0003c00000 */
[----:B------:R-:W-:-:S07]  /*0750*/  IMAD.MOV.U32 R7, RZ, RZ, R0 ;  /* 0x000000ffff077224 */ /* 0x000fce00078e0000 */
.L_x_382:
[----:B------:R-:W-:Y:S05]  /*0760*/  BSYNC.RECONVERGENT B0 ;  /* 0x0000000000007941 */ /* 0x000fea0003800200 */
.L_x_381:
        /* <DEDUP_REMOVED lines=12> */
[----:B------:R-:W-:Y:S02]  /*0830*/  MOV R3, R13 ;  /* 0x0000000d00037202 */ /* 0x000fe40000000f00 */
[----:B------:R-:W-:-:S07]  /*0840*/  MOV R12, 0x860 ;  /* 0x00000860000c7802 */ /* 0x000fce0000000f00 */
[----:B------:R-:W-:Y:S05]  /*0850*/  CALL.REL.NOINC `($__internal_6_$__cuda_sm3x_div_rn_noftz_f32_slowpath) ;  /* 0x0000000000a07944 */ /* 0x000fea0003c00000 */
[----:B------:R-:W-:-:S07]  /*0860*/  IMAD.MOV.U32 R6, RZ, RZ, R0 ;  /* 0x000000ffff067224 */ /* 0x000fce00078e0000 */
.L_x_384:
[----:B------:R-:W-:Y:S05]  /*0870*/  BSYNC.RECONVERGENT B0 ;  /* 0x0000000000007941 */ /* 0x000fea0003800200 */
.L_x_383:
        /* <DEDUP_REMOVED lines=16> */
.L_x_386:
[----:B------:R-:W-:Y:S05]  /*0980*/  BSYNC.RECONVERGENT B0 ;  /* 0x0000000000007941 */ /* 0x000fea0003800200 */
.L_x_385:
        /* <DEDUP_REMOVED lines=15> */
[----:B------:R-:W-:Y:S05]  /*0a80*/  CALL.REL.NOINC `($__internal_6_$__cuda_sm3x_div_rn_noftz_f32_slowpath) ;  /* 0x0000000000147944 */ /* 0x000fea0003c00000 */
[----:B------:R-:W-:-:S07]  /*0a90*/  IMAD.MOV.U32 R2, RZ, RZ, R0 ;  /* 0x000000ffff027224 */ /* 0x000fce00078e0000 */
.L_x_388:
[----:B------:R-:W-:Y:S05]  /*0aa0*/  BSYNC.RECONVERGENT B0 ;  /* 0x0000000000007941 */ /* 0x000fea0003800200 */
.L_x_387:
[----:B------:R-:W-:-:S05]  /*0ab0*/  FADD R7, R2, R7 ;  /* 0x0000000702077221 */ /* 0x000fca0000000000 */
[----:B------:R-:W-:Y:S01]  /*0ac0*/  STG.E desc[UR6][R4.64], R7 ;  /* 0x0000000704007986 */ /* 0x000fe2000c101906 */
[----:B------:R-:W-:Y:S05]  /*0ad0*/  EXIT ;  /* 0x000000000000794d */ /* 0x000fea0003800000 */
        .weak           $__internal_6_$__cuda_sm3x_div_rn_noftz_f32_slowpath
        .type           $__internal_6_$__cuda_sm3x_div_rn_noftz_f32_slowpath,@function
        .size           $__internal_6_$__cuda_sm3x_div_rn_noftz_f32_slowpath,(.L_x_648 - $__internal_6_$__cuda_sm3x_div_rn_noftz_f32_slowpath)
$__internal_6_$__cuda_sm3x_div_rn_noftz_f32_slowpath:
        /* <DEDUP_REMOVED lines=34> */
.L_x_390:
[----:B------:R-:W-:Y:S01]  /*0d00*/  LEA R16, R14, 0xc0800000, 0x17 ;  /* 0xc08000000e107811 */ /* 0x000fe200078eb8ff */
[----:B------:R-:W-:Y:S01]  /*0d10*/  VIADD R17, R17, 0xffffff81 ;  /* 0xffffff8111117836 */ /* 0x000fe20000000000 */
[----:B------:R-:W-:Y:S02]  /*0d20*/  BSSY.RECONVERGENT B2, `(.L_x_395) ;  /* 0x0000035000027945 */ /* 0x000fe40003800200 */
[----:B------:R-:W-:Y:S01]  /*0d30*/  IADD3 R18, PT, PT, -R16, R3, RZ ;  /* 0x0000000310127210 */ /* 0x000fe20007ffe1ff */
[----:B------:R-:W-:-:S03]  /*0d40*/  IMAD R0, R17, -0x800000, R0 ;  /* 0xff80000011007824 */ /* 0x000fc600078e0200 */
[----:B------:R0:W1:Y:S01]  /*0d50*/  MUFU.RCP R3, R18 ;  /* 0x0000001200037308 */ /* 0x0000620000001000 */
[----:B------:R-:W-:Y:S01]  /*0d60*/  FADD.FTZ R19, -R18, -RZ ;  /* 0x800000ff12137221 */ /* 0x000fe20000010100 */
        /* <DEDUP_REMOVED lines=23> */
[C---:B------:R-:W-:Y:S02]  /*0ee0*/  ISETP.NE.AND P2, PT, R17.reuse, RZ, PT ;  /* 0x000000ff1100720c */ /* 0x040fe40003f45270 */
[----:B------:R-:W-:Y:S02]  /*0ef0*/  ISETP.NE.AND P1, PT, R17, RZ, PT ;  /* 0x000000ff1100720c */ /* 0x000fe40003f25270 */
[----:B------:R-:W-:Y:S01]  /*0f00*/  LOP3.LUT R15, R14, 0x7fffff, RZ, 0xc0, !PT ;  /* 0x007fffff0e0f7812 */ /* 0x000fe200078ec0ff */
[CCC-:B------:R-:W-:Y:S01]  /*0f10*/  FFMA.RP R14, R3.reuse, R19.reuse, R16.reuse ;  /* 0x00000013030e7223 */ /* 0x1c0fe20000008010 */
[----:B------:R-:W-:Y:S01]  /*0f20*/  FFMA.RM R3, R3, R19, R16 ;  /* 0x0000001303037223 */ /* 0x000fe20000004010 */
[----:B------:R-:W-:Y:S01]  /*0f30*/  VIADD R16, R17, 0x20 ;  /* 0x0000002011107836 */ /* 0x000fe20000000000 */
        /* <DEDUP_REMOVED lines=15> */
.L_x_397:
[----:B------:R-:W-:-:S04]  /*1030*/  LOP3.LUT R0, R0, 0x80000000, RZ, 0xc0, !PT ;  /* 0x8000000000007812 */ /* 0x000fc800078ec0ff */
[----:B------:R-:W-:Y:S01]  /*1040*/  LOP3.LUT R0, R0, 0x7f800000, RZ, 0xfc, !PT ;  /* 0x7f80000000007812 */ /* 0x000fe200078efcff */
[----:B------:R-:W-:Y:S06]  /*1050*/  BRA `(.L_x_398) ;  /* 0x0000000000047947 */ /* 0x000fec0003800000 */
.L_x_396:
[----:B------:R-:W-:-:S07]  /*1060*/  LEA R0, R15, R0, 0x17 ;  /* 0x000000000f007211 */ /* 0x000fce00078eb8ff */
.L_x_398:
[----:B------:R-:W-:Y:S05]  /*1070*/  BSYNC.RECONVERGENT B2 ;  /* 0x0000000000027941 */ /* 0x000fea0003800200 */
.L_x_395:
[----:B------:R-:W-:Y:S05]  /*1080*/  BRA `(.L_x_399) ;  /* 0x0000000000207947 */ /* 0x000fea0003800000 */
.L_x_394:
[----:B------:R-:W-:-:S04]  /*1090*/  LOP3.LUT R0, R3, 0x80000000, R0, 0x48, !PT ;  /* 0x8000000003007812 */ /* 0x000fc800078e4800 */
[----:B------:R-:W-:Y:S01]  /*10a0*/  LOP3.LUT R0, R0, 0x7f800000, RZ, 0xfc, !PT ;  /* 0x7f80000000007812 */ /* 0x000fe200078efcff */
[----:B------:R-:W-:Y:S06]  /*10b0*/  BRA `(.L_x_399) ;  /* 0x0000000000147947 */ /* 0x000fec0003800000 */
.L_x_393:
[----:B------:R-:W-:Y:S01]  /*10c0*/  LOP3.LUT R0, R3, 0x80000000, R0, 0x48, !PT ;  /* 0x8000000003007812 */ /* 0x000fe200078e4800 */
[----:B------:R-:W-:Y:S06]  /*10d0*/  BRA `(.L_x_399) ;  /* 0x00000000000c7947 */ /* 0x000fec0003800000 */
.L_x_392:
[----:B------:R-:W0:Y:S01]  /*10e0*/  MUFU.RSQ R0, -QNAN ;  /* 0xffc0000000007908 */ /* 0x000e220000001400 */
[----:B------:R-:W-:Y:S05]  /*10f0*/  BRA `(.L_x_399) ;  /* 0x0000000000047947 */ /* 0x000fea0003800000 */
.L_x_391:
[----:B------:R-:W-:-:S07]  /*1100*/  FADD.FTZ R0, R0, R3 ;  /* 0x0000000300007221 */ /* 0x000fce0000010000 */
.L_x_399:
[----:B------:R-:W-:Y:S05]  /*1110*/  BSYNC.RECONVERGENT B1 ;  /* 0x0000000000017941 */ /* 0x000fea0003800200 */
.L_x_389:
[----:B------:R-:W-:Y:S02]  /*1120*/  HFMA2 R15, -RZ, RZ, 0, 0 ;  /* 0x00000000ff0f7431 */ /* 0x000fe400000001ff */
[----:B------:R-:W-:-:S04]  /*1130*/  IMAD.MOV.U32 R14, RZ, RZ, R12 ;  /* 0x000000ffff0e7224 */ /* 0x000fc800078e000c */
[----:B0-----:R-:W-:Y:S05]  /*1140*/  RET.REL.NODEC R14 `(_Z4curvPfS_S_S_iiff) ;  /* 0xffffffec0eac7950 */ /* 0x001fea0003c3ffff */
.L_x_400:
        /* <DEDUP_REMOVED lines=11> */
.L_x_648:


//--------------------- .text._Z9rhoa_osciPfS_S_fffffS_S_fii --------------------------
	.section	.text._Z9rhoa_osciPfS_S_fffffS_S_fii,"ax",@progbits
	.align	128
        .global         _Z9rhoa_osciPfS_S_fffffS_S_fii
        .type           _Z9rhoa_osciPfS_S_fffffS_S_fii,@function
        .size           _Z9rhoa_osciPfS_S_fffffS_S_fii,(.L_x_652 - _Z9rhoa_osciPfS_S_fffffS_S_fii)
        .other          _Z9rhoa_osciPfS_S_fffffS_S_fii,@"STO_CUDA_ENTRY STV_DEFAULT"
_Z9rhoa_osciPfS_S_fffffS_S_fii:
.text._Z9rhoa_osciPfS_S_fffffS_S_fii:
[----:B------:R-:W0:Y:S01]  /*0000*/  LDC R1, c[0x0][0x37c] ;  /* 0x0000df00ff017b82 */ /* 0x000e220000000800 */
[----:B------:R-:W1:Y:S07]  /*0010*/  S2R R0, SR_TID.Y ;  /* 0x0000000000007919 */ /* 0x000e6e0000002200 */
[----:B------:R-:W2:Y:S01]  /*0020*/  LDC R2, c[0x0][0x360] ;  /* 0x0000d800ff027b82 */ /* 0x000ea20000000800 */
[----:B------:R-:W3:Y:S01]  /*0030*/  LDCU UR6, c[0x0][0x3c8] ;  /* 0x00007900ff0677ac */ /* 0x000ee20008000800 */
[----:B0-----:R-:W-:Y:S01]  /*0040*/  VIADD R1, R1, 0xffffffd8 ;  /* 0xffffffd801017836 */ /* 0x001fe20000000000 */
[----:B------:R-:W2:Y:S01]  /*0050*/  S2R R11, SR_TID.X ;  /* 0x00000000000b7919 */ /* 0x000ea20000002100 */
[----:B------:R-:W0:Y:S04]  /*0060*/  LDCU UR7, c[0x0][0x3c4] ;  /* 0x00007880ff0777ac */ /* 0x000e280008000800 */
[----:B------:R-:W1:Y:S08]  /*0070*/  S2UR UR5, SR_CTAID.Y ;  /* 0x00000000000579c3 */ /* 0x000e700000002600 */
[----:B------:R-:W1:Y:S08]  /*0080*/  LDC R3, c[0x0][0x364] ;  /* 0x0000d900ff037b82 */ /* 0x000e700000000800 */
[----:B------:R-:W2:Y:S01]  /*0090*/  S2UR UR4, SR_CTAID.X ;  /* 0x00000000000479c3 */ /* 0x000ea20000002500 */
[----:B-1----:R-:W-:-:S05]  /*00a0*/  IMAD R0, R3, UR5, R0 ;  /* 0x0000000503007c24 */ /* 0x002fca000f8e0200 */
[----:B---3--:R-:W-:Y:S01]  /*00b0*/  ISETP.GE.AND P0, PT, R0, UR6, PT ;  /* 0x0000000600007c0c */ /* 0x008fe2000bf06270 */
[----:B--2---:R-:W-:-:S05]  /*00c0*/  IMAD R11, R2, UR4, R11 ;  /* 0x00000004020b7c24 */ /* 0x004fca000f8e020b */
[----:B0-----:R-:W-:-:S13]  /*00d0*/  ISETP.GE.OR P0, PT, R11, UR7, P0 ;  /* 0x000000070b007c0c */ /* 0x001fda0008706670 */
[----:B------:R-:W-:Y:S05]  /*00e0*/  @P0 EXIT ;  /* 0x000000000000094d */ /* 0x000fea0003800000 */
[----:B------:R-:W0:Y:S01]  /*00f0*/  LDC.64 R6, c[0x0][0x380] ;  /* 0x0000e000ff067b82 */ /* 0x000e220000000a00 */
[----:B------:R-:W1:Y:S01]  /*0100*/  LDCU.64 UR4, c[0x0][0x358] ;  /* 0x00006b00ff0477ac */ /* 0x000e620008000a00 */
[----:B------:R-:W-:-:S06]  /*0110*/  IMAD R3, R0, UR7, R11 ;  /* 0x0000000700037c24 */ /* 0x000fcc000f8e020b */
[----:B------:R-:W2:Y:S08]  /*0120*/  LDC.64 R8, c[0x0][0x388] ;  /* 0x0000e200ff087b82 */ /* 0x000eb00000000a00 */
[----:B------:R-:W3:Y:S01]  /*0130*/  LDC.64 R12, c[0x0][0x390] ;  /* 0x0000e400ff0c7b82 */ /* 0x000ee20000000a00 */
[----:B0-----:R-:W-:-:S05]  /*0140*/  IMAD.WIDE R6, R3, 0x4, R6 ;  /* 0x0000000403067825 */ /* 0x001fca00078e0206 */
[----:B-1----:R0:W-:Y:S01]  /*0150*/  STG.E desc[UR4][R6.64], RZ ;  /* 0x000000ff06007986 */ /* 0x0021e2000c101904 */
[----:B--2---:R-:W-:-:S05]  /*0160*/  IMAD.WIDE R8, R3, 0x4, R8 ;  /* 0x0000000403087825 */ /* 0x004fca00078e0208 */
[----:B------:R0:W-:Y:S01]  /*0170*/  STG.E desc[UR4][R8.64], RZ ;  /* 0x000000ff08007986 */ /* 0x0001e2000c101904 */
[----:B---3--:R-:W-:-:S06]  /*0180*/  IMAD.WIDE R12, R3, 0x4, R12 ;  /* 0x00000004030c7825 */ /* 0x008fcc00078e020c */
[----:B------:R-:W2:Y:S01]  /*0190*/  LDG.E R12, desc[UR4][R12.64] ;  /* 0x000000040c0c7981 */ /* 0x000ea2000c1e1900 */
[----:B------:R-:W-:Y:S01]  /*01a0*/  UMOV UR8, 0xeb1c432d ;  /* 0xeb1c432d00087882 */ /* 0x000fe20000000000 */
[----:B------:R-:W-:Y:S01]  /*01b0*/  UMOV UR9, 0x3f1a36e2 ;  /* 0x3f1a36e200097882 */ /* 0x000fe20000000000 */
[----:B--2---:R-:W1:Y:S02]  /*01c0*/  F2F.F64.F32 R2, R12 ;  /* 0x0000000c00027310 */ /* 0x004e640000201800 */
[----:B-1----:R-:W-:-:S14]  /*01d0*/  DSETP.GT.AND P0, PT, R2, UR8, PT ;  /* 0x0000000802007e2a */ /* 0x002fdc000bf04000 */
[----:B0-----:R-:W-:Y:S05]  /*01e0*/  @!P0 EXIT ;  /* 0x000000000000894d */ /* 0x001fea0003800000 */
[----:B------:R-:W0:Y:S08]  /*01f0*/  LDC.64 R4, c[0x0][0x3b8] ;  /* 0x0000ee00ff047b82 */ /* 0x000e300000000a00 */
[----:B------:R-:W1:Y:S01]  /*0200*/  LDC.64 R2, c[0x0][0x3b0] ;  /* 0x0000ec00ff027b82 */ /* 0x000e620000000a00 */
[----:B0-----:R-:W-:-:S06]  /*0210*/  IMAD.WIDE.U32 R4, R0, 0x4, R4 ;  /* 0x0000000400047825 */ /* 0x001fcc00078e0004 */
[----:B------:R-:W2:Y:S01]  /*0220*/  LDG.E R4, desc[UR4][R4.64] ;  /* 0x0000000404047981 */ /* 0x000ea2000c1e1900 */
[----:B-1----:R-:W-:-:S06]  /*0230*/  IMAD.WIDE R2, R11, 0x4, R2 ;  /* 0x000000040b027825 */ /* 0x002fcc00078e0202 */
[----:B------:R-:W3:Y:S01]  /*0240*/  LDG.E R2, desc[UR4][R2.64] ;  /* 0x0000000402027981 */ /* 0x000ee2000c1e1900 */
[----:B------:R-:W-:Y:S01]  /*0250*/  BSSY.RECONVERGENT B0, `(.L_x_401) ;  /* 0x000000e000007945 */ /* 0x000fe20003800200 */
[----:B--2---:R-:W-:-:S04]  /*0260*/  FMUL R11, R4, R4 ;  /* 0x00000004040b7220 */ /* 0x004fc80000400000 */
[----:B---3--:R-:W-:-:S04]  /*0270*/  FFMA R0, R2, R2, R11 ;  /* 0x0000000202007223 */ /* 0x008fc8000000000b */
[----:B------:R-:W-:Y:S01]  /*0280*/  VIADD R10, R0, 0xf3000000 ;  /* 0xf3000000000a7836 */ /* 0x000fe20000000000 */
[----:B------:R0:W1:Y:S04]  /*0290*/  MUFU.RSQ R11, R0 ;  /* 0x00000000000b7308 */ /* 0x0000680000001400 */
[----:B------:R-:W-:-:S13]  /*02a0*/  ISETP.GT.U32.AND P0, PT, R10, 0x727fffff, PT ;  /* 0x727fffff0a00780c */ /* 0x000fda0003f04070 */
[----:B01----:R-:W-:Y:S05]  /*02b0*/  @!P0 BRA `(.L_x_402) ;  /* 0x00000000000c8947 */ /* 0x003fea0003800000 */
[----:B------:R-:W-:-:S07]  /*02c0*/  MOV R11, 0x2e0 ;  /* 0x000002e0000b7802 */ /* 0x000fce0000000f00 */
[----:B------:R-:W-:Y:S05]  /*02d0*/  CALL.REL.NOINC `($__internal_8_$__cuda_sm20_sqrt_rn_f32_slowpath) ;  /* 0x0000000c007c7944 */ /* 0x000fea0003c00000 */
[----:B------:R-:W-:Y:S05]  /*02e0*/  BRA `(.L_x_403) ;  /* 0x0000000000107947 */ /* 0x000fea0003800000 */
.L_x_402:
[----:B------:R-:W-:Y:S01]  /*02f0*/  FMUL.FTZ R3, R0, R11 ;  /* 0x0000000b00037220 */ /* 0x000fe20000410000 */
[----:B------:R-:W-:-:S03]  /*0300*/  FMUL.FTZ R11, R11, 0.5 ;  /* 0x3f0000000b0b7820 */ /* 0x000fc60000410000 */
[----:B------:R-:W-:-:S04]  /*0310*/  FFMA R0, -R3, R3, R0 ;  /* 0x0000000303007223 */ /* 0x000fc80000000100 */
[----:B------:R-:W-:-:S07]  /*0320*/  FFMA R0, R0, R11, R3 ;  /* 0x0000000b00007223 */ /* 0x000fce0000000003 */
.L_x_403:
[----:B------:R-:W-:Y:S05]  /*0330*/  BSYNC.RECONVERGENT B0 ;  /* 0x0000000000007941 */ /* 0x000fea0003800200 */
.L_x_401:
[----:B------:R-:W0:Y:S01]  /*0340*/  LDC R5, c[0x3][0x4c] ;  /* 0x00c01300ff057b82 */ /* 0x000e220000000800 */
[----:B------:R-:W1:Y:S01]  /*0350*/  LDCU UR6, c[0x0][0x3a8] ;  /* 0x00007500ff0677ac */ /* 0x000e620008000800 */
[----:B------:R-:W-:Y:S01]  /*0360*/  BSSY.RECONVERGENT B0, `(.L_x_404) ;  /* 0x000000e000007945 */ /* 0x000fe20003800200 */
[----:B-1----:R-:W-:-:S04]  /*0370*/  FADD R0, -R0, UR6 ;  /* 0x0000000600007e21 */ /* 0x002fc80008000100 */
[----:B------:R-:W-:Y:S01]  /*0380*/  FMUL R0, R0, 3 ;  /* 0x4040000000007820 */ /* 0x000fe20000400000 */
        /* <DEDUP_REMOVED lines=8> */
[----:B------:R-:W-:-:S07]  /*0410*/  MOV R2, 0x430 ;  /* 0x0000043000027802 */ /* 0x000fce0000000f00 */
[----:B------:R-:W-:Y:S05]  /*0420*/  CALL.REL.NOINC `($__internal_9_$__cuda_sm3x_div_rn_noftz_f32_slowpath) ;  /* 0x0000000c00847944 */ /* 0x000fea0003c00000 */
[----:B------:R-:W-:-:S07]  /*0430*/  IMAD.MOV.U32 R13, RZ, RZ, R0 ;  /* 0x000000ffff0d7224 */ /* 0x000fce00078e0000 */
.L_x_405:
[----:B------:R-:W-:Y:S05]  /*0440*/  BSYNC.RECONVERGENT B0 ;  /* 0x0000000000007941 */ /* 0x000fea0003800200 */
.L_x_404:
[----:B------:R-:W0:Y:S01]  /*0450*/  LDCU.64 UR6, c[0x0][0x3a0] ;  /* 0x00007400ff0677ac */ /* 0x000e220008000a00 */
[----:B------:R-:W-:Y:S02]  /*0460*/  IMAD.MOV.U32 R2, RZ, RZ, 0x1 ;  /* 0x00000001ff027424 */ /* 0x000fe400078e00ff */
[C---:B------:R-:W-:Y:S01]  /*0470*/  FMUL R0, |R13|.reuse, 2.8853900432586669922 ;  /* 0x4038aa3b0d007820 */ /* 0x040fe20000400200 */
[----:B------:R-:W-:Y:S02]  /*0480*/  IMAD.MOV.U32 R20, RZ, RZ, 0x3c80f082 ;  /* 0x3c80f082ff147424 */ /* 0x000fe400078e00ff */
[C---:B------:R-:W-:Y:S01]  /*0490*/  FMUL R21, R13.reuse, R13 ;  /* 0x0000000d0d157220 */ /* 0x040fe20000400000 */
[----:B------:R-:W-:Y:S01]  /*04a0*/  IMAD.MOV.U32 R19, RZ, RZ, 0x3f800000 ;  /* 0x3f800000ff137424 */ /* 0x000fe200078e00ff */
[C---:B------:R-:W-:Y:S01]  /*04b0*/  FSETP.GE.AND P1, PT, |R13|.reuse, 0.60000002384185791016, PT ;  /* 0x3f19999a0d00780b */ /* 0x040fe20003f26200 */
[----:B------:R-:W1:Y:S01]  /*04c0*/  MUFU.EX2 R0, R0 ;  /* 0x0000000000007308 */ /* 0x000e620000000800 */
[----:B------:R-:W-:-:S07]  /*04d0*/  FSETP.GE.AND P0, PT, |R13|, 9.010913848876953125, PT ;  /* 0x41102cb40d00780b */ /* 0x000fce0003f06200 */
[----:B0-----:R-:W0:Y:S01]  /*04e0*/  F2F.F64.F32 R4, UR7 ;  /* 0x0000000700047d10 */ /* 0x001e220008201800 */
[----:B------:R-:W-:Y:S01]  /*04f0*/  UMOV UR7, 0x401921fb ;  /* 0x401921fb00077882 */ /* 0x000fe20000000000 */
[----:B-1----:R-:W-:Y:S01]  /*0500*/  FADD R18, R0, 1 ;  /* 0x3f80000000127421 */ /* 0x002fe20000000000 */
[----:B------:R-:W-:-:S04]  /*0510*/  FFMA R0, R21, R20, -0.052303962409496307373 ;  /* 0xbd563cae15007423 */ /* 0x000fc80000000014 */
[C---:B------:R-:W-:Y:S01]  /*0520*/  FFMA R0, R21.reuse, R0, 0.1331529766321182251 ;  /* 0x3e08594115007423 */ /* 0x040fe20000000000 */
[----:B------:R-:W1:Y:S03]  /*0530*/  MUFU.RCP R18, R18 ;  /* 0x0000001200127308 */ /* 0x000e660000001000 */
[----:B------:R-:W-:-:S04]  /*0540*/  FFMA R0, R21, R0, -0.33332768082618713379 ;  /* 0xbeaaa9ed15007423 */ /* 0x000fc80000000000 */
[----:B------:R-:W-:Y:S01]  /*0550*/  FFMA R0, R21, R0, RZ ;  /* 0x0000000015007223 */ /* 0x000fe200000000ff */
[----:B0-----:R-:W0:Y:S01]  /*0560*/  MUFU.RCP64H R3, R5 ;  /* 0x0000000500037308 */ /* 0x001e220000001800 */
[----:B-1----:R-:W-:Y:S01]  /*0570*/  FFMA R19, R18, -2, R19 ;  /* 0xc000000012137823 */ /* 0x002fe20000000013 */
[----:B0-----:R-:W-:-:S08]  /*0580*/  DFMA R10, -R4, R2, 1 ;  /* 0x3ff00000040a742b */ /* 0x001fd00000000102 */
[----:B------:R-:W-:Y:S02]  /*0590*/  DFMA R14, R10, R10, R10 ;  /* 0x0000000a0a0e722b */ /* 0x000fe4000000000a */
[----:B------:R-:W0:Y:S01]  /*05a0*/  F2F.F64.F32 R10, UR6 ;  /* 0x00000006000a7d10 */ /* 0x000e220008201800 */
[----:B------:R-:W-:-:S05]  /*05b0*/  UMOV UR6, 0x54442d18 ;  /* 0x54442d1800067882 */ /* 0x000fca0000000000 */
[----:B------:R-:W-:-:S08]  /*05c0*/  DFMA R2, R2, R14, R2 ;  /* 0x0000000e0202722b */ /* 0x000fd00000000002 */
[----:B------:R-:W-:Y:S02]  /*05d0*/  DFMA R14, -R4, R2, 1 ;  /* 0x3ff00000040e742b */ /* 0x000fe40000000102 */
[----:B0-----:R-:W-:-:S06]  /*05e0*/  DMUL R10, R10, UR6 ;  /* 0x000000060a0a7c28 */ /* 0x001fcc0008000000 */
[----:B------:R-:W-:-:S08]  /*05f0*/  DFMA R2, R2, R14, R2 ;  /* 0x0000000e0202722b */ /* 0x000fd00000000002 */
[----:B------:R-:W-:-:S08]  /*0600*/  DMUL R14, R10, R2 ;  /* 0x000000020a0e7228 */ /* 0x000fd00000000000 */
[----:B------:R-:W-:-:S08]  /*0610*/  DFMA R16, -R4, R14, R10 ;  /* 0x0000000e0410722b */ /* 0x000fd0000000010a */
[----:B------:R-:W-:Y:S01]  /*0620*/  DFMA R2, R2, R16, R14 ;  /* 0x000000100202722b */ /* 0x000fe2000000000e */
[----:B------:R-:W-:Y:S01]  /*0630*/  FSEL R14, R19, 1, !P0 ;  /* 0x3f800000130e7808 */ /* 0x000fe20004000000 */
[----:B------:R-:W-:-:S03]  /*0640*/  IMAD.MOV.U32 R15, RZ, RZ, 0x3f000000 ;  /* 0x3f000000ff0f7424 */ /* 0x000fc600078e00ff */
[--C-:B------:R-:W-:Y:S01]  /*0650*/  LOP3.LUT R14, R14, 0x80000000, R13.reuse, 0xb8, !PT ;  /* 0x800000000e0e7812 */ /* 0x100fe200078eb80d */
[----:B------:R-:W-:Y:S01]  /*0660*/  @!P1 FFMA R14, R0, R13, R13 ;  /* 0x0000000d000e9223 */ /* 0x000fe2000000000d */
[----:B------:R-:W-:-:S03]  /*0670*/  FSETP.GEU.AND P1, PT, |R11|, 6.5827683646048100446e-37, PT ;  /* 0x036000000b00780b */ /* 0x000fc60003f2e200 */
[----:B------:R-:W-:Y:S01]  /*0680*/  FFMA R16, RZ, R5, R3 ;  /* 0x00000005ff107223 */ /* 0x000fe20000000003 */
[----:B------:R-:W-:-:S04]  /*0690*/  FFMA R13, R14, R15, 0.5 ;  /* 0x3f0000000e0d7423 */ /* 0x000fc8000000000f */
[----:B------:R-:W-:Y:S01]  /*06a0*/  FSETP.GT.AND P0, PT, |R16|, 1.469367938527859385e-39, PT ;  /* 0x001000001000780b */ /* 0x000fe20003f04200 */
[----:B------:R-:W-:-:S12]  /*06b0*/  FADD R0, R12, -R13 ;  /* 0x8000000d0c007221 */ /* 0x000fd80000000000 */
[----:B------:R-:W-:Y:S05]  /*06c0*/  @P0 BRA P1, `(.L_x_406) ;  /* 0x0000000000080947 */ /* 0x000fea0000800000 */
[----:B------:R-:W-:-:S07]  /*06d0*/  MOV R14, 0x6f0 ;  /* 0x000006f0000e7802 */ /* 0x000fce0000000f00 */
[----:B------:R-:W-:Y:S05]  /*06e0*/  CALL.REL.NOINC `($__internal_7_$__cuda_sm20_div_rn_f64_full) ;  /* 0x0000000400087944 */ /* 0x000fea0003c00000 */
.L_x_406:
[----:B------:R-:W-:-:S14]  /*06f0*/  DSETP.NEU.AND P0, PT, |R2|, +INF , PT ;  /* 0x7ff000000200742a */ /* 0x000fdc0003f0d200 */
[----:B------:R-:W-:Y:S01]  /*0700*/  @!P0 DMUL R10, RZ, R2 ;  /* 0x00000002ff0a8228 */ /* 0x000fe20000000000 */
[----:B------:R-:W-:Y:S01]  /*0710*/  @!P0 IMAD.MOV.U32 R4, RZ, RZ, RZ ;  /* 0x000000ffff048224 */ /* 0x000fe200078e00ff */
[----:B------:R-:W-:Y:S09]  /*0720*/  @!P0 BRA `(.L_x_407) ;  /* 0x0000000000508947 */ /* 0x000ff20003800000 */
[----:B------:R-:W-:Y:S01]  /*0730*/  UMOV UR6, 0x6dc9c883 ;  /* 0x6dc9c88300067882 */ /* 0x000fe20000000000 */
[----:B------:R-:W-:Y:S01]  /*0740*/  UMOV UR7, 0x3fe45f30 ;  /* 0x3fe45f3000077882 */ /* 0x000fe20000000000 */
[C---:B------:R-:W-:Y:S02]  /*0750*/  DSETP.GE.AND P0, PT, |R2|.reuse, 2.14748364800000000000e+09, PT ;  /* 0x41e000000200742a */ /* 0x040fe40003f06200 */
[----:B------:R-:W-:Y:S01]  /*0760*/  DMUL R4, R2, UR6 ;  /* 0x0000000602047c28 */ /* 0x000fe20008000000 */
[----:B------:R-:W-:Y:S01]  /*0770*/  UMOV UR6, 0x54442d18 ;  /* 0x54442d1800067882 */ /* 0x000fe20000000000 */
[----:B------:R-:W-:-:S08]  /*0780*/  UMOV UR7, 0x3ff921fb ;  /* 0x3ff921fb00077882 */ /* 0x000fd00000000000 */
[----:B------:R-:W0:Y:S08]  /*0790*/  F2I.F64 R4, R4 ;  /* 0x0000000400047311 */ /* 0x000e300000301100 */
[----:B0-----:R-:W0:Y:S02]  /*07a0*/  I2F.F64 R10, R4 ;  /* 0x00000004000a7312 */ /* 0x001e240000201c00 */
[----:B0-----:R-:W-:Y:S01]  /*07b0*/  DFMA R12, R10, -UR6, R2 ;  /* 0x800000060a0c7c2b */ /* 0x001fe20008000002 */
[----:B------:R-:W-:Y:S01]  /*07c0*/  UMOV UR6, 0x33145c00 ;  /* 0x33145c0000067882 */ /* 0x000fe20000000000 */
[----:B------:R-:W-:-:S06]  /*07d0*/  UMOV UR7, 0x3c91a626 ;  /* 0x3c91a62600077882 */ /* 0x000fcc0000000000 */
[----:B------:R-:W-:Y:S01]  /*07e0*/  DFMA R12, R10, -UR6, R12 ;  /* 0x800000060a0c7c2b */ /* 0x000fe2000800000c */
[----:B------:R-:W-:Y:S01]  /*07f0*/  UMOV UR6, 0x252049c0 ;  /* 0x252049c000067882 */ /* 0x000fe20000000000 */
[----:B------:R-:W-:-:S06]  /*0800*/  UMOV UR7, 0x397b839a ;  /* 0x397b839a00077882 */ /* 0x000fcc0000000000 */
[----:B------:R-:W-:Y:S01]  /*0810*/  DFMA R10, R10, -UR6, R12 ;  /* 0x800000060a0a7c2b */ /* 0x000fe2000800000c */
[----:B------:R-:W-:Y:S10]  /*0820*/  @!P0 BRA `(.L_x_407) ;  /* 0x0000000000108947 */ /* 0x000ff40003800000 */
[----:B------:R-:W-:Y:S01]  /*0830*/  IMAD.MOV.U32 R10, RZ, RZ, R3 ;  /* 0x000000ffff0a7224 */ /* 0x000fe200078e0003 */
[----:B------:R-:W-:-:S07]  /*0840*/  MOV R12, 0x860 ;  /* 0x00000860000c7802 */ /* 0x000fce0000000f00 */
[----:B------:R-:W-:Y:S05]  /*0850*/  CALL.REL.NOINC `($_Z9rhoa_osciPfS_S_fffffS_S_fii$__internal_trig_reduction_slowpathd) ;  /* 0x0000001000207944 */ /* 0x000fea0003c00000 */
[----:B------:R-:W-:-:S07]  /*0860*/  IMAD.MOV.U32 R4, RZ, RZ, R2 ;  /* 0x000000ffff047224 */ /* 0x000fce00078e0002 */
.L_x_407:
[----:B------:R-:W0:Y:S01]  /*0870*/  LDCU.64 UR6, c[0x4][0x1b0] ;  /* 0x01003600ff0677ac */ /* 0x000e220008000a00 */
[----:B------:R-:W-:-:S05]  /*0880*/  IMAD.SHL.U32 R2, R4, 0x40, RZ ;  /* 0x0000004004027824 */ /* 0x000fca00078e00ff */
[----:B------:R-:W-:-:S04]  /*0890*/  LOP3.LUT R2, R2, 0x40, RZ, 0xc0, !PT ;  /* 0x0000004002027812 */ /* 0x000fc800078ec0ff */
[----:B0-----:R-:W-:-:S05]  /*08a0*/  IADD3 R24, P0, PT, R2, UR6, RZ ;  /* 0x0000000602187c10 */ /* 0x001fca000ff1e0ff */
[----:B------:R-:W-:-:S05]  /*08b0*/  IMAD.X R25, RZ, RZ, UR7, P0 ;  /* 0x00000007ff197e24 */ /* 0x000fca00080e06ff */
[----:B------:R-:W2:Y:S04]  /*08c0*/  LDG.E.128.CONSTANT R12, desc[UR4][R24.64] ;  /* 0x00000004180c7981 */ /* 0x000ea8000c1e9d00 */
[----:B------:R-:W3:Y:S04]  /*08d0*/  LDG.E.128.CONSTANT R16, desc[UR4][R24.64+0x10] ;  /* 0x0000100418107981 */ /* 0x000ee8000c1e9d00 */
[----:B------:R-:W4:Y:S01]  /*08e0*/  LDG.E.128.CONSTANT R20, desc[UR4][R24.64+0x20] ;  /* 0x0000200418147981 */ /* 0x000f22000c1e9d00 */
[----:B------:R-:W-:Y:S01]  /*08f0*/  LOP3.LUT R2, R4, 0x1, RZ, 0xc0, !PT ;  /* 0x0000000104027812 */ /* 0x000fe200078ec0ff */
[----:B------:R-:W-:-:S02]  /*0900*/  IMAD.MOV.U32 R26, RZ, RZ, 0x20fd8164 ;  /* 0x20fd8164ff1a7424 */ /* 0x000fc400078e00ff */
[----:B------:R-:W-:Y:S01]  /*0910*/  IMAD.MOV.U32 R5, RZ, RZ, 0x3da8ff83 ;  /* 0x3da8ff83ff057424 */ /* 0x000fe200078e00ff */
[----:B------:R-:W-:Y:S01]  /*0920*/  ISETP.NE.U32.AND P0, PT, R2, 0x1, PT ;  /* 0x000000010200780c */ /* 0x000fe20003f05070 */
[----:B------:R-:W-:-:S03]  /*0930*/  DMUL R2, R10, R10 ;  /* 0x0000000a0a027228 */ /* 0x000fc60000000000 */
[----:B------:R-:W-:Y:S02]  /*0940*/  FSEL R26, R26, -8.06006814911005101289e+34, !P0 ;  /* 0xf9785eba1a1a7808 */ /* 0x000fe40004000000 */
[----:B------:R-:W-:-:S06]  /*0950*/  FSEL R27, -R5, 0.11223486810922622681, !P0 ;  /* 0x3de5db65051b7808 */ /* 0x000fcc0004000100 */
[----:B--2---:R-:W-:-:S08]  /*0960*/  DFMA R12, R2, R26, R12 ;  /* 0x0000001a020c722b */ /* 0x004fd0000000000c */
[----:B------:R-:W-:-:S08]  /*0970*/  DFMA R12, R2, R12, R14 ;  /* 0x0000000c020c722b */ /* 0x000fd0000000000e */
[----:B---3--:R-:W-:-:S08]  /*0980*/  DFMA R12, R2, R12, R16 ;  /* 0x0000000c020c722b */ /* 0x008fd00000000010 */
[----:B------:R-:W-:-:S08]  /*0990*/  DFMA R12, R2, R12, R18 ;  /* 0x0000000c020c722b */ /* 0x000fd00000000012 */
[----:B----4-:R-:W-:-:S08]  /*09a0*/  DFMA R12, R2, R12, R20 ;  /* 0x0000000c020c722b */ /* 0x010fd00000000014 */
[----:B------:R-:W-:-:S08]  /*09b0*/  DFMA R12, R2, R12, R22 ;  /* 0x0000000c020c722b */ /* 0x000fd00000000016 */
[----:B------:R-:W-:Y:S02]  /*09c0*/  DFMA R10, R12, R10, R10 ;  /* 0x0000000a0c0a722b */ /* 0x000fe4000000000a */
[----:B------:R-:W-:-:S10]  /*09d0*/  DFMA R2, R2, R12, 1 ;  /* 0x3ff000000202742b */ /* 0x000fd4000000000c */
[----:B------:R-:W-:Y:S02]  /*09e0*/  FSEL R10, R2, R10, !P0 ;  /* 0x0000000a020a7208 */ /* 0x000fe40004000000 */
[----:B------:R-:W-:Y:S02]  /*09f0*/  FSEL R11, R3, R11, !P0 ;  /* 0x0000000b030b7208 */ /* 0x000fe40004000000 */
[----:B------:R-:W-:-:S04]  /*0a00*/  LOP3.LUT P0, RZ, R4, 0x2, RZ, 0xc0, !PT ;  /* 0x0000000204ff7812 */ /* 0x000fc8000780c0ff */
[----:B------:R-:W-:-:S10]  /*0a10*/  DADD R2, RZ, -R10 ;  /* 0x00000000ff027229 */ /* 0x000fd4000000080a */
[----:B------:R-:W-:Y:S02]  /*0a20*/  FSEL R2, R10, R2, !P0 ;  /* 0x000000020a027208 */ /* 0x000fe40004000000 */
[----:B------:R-:W-:-:S04]  /*0a30*/  FSEL R3, R11, R3, !P0 ;  /* 0x000000030b037208 */ /* 0x000fc80004000000 */
[----:B------:R-:W0:Y:S02]  /*0a40*/  F2F.F32.F64 R2, R2 ;  /* 0x0000000200027310 */ /* 0x000e240000301000 */
[C---:B0-----:R-:W-:Y:S02]  /*0a50*/  FSETP.GT.AND P0, PT, R2.reuse, RZ, PT ;  /* 0x000000ff0200720b */ /* 0x041fe40003f04000 */
[----:B------:R-:W-:-:S11]  /*0a60*/  FSETP.GTU.AND P1, PT, R2, RZ, PT ;  /* 0x000000ff0200720b */ /* 0x000fd60003f2c000 */
[----:B------:R-:W-:-:S04]  /*0a70*/  @P0 FADD R4, R2, 1 ;  /* 0x3f80000002040421 */ /* 0x000fc80000000000 */
[----:B------:R-:W-:-:S04]  /*0a80*/  @P0 FMUL R5, R4, 0.5 ;  /* 0x3f00000004050820 */ /* 0x000fc80000400000 */
[----:B------:R-:W-:-:S05]  /*0a90*/  @P0 FMUL R5, R0, R5 ;  /* 0x0000000500050220 */ /* 0x000fca0000400000 */
[----:B------:R0:W-:Y:S01]  /*0aa0*/  @P0 STG.E desc[UR4][R6.64], R5 ;  /* 0x0000000506000986 */ /* 0x0001e2000c101904 */
[----:B------:R-:W-:Y:S05]  /*0ab0*/  @P1 EXIT ;  /* 0x000000000000194d */ /* 0x000fea0003800000 */
[----:B------:R-:W-:-:S04]  /*0ac0*/  FADD R2, -R2, 1 ;  /* 0x3f80000002027421 */ /* 0x000fc80000000100 */
[----:B------:R-:W-:-:S04]  /*0ad0*/  FMUL R3, R2, 0.5 ;  /* 0x3f00000002037820 */ /* 0x000fc80000400000 */
[----:B------:R-:W-:-:S05]  /*0ae0*/  FMUL R3, R0, R3 ;  /* 0x0000000300037220 */ /* 0x000fca0000400000 */
[----:B------:R-:W-:Y:S01]  /*0af0*/  STG.E desc[UR4][R8.64], R3 ;  /* 0x0000000308007986 */ /* 0x000fe2000c101904 */
[----:B------:R-:W-:Y:S05]  /*0b00*/  EXIT ;  /* 0x000000000000794d */ /* 0x000fea0003800000 */
        .weak           $__internal_7_$__cuda_sm20_div_rn_f64_full
        .type           $__internal_7_$__cuda_sm20_div_rn_f64_full,@function
        .size           $__internal_7_$__cuda_sm20_div_rn_f64_full,($__internal_8_$__cuda_sm20_sqrt_rn_f32_slowpath - $__internal_7_$__cuda_sm20_div_rn_f64_full)
$__internal_7_$__cuda_sm20_div_rn_f64_full:
[C---:B------:R-:W-:Y:S01]  /*0b10*/  FSETP.GEU.AND P0, PT, |R5|.reuse, 1.469367938527859385e-39, PT ;  /* 0x001000000500780b */ /* 0x040fe20003f0e200 */
[----:B------:R-:W-:Y:S01]  /*0b20*/  IMAD.MOV.U32 R16, RZ, RZ, 0x1 ;  /* 0x00000001ff107424 */ /* 0x000fe200078e00ff */
[C---:B------:R-:W-:Y:S01]  /*0b30*/  LOP3.LUT R2, R5.reuse, 0x800fffff, RZ, 0xc0, !PT ;  /* 0x800fffff05027812 */ /* 0x040fe200078ec0ff */
[----:B------:R-:W-:Y:S01]  /*0b40*/  IMAD.MOV.U32 R22, RZ, RZ, 0x1ca00000 ;  /* 0x1ca00000ff167424 */ /* 0x000fe200078e00ff */
[----:B------:R-:W-:Y:S02]  /*0b50*/  LOP3.LUT R20, R5, 0x7ff00000, RZ, 0xc0, !PT ;  /* 0x7ff0000005147812 */ /* 0x000fe400078ec0ff */
[----:B------:R-:W-:Y:S01]  /*0b60*/  LOP3.LUT R3, R2, 0x3ff00000, RZ, 0xfc, !PT ;  /* 0x3ff0000002037812 */ /* 0x000fe200078efcff */
[----:B------:R-:W-:Y:S01]  /*0b70*/  IMAD.MOV.U32 R2, RZ, RZ, R4 ;  /* 0x000000ffff027224 */ /* 0x000fe200078e0004 */
[----:B------:R-:W-:-:S04]  /*0b80*/  LOP3.LUT R15, R11, 0x7ff00000, RZ, 0xc0, !PT ;  /* 0x7ff000000b0f7812 */ /* 0x000fc800078ec0ff */
[----:B------:R-:W-:Y:S01]  /*0b90*/  ISETP.GE.U32.AND P1, PT, R15, R20, PT ;  /* 0x000000140f00720c */ /* 0x000fe20003f26070 */
[----:B------:R-:W-:Y:S01]  /*0ba0*/  @!P0 DMUL R2, R4, 8.98846567431157953865e+307 ;  /* 0x7fe0000004028828 */ /* 0x000fe20000000000 */
[----:B------:R-:W-:-:S05]  /*0bb0*/  IMAD.MOV.U32 R23, RZ, RZ, R15 ;  /* 0x000000ffff177224 */ /* 0x000fca00078e000f */
[----:B------:R-:W0:Y:S02]  /*0bc0*/  MUFU.RCP64H R17, R3 ;  /* 0x0000000300117308 */ /* 0x000e240000001800 */
[----:B0-----:R-:W-:-:S08]  /*0bd0*/  DFMA R12, R16, -R2, 1 ;  /* 0x3ff00000100c742b */ /* 0x001fd00000000802 */
[----:B------:R-:W-:-:S08]  /*0be0*/  DFMA R12, R12, R12, R12 ;  /* 0x0000000c0c0c722b */ /* 0x000fd0000000000c */
[----:B------:R-:W-:Y:S01]  /*0bf0*/  DFMA R16, R16, R12, R16 ;  /* 0x0000000c1010722b */ /* 0x000fe20000000010 */
[----:B------:R-:W-:Y:S01]  /*0c00*/  SEL R13, R22, 0x63400000, !P1 ;  /* 0x63400000160d7807 */ /* 0x000fe20004800000 */
[----:B------:R-:W-:Y:S01]  /*0c10*/  IMAD.MOV.U32 R12, RZ, RZ, R10 ;  /* 0x000000ffff0c7224 */ /* 0x000fe200078e000a */
[----:B------:R-:W-:Y:S02]  /*0c20*/  FSETP.GEU.AND P1, PT, |R11|, 1.469367938527859385e-39, PT ;  /* 0x001000000b00780b */ /* 0x000fe40003f2e200 */
[----:B------:R-:W-:-:S03]  /*0c30*/  LOP3.LUT R13, R13, 0x800fffff, R11, 0xf8, !PT ;  /* 0x800fffff0d0d7812 */ /* 0x000fc600078ef80b */
[----:B------:R-:W-:-:S08]  /*0c40*/  DFMA R18, R16, -R2, 1 ;  /* 0x3ff000001012742b */ /* 0x000fd00000000802 */
[----:B------:R-:W-:Y:S01]  /*0c50*/  DFMA R16, R16, R18, R16 ;  /* 0x000000121010722b */ /* 0x000fe20000000010 */
[----:B------:R-:W-:Y:S10]  /*0c60*/  @P1 BRA `(.L_x_408) ;  /* 0x0000000000201947 */ /* 0x000ff40003800000 */
[----:B------:R-:W-:-:S04]  /*0c70*/  LOP3.LUT R18, R5, 0x7ff00000, RZ, 0xc0, !PT ;  /* 0x7ff0000005127812 */ /* 0x000fc800078ec0ff */
[----:B------:R-:W-:Y:S01]  /*0c80*/  ISETP.GE.U32.AND P1, PT, R15, R18, PT ;  /* 0x000000120f00720c */ /* 0x000fe20003f26070 */
[----:B------:R-:W-:-:S03]  /*0c90*/  IMAD.MOV.U32 R18, RZ, RZ, RZ ;  /* 0x000000ffff127224 */ /* 0x000fc600078e00ff */
[----:B------:R-:W-:-:S04]  /*0ca0*/  SEL R19, R22, 0x63400000, !P1 ;  /* 0x6340000016137807 */ /* 0x000fc80004800000 */
[----:B------:R-:W-:-:S04]  /*0cb0*/  LOP3.LUT R19, R19, 0x80000000, R11, 0xf8, !PT ;  /* 0x8000000013137812 */ /* 0x000fc800078ef80b */
[----:B------:R-:W-:-:S06]  /*0cc0*/  LOP3.LUT R19, R19, 0x100000, RZ, 0xfc, !PT ;  /* 0x0010000013137812 */ /* 0x000fcc00078efcff */
[----:B------:R-:W-:-:S10]  /*0cd0*/  DFMA R12, R12, 2, -R18 ;  /* 0x400000000c0c782b */ /* 0x000fd40000000812 */
[----:B------:R-:W-:-:S07]  /*0ce0*/  LOP3.LUT R23, R13, 0x7ff00000, RZ, 0xc0, !PT ;  /* 0x7ff000000d177812 */ /* 0x000fce00078ec0ff */
.L_x_408:
[----:B------:R-:W-:Y:S01]  /*0cf0*/  IMAD.MOV.U32 R24, RZ, RZ, R20 ;  /* 0x000000ffff187224 */ /* 0x000fe200078e0014 */
[----:B------:R-:W-:Y:S01]  /*0d00*/  @!P0 LOP3.LUT R24, R3, 0x7ff00000, RZ, 0xc0, !PT ;  /* 0x7ff0000003188812 */ /* 0x000fe200078ec0ff */
[----:B------:R-:W-:Y:S01]  /*0d10*/  VIADD R25, R23, 0xffffffff ;  /* 0xffffffff17197836 */ /* 0x000fe20000000000 */
[----:B------:R-:W-:-:S04]  /*0d20*/  DMUL R18, R16, R12 ;  /* 0x0000000c10127228 */ /* 0x000fc80000000000 */
[----:B------:R-:W-:Y:S01]  /*0d30*/  ISETP.GT.U32.AND P0, PT, R25, 0x7feffffe, PT ;  /* 0x7feffffe1900780c */ /* 0x000fe20003f04070 */
[----:B------:R-:W-:-:S03]  /*0d40*/  VIADD R25, R24, 0xffffffff ;  /* 0xffffffff18197836 */ /* 0x000fc60000000000 */
[----:B------:R-:W-:Y:S02]  /*0d50*/  DFMA R20, R18, -R2, R12 ;  /* 0x800000021214722b */ /* 0x000fe4000000000c */
[----:B------:R-:W-:-:S06]  /*0d60*/  ISETP.GT.U32.OR P0, PT, R25, 0x7feffffe, P0 ;  /* 0x7feffffe1900780c */ /* 0x000fcc0000704470 */
[----:B------:R-:W-:-:S07]  /*0d70*/  DFMA R16, R16, R20, R18 ;  /* 0x000000141010722b */ /* 0x000fce0000000012 */
[----:B------:R-:W-:Y:S05]  /*0d80*/  @P0 BRA `(.L_x_409) ;  /* 0x00000000006c0947 */ /* 0x000fea0003800000 */
[----:B------:R-:W-:Y:S01]  /*0d90*/  LOP3.LUT R18, R5, 0x7ff00000, RZ, 0xc0, !PT ;  /* 0x7ff0000005127812 */ /* 0x000fe200078ec0ff */
[----:B------:R-:W-:-:S03]  /*0da0*/  IMAD.MOV.U32 R20, RZ, RZ, RZ ;  /* 0x000000ffff147224 */ /* 0x000fc600078e00ff */
[CC--:B------:R-:W-:Y:S02]  /*0db0*/  VIADDMNMX R10, R15.reuse, -R18.reuse, 0xb9600000, !PT ;  /* 0xb96000000f0a7446 */ /* 0x0c0fe40007800912 */
[----:B------:R-:W-:Y:S02]  /*0dc0*/  ISETP.GE.U32.AND P0, PT, R15, R18, PT ;  /* 0x000000120f00720c */ /* 0x000fe40003f06070 */
[----:B------:R-:W-:Y:S02]  /*0dd0*/  VIMNMX R10, PT, PT, R10, 0x46a00000, PT ;  /* 0x46a000000a0a7848 */ /* 0x000fe40003fe0100 */
[----:B------:R-:W-:-:S05]  /*0de0*/  SEL R11, R22, 0x63400000, !P0 ;  /* 0x63400000160b7807 */ /* 0x000fca0004000000 */
[----:B------:R-:W-:-:S04]  /*0df0*/  IMAD.IADD R10, R10, 0x1, -R11 ;  /* 0x000000010a0a7824 */ /* 0x000fc800078e0a0b */
[----:B------:R-:W-:-:S06]  /*0e00*/  VIADD R21, R10, 0x7fe00000 ;  /* 0x7fe000000a157836 */ /* 0x000fcc0000000000 */
[----:B------:R-:W-:-:S10]  /*0e10*/  DMUL R18, R16, R20 ;  /* 0x0000001410127228 */ /* 0x000fd40000000000 */
[----:B------:R-:W-:-:S13]  /*0e20*/  FSETP.GTU.AND P0, PT, |R19|, 1.469367938527859385e-39, PT ;  /* 0x001000001300780b */ /* 0x000fda0003f0c200 */
[----:B------:R-:W-:Y:S05]  /*0e30*/  @P0 BRA `(.L_x_410) ;  /* 0x0000000000940947 */ /* 0x000fea0003800000 */
[----:B------:R-:W-:Y:S01]  /*0e40*/  DFMA R2, R16, -R2, R12 ;  /* 0x800000021002722b */ /* 0x000fe2000000000c */
[----:B------:R-:W-:-:S09]  /*0e50*/  IMAD.MOV.U32 R20, RZ, RZ, RZ ;  /* 0x000000ffff147224 */ /* 0x000fd200078e00ff */
[C---:B------:R-:W-:Y:S02]  /*0e60*/  FSETP.NEU.AND P0, PT, R3.reuse, RZ, PT ;  /* 0x000000ff0300720b */ /* 0x040fe40003f0d000 */
[----:B------:R-:W-:-:S04]  /*0e70*/  LOP3.LUT R5, R3, 0x80000000, R5, 0x48, !PT ;  /* 0x8000000003057812 */ /* 0x000fc800078e4805 */
[----:B------:R-:W-:-:S07]  /*0e80*/  LOP3.LUT R21, R5, R21, RZ, 0xfc, !PT ;  /* 0x0000001505157212 */ /* 0x000fce00078efcff */
[----:B------:R-:W-:Y:S05]  /*0e90*/  @!P0 BRA `(.L_x_410) ;  /* 0x00000000007c8947 */ /* 0x000fea0003800000 */
[----:B------:R-:W-:Y:S02]  /*0ea0*/  IMAD.MOV R3, RZ, RZ, -R10 ;  /* 0x000000ffff037224 */ /* 0x000fe400078e0a0a */
[----:B------:R-:W-:-:S06]  /*0eb0*/  IMAD.MOV.U32 R2, RZ, RZ, RZ ;  /* 0x000000ffff027224 */ /* 0x000fcc00078e00ff */
[----:B------:R-:W-:Y:S02]  /*0ec0*/  DFMA R2, R18, -R2, R16 ;  /* 0x800000021202722b */ /* 0x000fe40000000010 */
[----:B------:R-:W-:-:S04]  /*0ed0*/  DMUL.RP R16, R16, R20 ;  /* 0x0000001410107228 */ /* 0x000fc80000008000 */
[----:B------:R-:W-:-:S04]  /*0ee0*/  IADD3 R2, PT, PT, -R10, -0x43300000, RZ ;  /* 0xbcd000000a027810 */ /* 0x000fc80007ffe1ff */
[----:B------:R-:W-:Y:S02]  /*0ef0*/  FSETP.NEU.AND P0, PT, |R3|, R2, PT ;  /* 0x000000020300720b */ /* 0x000fe40003f0d200 */
[----:B------:R-:W-:Y:S02]  /*0f00*/  LOP3.LUT R5, R17, R5, RZ, 0x3c, !PT ;  /* 0x0000000511057212 */ /* 0x000fe400078e3cff */
[----:B------:R-:W-:Y:S02]  /*0f10*/  FSEL R18, R16, R18, !P0 ;  /* 0x0000001210127208 */ /* 0x000fe40004000000 */
[----:B------:R-:W-:Y:S01]  /*0f20*/  FSEL R19, R5, R19, !P0 ;  /* 0x0000001305137208 */ /* 0x000fe20004000000 */
[----:B------:R-:W-:Y:S06]  /*0f30*/  BRA `(.L_x_410) ;  /* 0x0000000000547947 */ /* 0x000fec0003800000 */
.L_x_409:
[----:B------:R-:W-:-:S14]  /*0f40*/  DSETP.NAN.AND P0, PT, R10, R10, PT ;  /* 0x0000000a0a00722a */ /* 0x000fdc0003f08000 */
[----:B------:R-:W-:Y:S05]  /*0f50*/  @P0 BRA `(.L_x_411) ;  /* 0x0000000000440947 */ /* 0x000fea0003800000 */
[----:B------:R-:W-:-:S14]  /*0f60*/  DSETP.NAN.AND P0, PT, R4, R4, PT ;  /* 0x000000040400722a */ /* 0x000fdc0003f08000 */
[----:B------:R-:W-:Y:S05]  /*0f70*/  @P0 BRA `(.L_x_412) ;  /* 0x0000000000300947 */ /* 0x000fea0003800000 */
[----:B------:R-:W-:Y:S01]  /*0f80*/  ISETP.NE.AND P0, PT, R23, R24, PT ;  /* 0x000000181700720c */ /* 0x000fe20003f05270 */
[----:B------:R-:W-:Y:S02]  /*0f90*/  IMAD.MOV.U32 R18, RZ, RZ, 0x0 ;  /* 0x00000000ff127424 */ /* 0x000fe400078e00ff */
[----:B------:R-:W-:-:S10]  /*0fa0*/  IMAD.MOV.U32 R19, RZ, RZ, -0x80000 ;  /* 0xfff80000ff137424 */ /* 0x000fd400078e00ff */
[----:B------:R-:W-:Y:S05]  /*0fb0*/  @!P0 BRA `(.L_x_410) ;  /* 0x0000000000348947 */ /* 0x000fea0003800000 */
[----:B------:R-:W-:Y:S02]  /*0fc0*/  ISETP.NE.AND P0, PT, R23, 0x7ff00000, PT ;  /* 0x7ff000001700780c */ /* 0x000fe40003f05270 */
[----:B------:R-:W-:Y:S02]  /*0fd0*/  LOP3.LUT R19, R11, 0x80000000, R5, 0x48, !PT ;  /* 0x800000000b137812 */ /* 0x000fe400078e4805 */
[----:B------:R-:W-:-:S13]  /*0fe0*/  ISETP.EQ.OR P0, PT, R24, RZ, !P0 ;  /* 0x000000ff1800720c */ /* 0x000fda0004702670 */
[----:B------:R-:W-:Y:S01]  /*0ff0*/  @P0 LOP3.LUT R2, R19, 0x7ff00000, RZ, 0xfc, !PT ;  /* 0x7ff0000013020812 */ /* 0x000fe200078efcff */
[----:B------:R-:W-:Y:S02]  /*1000*/  @!P0 IMAD.MOV.U32 R18, RZ, RZ, RZ ;  /* 0x000000ffff128224 */ /* 0x000fe400078e00ff */
[----:B------:R-:W-:Y:S02]  /*1010*/  @P0 IMAD.MOV.U32 R18, RZ, RZ, RZ ;  /* 0x000000ffff120224 */ /* 0x000fe400078e00ff */
[----:B------:R-:W-:Y:S01]  /*1020*/  @P0 IMAD.MOV.U32 R19, RZ, RZ, R2 ;  /* 0x000000ffff130224 */ /* 0x000fe200078e0002 */
[----:B------:R-:W-:Y:S06]  /*1030*/  BRA `(.L_x_410) ;  /* 0x0000000000147947 */ /* 0x000fec0003800000 */
.L_x_412:
[----:B------:R-:W-:Y:S01]  /*1040*/  LOP3.LUT R19, R5, 0x80000, RZ, 0xfc, !PT ;  /* 0x0008000005137812 */ /* 0x000fe200078efcff */
[----:B------:R-:W-:Y:S01]  /*1050*/  IMAD.MOV.U32 R18, RZ, RZ, R4 ;  /* 0x000000ffff127224 */ /* 0x000fe200078e0004 */
[----:B------:R-:W-:Y:S06]  /*1060*/  BRA `(.L_x_410) ;  /* 0x0000000000087947 */ /* 0x000fec0003800000 */
.L_x_411:
[----:B------:R-:W-:Y:S01]  /*1070*/  LOP3.LUT R19, R11, 0x80000, RZ, 0xfc, !PT ;  /* 0x000800000b137812 */ /* 0x000fe200078efcff */
[----:B------:R-:W-:-:S07]  /*1080*/  IMAD.MOV.U32 R18, RZ, RZ, R10 ;  /* 0x000000ffff127224 */ /* 0x000fce00078e000a */
.L_x_410:
[----:B------:R-:W-:Y:S02]  /*1090*/  IMAD.MOV.U32 R15, RZ, RZ, 0x0 ;  /* 0x00000000ff0f7424 */ /* 0x000fe400078e00ff */
[----:B------:R-:W-:Y:S02]  /*10a0*/  IMAD.MOV.U32 R2, RZ, RZ, R18 ;  /* 0x000000ffff027224 */ /* 0x000fe400078e0012 */
[----:B------:R-:W-:Y:S01]  /*10b0*/  IMAD.MOV.U32 R3, RZ, RZ, R19 ;  /* 0x000000ffff037224 */ /* 0x000fe200078e0013 */
[----:B------:R-:W-:Y:S06]  /*10c0*/  RET.REL.NODEC R14 `(_Z9rhoa_osciPfS_S_fffffS_S_fii) ;  /* 0xffffffec0ecc7950 */ /* 0x000fec0003c3ffff */
        .weak           $__internal_8_$__cuda_sm20_sqrt_rn_f32_slowpath
        .type           $__internal_8_$__cuda_sm20_sqrt_rn_f32_slowpath,@function
        .size           $__internal_8_$__cuda_sm20_sqrt_rn_f32_slowpath,($__internal_9_$__cuda_sm3x_div_rn_noftz_f32_slowpath - $__internal_8_$__cuda_sm20_sqrt_rn_f32_slowpath)
$__internal_8_$__cuda_sm20_sqrt_rn_f32_slowpath:
[----:B------:R-:W-:-:S13]  /*10d0*/  LOP3.LUT P0, RZ, R0, 0x7fffffff, RZ, 0xc0, !PT ;  /* 0x7fffffff00ff7812 */ /* 0x000fda000780c0ff */
[----:B------:R-:W-:Y:S01]  /*10e0*/  @!P0 IMAD.MOV.U32 R2, RZ, RZ, R0 ;  /* 0x000000ffff028224 */ /* 0x000fe200078e0000 */
[----:B------:R-:W-:Y:S06]  /*10f0*/  @!P0 BRA `(.L_x_413) ;  /* 0x0000000000408947 */ /* 0x000fec0003800000 */
[----:B------:R-:W-:-:S13]  /*1100*/  FSETP.GEU.FTZ.AND P0, PT, R0, RZ, PT ;  /* 0x000000ff0000720b */ /* 0x000fda0003f1e000 */
[----:B------:R-:W-:Y:S01]  /*1110*/  @!P0 IMAD.MOV.U32 R2, RZ, RZ, 0x7fffffff ;  /* 0x7fffffffff028424 */ /* 0x000fe200078e00ff */
        /* <DEDUP_REMOVED lines=9> */
[----:B------:R-:W-:Y:S02]  /*11b0*/  @!P0 IMAD.MOV.U32 R2, RZ, RZ, R0 ;  /* 0x000000ffff028224 */ /* 0x000fe400078e0000 */
[----:B------:R-:W-:-:S04]  /*11c0*/  @P0 FADD.FTZ R5, -R4, -RZ ;  /* 0x800000ff04050221 */ /* 0x000fc80000010100 */
[----:B------:R-:W-:-:S04]  /*11d0*/  @P0 FFMA R5, R4, R5, R3 ;  /* 0x0000000504050223 */ /* 0x000fc80000000003 */
[----:B------:R-:W-:-:S04]  /*11e0*/  @P0 FFMA R5, R5, R10, R4 ;  /* 0x0000000a05050223 */ /* 0x000fc80000000004 */
[----:B------:R-:W-:-:S07]  /*11f0*/  @P0 FMUL.FTZ R2, R5, 2.3283064365386962891e-10 ;  /* 0x2f80000005020820 */ /* 0x000fce0000410000 */
.L_x_413:
[----:B------:R-:W-:Y:S02]  /*1200*/  IMAD.MOV.U32 R0, RZ, RZ, R2 ;  /* 0x000000ffff007224 */ /* 0x000fe400078e0002 */
[----:B------:R-:W-:Y:S02]  /*1210*/  IMAD.MOV.U32 R2, RZ, RZ, R11 ;  /* 0x000000ffff027224 */ /* 0x000fe400078e000b */
[----:B------:R-:W-:-:S04]  /*1220*/  IMAD.MOV.U32 R3, RZ, RZ, 0x0 ;  /* 0x00000000ff037424 */ /* 0x000fc800078e00ff */
[----:B------:R-:W-:Y:S05]  /*1230*/  RET.REL.NODEC R2 `(_Z9rhoa_osciPfS_S_fffffS_S_fii) ;  /* 0xffffffec02707950 */ /* 0x000fea0003c3ffff */
        .weak           $__internal_9_$__cuda_sm3x_div_rn_noftz_f32_slowpath
        .type           $__internal_9_$__cuda_sm3x_div_rn_noftz_f32_slowpath,@function
        .size           $__internal_9_$__cuda_sm3x_div_rn_noftz_f32_slowpath,($_Z9rhoa_osciPfS_S_fffffS_S_fii$__internal_trig_reduction_slowpathd - $__internal_9_$__cuda_sm3x_div_rn_noftz_f32_slowpath)
$__internal_9_$__cuda_sm3x_div_rn_noftz_f32_slowpath:
[----:B------:R-:W0:Y:S01]  /*1240*/  LDC R3, c[0x3][0x4c] ;  /* 0x00c01300ff037b82 */ /* 0x000e220000000800 */
[--C-:B------:R-:W-:Y:S01]  /*1250*/  SHF.R.U32.HI R4, RZ, 0x17, R0.reuse ;  /* 0x00000017ff047819 */ /* 0x100fe20000011600 */
[----:B------:R-:W1:Y:S01]  /*1260*/  LDCU UR6, c[0x3][0x4c] ;  /* 0x00c00980ff0677ac */ /* 0x000e620008000800 */
[----:B------:R-:W-:Y:S01]  /*1270*/  BSSY.RECONVERGENT B1, `(.L_x_414) ;  /* 0x0000064000017945 */ /* 0x000fe20003800200 */
[----:B------:R-:W-:Y:S01]  /*1280*/  IMAD.MOV.U32 R10, RZ, RZ, R0 ;  /* 0x000000ffff0a7224 */ /* 0x000fe200078e0000 */
[----:B------:R-:W-:-:S05]  /*1290*/  LOP3.LUT R14, R4, 0xff, RZ, 0xc0, !PT ;  /* 0x000000ff040e7812 */ /* 0x000fca00078ec0ff */
[----:B------:R-:W-:Y:S02]  /*12a0*/  VIADD R15, R14, 0xffffffff ;  /* 0xffffffff0e0f7836 */ /* 0x000fe40000000000 */
[----:B-1----:R-:W-:Y:S01]  /*12b0*/  IMAD.U32 R11, RZ, RZ, UR6 ;  /* 0x00000006ff0b7e24 */ /* 0x002fe2000f8e00ff */
[----:B0-----:R-:W-:-:S04]  /*12c0*/  SHF.R.U32.HI R5, RZ, 0x17, R3 ;  /* 0x00000017ff057819 */ /* 0x001fc80000011603 */
[----:B------:R-:W-:-:S05]  /*12d0*/  LOP3.LUT R5, R5, 0xff, RZ, 0xc0, !PT ;  /* 0x000000ff05057812 */ /* 0x000fca00078ec0ff */
[----:B------:R-:W-:-:S05]  /*12e0*/  VIADD R13, R5, 0xffffffff ;  /* 0xffffffff050d7836 */ /* 0x000fca0000000000 */
        /* <DEDUP_REMOVED lines=25> */
[----:B------:R-:W-:Y:S02]  /*1480*/  @!P1 FFMA R11, R3, 1.84467440737095516160e+19, RZ ;  /* 0x5f800000030b9823 */ /* 0x000fe400000000ff */
[----:B------:R-:W-:-:S07]  /*1490*/  @!P1 VIADD R4, R4, 0x40 ;  /* 0x0000004004049836 */ /* 0x000fce0000000000 */
.L_x_415:
[----:B------:R-:W-:Y:S01]  /*14a0*/  LEA R0, R5, 0xc0800000, 0x17 ;  /* 0xc080000005007811 */ /* 0x000fe200078eb8ff */
[----:B------:R-:W-:Y:S01]  /*14b0*/  VIADD R3, R14, 0xffffff81 ;  /* 0xffffff810e037836 */ /* 0x000fe20000000000 */
[----:B------:R-:W-:Y:S03]  /*14c0*/  BSSY.RECONVERGENT B2, `(.L_x_420) ;  /* 0x0000035000027945 */ /* 0x000fe60003800200 */
[----:B------:R-:W-:Y:S01]  /*14d0*/  IMAD.IADD R11, R11, 0x1, -R0 ;  /* 0x000000010b0b7824 */ /* 0x000fe200078e0a00 */
[C---:B------:R-:W-:Y:S01]  /*14e0*/  IADD3 R5, PT, PT, R3.reuse, 0x7f, -R5 ;  /* 0x0000007f03057810 */ /* 0x040fe20007ffe805 */
[----:B------:R-:W-:Y:S02]  /*14f0*/  IMAD R0, R3, -0x800000, R10 ;  /* 0xff80000003007824 */ /* 0x000fe400078e020a */
[----:B------:R-:W0:Y:S01]  /*1500*/  MUFU.RCP R13, R11 ;  /* 0x0000000b000d7308 */ /* 0x000e220000001000 */
[----:B------:R-:W-:Y:S01]  /*1510*/  FADD.FTZ R15, -R11, -RZ ;  /* 0x800000ff0b0f7221 */ /* 0x000fe20000010100 */
[----:B------:R-:W-:-:S03]  /*1520*/  IMAD.IADD R5, R5, 0x1, R4 ;  /* 0x0000000105057824 */ /* 0x000fc600078e0204 */
        /* <DEDUP_REMOVED lines=21> */
[-CC-:B------:R-:W-:Y:S01]  /*1680*/  FFMA.RM R4, R17, R15.reuse, R10.reuse ;  /* 0x0000000f11047223 */ /* 0x180fe2000000400a */
[C---:B------:R-:W-:Y:S02]  /*1690*/  ISETP.NE.AND P2, PT, R11.reuse, RZ, PT ;  /* 0x000000ff0b00720c */ /* 0x040fe40003f45270 */
[----:B------:R-:W-:Y:S02]  /*16a0*/  ISETP.NE.AND P1, PT, R11, RZ, PT ;  /* 0x000000ff0b00720c */ /* 0x000fe40003f25270 */
[----:B------:R-:W-:Y:S01]  /*16b0*/  LOP3.LUT R5, R3, 0x7fffff, RZ, 0xc0, !PT ;  /* 0x007fffff03057812 */ /* 0x000fe200078ec0ff */
[----:B------:R-:W-:Y:S01]  /*16c0*/  FFMA.RP R3, R17, R15, R10 ;  /* 0x0000000f11037223 */ /* 0x000fe2000000800a */
[----:B------:R-:W-:Y:S02]  /*16d0*/  VIADD R10, R11, 0x20 ;  /* 0x000000200b0a7836 */ /* 0x000fe40000000000 */
[----:B------:R-:W-:Y:S01]  /*16e0*/  LOP3.LUT R5, R5, 0x800000, RZ, 0xfc, !PT ;  /* 0x0080000005057812 */ /* 0x000fe200078efcff */
[----:B------:R-:W-:Y:S01]  /*16f0*/  IMAD.MOV R11, RZ, RZ, -R11 ;  /* 0x000000ffff0b7224 */ /* 0x000fe200078e0a0b */
[----:B------:R-:W-:-:S02]  /*1700*/  FSETP.NEU.FTZ.AND P0, PT, R3, R4, PT ;  /* 0x000000040300720b */ /* 0x000fc40003f1d000 */
[----:B------:R-:W-:Y:S02]  /*1710*/  SHF.L.U32 R10, R5, R10, RZ ;  /* 0x0000000a050a7219 */ /* 0x000fe400000006ff */
[----:B------:R-:W-:Y:S02]  /*1720*/  SEL R4, R11, RZ, P2 ;  /* 0x000000ff0b047207 */ /* 0x000fe40001000000 */
[----:B------:R-:W-:Y:S02]  /*1730*/  ISETP.NE.AND P1, PT, R10, RZ, P1 ;  /* 0x000000ff0a00720c */ /* 0x000fe40000f25270 */
[----:B------:R-:W-:Y:S02]  /*1740*/  SHF.R.U32.HI R4, RZ, R4, R5 ;  /* 0x00000004ff047219 */ /* 0x000fe40000011605 */
[----:B------:R-:W-:Y:S02]  /*1750*/  PLOP3.LUT P0, PT, P0, P1, PT, 0xf8, 0x8f ;  /* 0x00000000008f781c */ /* 0x000fe40000703f70 */
[----:B------:R-:W-:-:S02]  /*1760*/  SHF.R.U32.HI R10, RZ, 0x1, R4 ;  /* 0x00000001ff0a7819 */ /* 0x000fc40000011604 */
[----:B------:R-:W-:-:S04]  /*1770*/  SEL R3, RZ, 0x1, !P0 ;  /* 0x00000001ff037807 */ /* 0x000fc80004000000 */
[----:B------:R-:W-:-:S04]  /*1780*/  LOP3.LUT R3, R3, 0x1, R10, 0xf8, !PT ;  /* 0x0000000103037812 */ /* 0x000fc800078ef80a */
[----:B------:R-:W-:-:S05]  /*1790*/  LOP3.LUT R3, R3, R4, RZ, 0xc0, !PT ;  /* 0x0000000403037212 */ /* 0x000fca00078ec0ff */
[----:B------:R-:W-:-:S05]  /*17a0*/  IMAD.IADD R3, R10, 0x1, R3 ;  /* 0x000000010a037824 */ /* 0x000fca00078e0203 */
[----:B------:R-:W-:Y:S01]  /*17b0*/  LOP3.LUT R0, R3, R0, RZ, 0xfc, !PT ;  /* 0x0000000003007212 */ /* 0x000fe200078efcff */
[----:B------:R-:W-:Y:S06]  /*17c0*/  BRA `(.L_x_423) ;  /* 0x0000000000107947 */ /* 0x000fec0003800000 */
.L_x_422:
[----:B------:R-:W-:-:S04]  /*17d0*/  LOP3.LUT R0, R0, 0x80000000, RZ, 0xc0, !PT ;  /* 0x8000000000007812 */ /* 0x000fc800078ec0ff */
[----:B------:R-:W-:Y:S01]  /*17e0*/  LOP3.LUT R0, R0, 0x7f800000, RZ, 0xfc, !PT ;  /* 0x7f80000000007812 */ /* 0x000fe200078efcff */
[----:B------:R-:W-:Y:S06]  /*17f0*/  BRA `(.L_x_423) ;  /* 0x0000000000047947 */ /* 0x000fec0003800000 */
.L_x_421:
[----:B------:R-:W-:-:S07]  /*1800*/  IMAD R0, R5, 0x800000, R0 ;  /* 0x0080000005007824 */ /* 0x000fce00078e0200 */
.L_x_423:
[----:B------:R-:W-:Y:S05]  /*1810*/  BSYNC.RECONVERGENT B2 ;  /* 0x0000000000027941 */ /* 0x000fea0003800200 */
.L_x_420:
[----:B------:R-:W-:Y:S05]  /*1820*/  BRA `(.L_x_424) ;  /* 0x0000000000207947 */ /* 0x000fea0003800000 */
.L_x_419:
[----:B------:R-:W-:-:S04]  /*1830*/  LOP3.LUT R0, R11, 0x80000000, R10, 0x48, !PT ;  /* 0x800000000b007812 */ /* 0x000fc800078e480a */
[----:B------:R-:W-:Y:S01]  /*1840*/  LOP3.LUT R0, R0, 0x7f800000, RZ, 0xfc, !PT ;  /* 0x7f80000000007812 */ /* 0x000fe200078efcff */
[----:B------:R-:W-:Y:S06]  /*1850*/  BRA `(.L_x_424) ;  /* 0x0000000000147947 */ /* 0x000fec0003800000 */
.L_x_418:
[----:B------:R-:W-:Y:S01]  /*1860*/  LOP3.LUT R0, R11, 0x80000000, R10, 0x48, !PT ;  /* 0x800000000b007812 */ /* 0x000fe200078e480a */
[----:B------:R-:W-:Y:S06]  /*1870*/  BRA `(.L_x_424) ;  /* 0x00000000000c7947 */ /* 0x000fec0003800000 */
.L_x_417:
[----:B------:R-:W0:Y:S01]  /*1880*/  MUFU.RSQ R0, -QNAN ;  /* 0xffc0000000007908 */ /* 0x000e220000001400 */
[----:B------:R-:W-:Y:S05]  /*1890*/  BRA `(.L_x_424) ;  /* 0x0000000000047947 */ /* 0x000fea0003800000 */
.L_x_416:
[----:B------:R-:W-:-:S07]  /*18a0*/  FADD.FTZ R0, R0, R3 ;  /* 0x0000000300007221 */ /* 0x000fce0000010000 */
.L_x_424:
[----:B------:R-:W-:Y:S05]  /*18b0*/  BSYNC.RECONVERGENT B1 ;  /* 0x0000000000017941 */ /* 0x000fea0003800200 */
.L_x_414:
[----:B------:R-:W-:-:S04]  /*18c0*/  IMAD.MOV.U32 R3, RZ, RZ, 0x0 ;  /* 0x00000000ff037424 */ /* 0x000fc800078e00ff */
[----:B0-----:R-:W-:Y:S05]  /*18d0*/  RET.REL.NODEC R2 `(_Z9rhoa_osciPfS_S_fffffS_S_fii) ;  /* 0xffffffe402c87950 */ /* 0x001fea0003c3ffff */
        .type           $_Z9rhoa_osciPfS_S_fffffS_S_fii$__internal_trig_reduction_slowpathd,@function
        .size           $_Z9rhoa_osciPfS_S_fffffS_S_fii$__internal_trig_reduction_slowpathd,(.L_x_652 - $_Z9rhoa_osciPfS_S_fffffS_S_fii$__internal_trig_reduction_slowpathd)
$_Z9rhoa_osciPfS_S_fffffS_S_fii$__internal_trig_reduction_slowpathd:
[----:B------:R-:W-:Y:S01]  /*18e0*/  SHF.R.U32.HI R16, RZ, 0x14, R10 ;  /* 0x00000014ff107819 */ /* 0x000fe2000001160a */
[----:B------:R-:W-:Y:S02]  /*18f0*/  IMAD.MOV.U32 R17, RZ, RZ, R2 ;  /* 0x000000ffff117224 */ /* 0x000fe400078e0002 */
[----:B------:R-:W-:Y:S01]  /*1900*/  IMAD.MOV.U32 R11, RZ, RZ, R10 ;  /* 0x000000ffff0b7224 */ /* 0x000fe200078e000a */
[----:B------:R-:W-:Y:S01]  /*1910*/  LOP3.LUT R3, R16, 0x7ff, RZ, 0xc0, !PT ;  /* 0x000007ff10037812 */ /* 0x000fe200078ec0ff */
[----:B------:R-:W-:-:S03]  /*1920*/  IMAD.MOV.U32 R2, RZ, RZ, RZ ;  /* 0x000000ffff027224 */ /* 0x000fc600078e00ff */
[----:B------:R-:W-:-:S13]  /*1930*/  ISETP.NE.AND P0, PT, R3, 0x7ff, PT ;  /* 0x000007ff0300780c */ /* 0x000fda0003f05270 */
[----:B------:R-:W-:Y:S05]  /*1940*/  @!P0 BRA `(.L_x_425) ;  /* 0x00000008002c8947 */ /* 0x000fea0003800000 */
[----:B------:R-:W-:Y:S01]  /*1950*/  VIADD R2, R3, 0xfffffc00 ;  /* 0xfffffc0003027836 */ /* 0x000fe20000000000 */
[----:B------:R-:W-:-:S04]  /*1960*/  CS2R R14, SRZ ;  /* 0x00000000000e7805 */ /* 0x000fc8000001ff00 */
[----:B------:R-:W-:Y:S02]  /*1970*/  SHF.R.U32.HI R13, RZ, 0x6, R2 ;  /* 0x00000006ff0d7819 */ /* 0x000fe40000011602 */
[----:B------:R-:W-:Y:S02]  /*1980*/  ISETP.GE.U32.AND P0, PT, R2, 0x80, PT ;  /* 0x000000800200780c */ /* 0x000fe40003f06070 */
[C---:B------:R-:W-:Y:S02]  /*1990*/  IADD3 R4, PT, PT, -R13.reuse, 0x13, RZ ;  /* 0x000000130d047810 */ /* 0x040fe40007ffe1ff */
[----:B------:R-:W-:Y:S02]  /*19a0*/  IADD3 R5, PT, PT, -R13, 0xf, RZ ;  /* 0x0000000f0d057810 */ /* 0x000fe40007ffe1ff */
[----:B------:R-:W-:-:S04]  /*19b0*/  SEL R4, R4, 0x12, P0 ;  /* 0x0000001204047807 */ /* 0x000fc80000000000 */
[----:B------:R-:W-:-:S13]  /*19c0*/  ISETP.GE.AND P0, PT, R5, R4, PT ;  /* 0x000000040500720c */ /* 0x000fda0003f06270 */
[----:B------:R-:W-:Y:S05]  /*19d0*/  @P0 BRA `(.L_x_426) ;  /* 0x00000000008c0947 */ /* 0x000fea0003800000 */
[C---:B------:R-:W-:Y:S01]  /*19e0*/  SHF.L.U64.HI R19, R17.reuse, 0xb, R11 ;  /* 0x0000000b11137819 */ /* 0x040fe2000001020b */
[----:B------:R-:W-:Y:S01]  /*19f0*/  IMAD.SHL.U32 R11, R17, 0x800, RZ ;  /* 0x00000800110b7824 */ /* 0x000fe200078e00ff */
[----:B------:R-:W-:Y:S01]  /*1a00*/  IADD3 R17, PT, PT, RZ, -R13, -R4 ;  /* 0x8000000dff117210 */ /* 0x000fe20007ffe804 */
[----:B------:R-:W-:Y:S01]  /*1a10*/  IMAD.MOV.U32 R18, RZ, RZ, RZ ;  /* 0x000000ffff127224 */ /* 0x000fe200078e00ff */
[----:B------:R-:W-:Y:S02]  /*1a20*/  CS2R R14, SRZ ;  /* 0x00000000000e7805 */ /* 0x000fe4000001ff00 */
[----:B------:R-:W-:Y:S01]  /*1a30*/  LOP3.LUT R19, R19, 0x80000000, RZ, 0xfc, !PT ;  /* 0x8000000013137812 */ /* 0x000fe200078efcff */
[----:B------:R-:W0:Y:S01]  /*1a40*/  LDCU.64 UR6, c[0x0][0x358] ;  /* 0x00006b00ff0677ac */ /* 0x000e220008000a00 */
[----:B------:R-:W-:-:S05]  /*1a50*/  NOP ;  /* 0x0000000000007918 */ /* 0x000fca0000000000 */
.L_x_427:
[----:B------:R-:W1:Y:S02]  /*1a60*/  LDC.64 R2, c[0x4][0x1a8] ;  /* 0x01006a00ff027b82 */ /* 0x000e640000000a00 */
[----:B-1----:R-:W-:-:S06]  /*1a70*/  IMAD.WIDE R2, R5, 0x8, R2 ;  /* 0x0000000805027825 */ /* 0x002fcc00078e0202 */
[----:B0-----:R-:W2:Y:S01]  /*1a80*/  LDG.E.64.CONSTANT R2, desc[UR6][R2.64] ;  /* 0x0000000602027981 */ /* 0x001ea2000c1e9b00 */
[----:B------:R-:W-:Y:S02]  /*1a90*/  VIADD R17, R17, 0x1 ;  /* 0x0000000111117836 */ /* 0x000fe40000000000 */
[----:B------:R-:W-:Y:S02]  /*1aa0*/  VIADD R5, R5, 0x1 ;  /* 0x0000000105057836 */ /* 0x000fe40000000000 */
[----:B--2---:R-:W-:-:S04]  /*1ab0*/  IMAD.WIDE.U32 R14, P2, R2, R11, R14 ;  /* 0x0000000b020e7225 */ /* 0x004fc8000784000e */
[----:B------:R-:W-:Y:S02]  /*1ac0*/  IMAD R21, R2, R19, RZ ;  /* 0x0000001302157224 */ /* 0x000fe400078e02ff */
[CC--:B------:R-:W-:Y:S02]  /*1ad0*/  IMAD R20, R3.reuse, R11.reuse, RZ ;  /* 0x0000000b03147224 */ /* 0x0c0fe400078e02ff */
[----:B------:R-:W-:Y:S01]  /*1ae0*/  IMAD.HI.U32 R23, R3, R11, RZ ;  /* 0x0000000b03177227 */ /* 0x000fe200078e00ff */
[----:B------:R-:W-:-:S03]  /*1af0*/  IADD3 R15, P0, PT, R21, R15, RZ ;  /* 0x0000000f150f7210 */ /* 0x000fc60007f1e0ff */
[----:B------:R-:W-:Y:S01]  /*1b00*/  IMAD R21, R18, 0x8, R1 ;  /* 0x0000000812157824 */ /* 0x000fe200078e0201 */
[----:B------:R-:W-:Y:S01]  /*1b10*/  IADD3 R15, P1, PT, R20, R15, RZ ;  /* 0x0000000f140f7210 */ /* 0x000fe20007f3e0ff */
[----:B------:R-:W-:-:S04]  /*1b20*/  IMAD.HI.U32 R20, R2, R19, RZ ;  /* 0x0000001302147227 */ /* 0x000fc800078e00ff */
[----:B------:R-:W-:Y:S01]  /*1b30*/  IMAD.X R2, RZ, RZ, R20, P2 ;  /* 0x000000ffff027224 */ /* 0x000fe200010e0614 */
[----:B------:R0:W-:Y:S01]  /*1b40*/  STL.64 [R21], R14 ;  /* 0x0000000e15007387 */ /* 0x0001e20000100a00 */
[----:B------:R-:W-:-:S03]  /*1b50*/  IMAD.HI.U32 R20, R3, R19, RZ ;  /* 0x0000001303147227 */ /* 0x000fc600078e00ff */
[----:B------:R-:W-:Y:S01]  /*1b60*/  IADD3.X R2, P0, PT, R23, R2, RZ, P0, !PT ;  /* 0x0000000217027210 */ /* 0x000fe2000071e4ff */
[----:B------:R-:W-:Y:S02]  /*1b70*/  IMAD R3, R3, R19, RZ ;  /* 0x0000001303037224 */ /* 0x000fe400078e02ff */
[----:B------:R-:W-:-:S03]  /*1b80*/  VIADD R18, R18, 0x1 ;  /* 0x0000000112127836 */ /* 0x000fc60000000000 */
[----:B------:R-:W-:Y:S01]  /*1b90*/  IADD3.X R3, P1, PT, R3, R2, RZ, P1, !PT ;  /* 0x0000000203037210 */ /* 0x000fe20000f3e4ff */
[----:B------:R-:W-:Y:S01]  /*1ba0*/  IMAD.X R2, RZ, RZ, R20, P0 ;  /* 0x000000ffff027224 */ /* 0x000fe200000e0614 */
[----:B------:R-:W-:-:S03]  /*1bb0*/  ISETP.NE.AND P0, PT, R17, -0xf, PT ;  /* 0xfffffff11100780c */ /* 0x000fc60003f05270 */
[----:B------:R-:W-:Y:S02]  /*1bc0*/  IMAD.X R2, RZ, RZ, R2, P1 ;  /* 0x000000ffff027224 */ /* 0x000fe400008e0602 */
[----:B0-----:R-:W-:Y:S02]  /*1bd0*/  IMAD.MOV.U32 R14, RZ, RZ, R3 ;  /* 0x000000ffff0e7224 */ /* 0x001fe400078e0003 */
[----:B------:R-:W-:-:S06]  /*1be0*/  IMAD.MOV.U32 R15, RZ, RZ, R2 ;  /* 0x000000ffff0f7224 */ /* 0x000fcc00078e0002 */
[----:B------:R-:W-:Y:S05]  /*1bf0*/  @P0 BRA `(.L_x_427) ;  /* 0xfffffffc00980947 */ /* 0x000fea000383ffff */
[----:B------:R-:W-:-:S07]  /*1c00*/  IMAD.MOV.U32 R5, RZ, RZ, R4 ;  /* 0x000000ffff057224 */ /* 0x000fce00078e0004 */
.L_x_426:
[----:B------:R-:W-:Y:S01]  /*1c10*/  LOP3.LUT P0, R19, R16, 0x3f, RZ, 0xc0, !PT ;  /* 0x0000003f10137812 */ /* 0x000fe2000780c0ff */
[----:B------:R-:W-:-:S04]  /*1c20*/  IMAD.IADD R2, R13, 0x1, R5 ;  /* 0x000000010d027824 */ /* 0x000fc800078e0205 */
[----:B------:R-:W-:-:S05]  /*1c30*/  IMAD.U32 R13, R2, 0x8, R1 ;  /* 0x00000008020d7824 */ /* 0x000fca00078e0001 */
[----:B------:R0:W-:Y:S04]  /*1c40*/  STL.64 [R13+-0x78], R14 ;  /* 0xffff880e0d007387 */ /* 0x0001e80000100a00 */
[----:B------:R-:W2:Y:S04]  /*1c50*/  @P0 LDL.64 R16, [R1+0x8] ;  /* 0x0000080001100983 */ /* 0x000ea80000100a00 */
[----:B------:R-:W3:Y:S04]  /*1c60*/  LDL.64 R4, [R1+0x10] ;  /* 0x0000100001047983 */ /* 0x000ee80000100a00 */
[----:B------:R-:W4:Y:S01]  /*1c70*/  LDL.64 R2, [R1+0x18] ;  /* 0x0000180001027983 */ /* 0x000f220000100a00 */
[----:B------:R-:W-:-:S02]  /*1c80*/  @P0 LOP3.LUT R11, R19, 0x3f, RZ, 0x3c, !PT ;  /* 0x0000003f130b0812 */ /* 0x000fc400078e3cff */
[--C-:B--2---:R-:W-:Y:S02]  /*1c90*/  @P0 SHF.R.U64 R16, R16, 0x1, R17.reuse ;  /* 0x0000000110100819 */ /* 0x104fe40000001211 */
[----:B------:R-:W-:Y:S02]  /*1ca0*/  @P0 SHF.R.U32.HI R18, RZ, 0x1, R17 ;  /* 0x00000001ff120819 */ /* 0x000fe40000011611 */
[----:B---3--:R-:W-:Y:S02]  /*1cb0*/  @P0 SHF.L.U32 R20, R4, R19, RZ ;  /* 0x0000001304140219 */ /* 0x008fe400000006ff */
[----:B0-----:R-:W-:Y:S02]  /*1cc0*/  @P0 SHF.R.U64 R13, R16, R11, R18 ;  /* 0x0000000b100d0219 */ /* 0x001fe40000001212 */
[--C-:B------:R-:W-:Y:S02]  /*1cd0*/  @P0 SHF.R.U32.HI R24, RZ, 0x1, R5.reuse ;  /* 0x00000001ff180819 */ /* 0x100fe40000011605 */
[----:B------:R-:W-:-:S02]  /*1ce0*/  @P0 SHF.R.U64 R22, R4, 0x1, R5 ;  /* 0x0000000104160819 */ /* 0x000fc40000001205 */
[----:B------:R-:W-:Y:S02]  /*1cf0*/  @P0 SHF.L.U64.HI R17, R4, R19, R5 ;  /* 0x0000001304110219 */ /* 0x000fe40000010205 */
[----:B------:R-:W-:Y:S02]  /*1d00*/  @P0 SHF.R.U32.HI R14, RZ, R11, R18 ;  /* 0x0000000bff0e0219 */ /* 0x000fe40000011612 */
[----:B------:R-:W-:Y:S02]  /*1d10*/  @P0 LOP3.LUT R4, R20, R13, RZ, 0xfc, !PT ;  /* 0x0000000d14040212 */ /* 0x000fe400078efcff */
[----:B----4-:R-:W-:Y:S02]  /*1d20*/  @P0 SHF.L.U32 R15, R2, R19, RZ ;  /* 0x00000013020f0219 */ /* 0x010fe400000006ff */
[----:B------:R-:W-:Y:S02]  /*1d30*/  @P0 SHF.R.U64 R22, R22, R11, R24 ;  /* 0x0000000b16160219 */ /* 0x000fe40000001218 */
[----:B------:R-:W-:-:S02]  /*1d40*/  @P0 LOP3.LUT R5, R17, R14, RZ, 0xfc, !PT ;  /* 0x0000000e11050212 */ /* 0x000fc400078efcff */
[----:B------:R-:W-:Y:S02]  /*1d50*/  @P0 SHF.L.U64.HI R19, R2, R19, R3 ;  /* 0x0000001302130219 */ /* 0x000fe40000010203 */
[----:B------:R-:W-:Y:S01]  /*1d60*/  @P0 SHF.R.U32.HI R24, RZ, R11, R24 ;  /* 0x0000000bff180219 */ /* 0x000fe20000011618 */
[C---:B------:R-:W-:Y:S01]  /*1d70*/  IMAD.SHL.U32 R11, R4.reuse, 0x4, RZ ;  /* 0x00000004040b7824 */ /* 0x040fe200078e00ff */
[----:B------:R-:W-:Y:S02]  /*1d80*/  @P0 LOP3.LUT R2, R15, R22, RZ, 0xfc, !PT ;  /* 0x000000160f020212 */ /* 0x000fe400078efcff */
[----:B------:R-:W-:Y:S02]  /*1d90*/  SHF.L.U64.HI R16, R4, 0x2, R5 ;  /* 0x0000000204107819 */ /* 0x000fe40000010205 */
[----:B------:R-:W-:Y:S02]  /*1da0*/  SHF.L.W.U32.HI R4, R5, 0x2, R2 ;  /* 0x0000000205047819 */ /* 0x000fe40000010e02 */
[----:B------:R-:W-:-:S02]  /*1db0*/  @P0 LOP3.LUT R3, R19, R24, RZ, 0xfc, !PT ;  /* 0x0000001813030212 */ /* 0x000fc400078efcff */
[----:B------:R-:W-:Y:S02]  /*1dc0*/  IADD3 RZ, P0, PT, RZ, -R11, RZ ;  /* 0x8000000bffff7210 */ /* 0x000fe40007f1e0ff */
[----:B------:R-:W-:Y:S02]  /*1dd0*/  LOP3.LUT R5, RZ, R16, RZ, 0x33, !PT ;  /* 0x00000010ff057212 */ /* 0x000fe400078e33ff */
[----:B------:R-:W-:Y:S02]  /*1de0*/  SHF.L.W.U32.HI R2, R2, 0x2, R3 ;  /* 0x0000000202027819 */ /* 0x000fe40000010e03 */
[----:B------:R-:W-:Y:S02]  /*1df0*/  LOP3.LUT R14, RZ, R4, RZ, 0x33, !PT ;  /* 0x00000004ff0e7212 */ /* 0x000fe400078e33ff */
[----:B------:R-:W-:Y:S02]  /*1e00*/  IADD3.X R13, P0, PT, RZ, R5, RZ, P0, !PT ;  /* 0x00000005ff0d7210 */ /* 0x000fe4000071e4ff */
[----:B------:R-:W-:-:S02]  /*1e10*/  LOP3.LUT R5, RZ, R2, RZ, 0x33, !PT ;  /* 0x00000002ff057212 */ /* 0x000fc400078e33ff */
[----:B------:R-:W-:Y:S02]  /*1e20*/  IADD3.X R15, P1, PT, RZ, R14, RZ, P0, !PT ;  /* 0x0000000eff0f7210 */ /* 0x000fe4000073e4ff */
[----:B------:R-:W-:-:S03]  /*1e30*/  ISETP.GT.U32.AND P2, PT, R4, -0x1, PT ;  /* 0xffffffff0400780c */ /* 0x000fc60003f44070 */
[----:B------:R-:W-:Y:S01]  /*1e40*/  IMAD.X R5, RZ, RZ, R5, P1 ;  /* 0x000000ffff057224 */ /* 0x000fe200008e0605 */
[----:B------:R-:W-:-:S04]  /*1e50*/  ISETP.GT.AND.EX P0, PT, R2, -0x1, PT, P2 ;  /* 0xffffffff0200780c */ /* 0x000fc80003f04320 */
[----:B------:R-:W-:Y:S02]  /*1e60*/  SEL R5, R2, R5, P0 ;  /* 0x0000000502057207 */ /* 0x000fe40000000000 */
[----:B------:R-:W-:Y:S02]  /*1e70*/  SEL R17, R4, R15, P0 ;  /* 0x0000000f04117207 */ /* 0x000fe40000000000 */
[----:B------:R-:W-:Y:S02]  /*1e80*/  ISETP.NE.U32.AND P1, PT, R5, RZ, PT ;  /* 0x000000ff0500720c */ /* 0x000fe40003f25070 */
[----:B------:R-:W-:Y:S02]  /*1e90*/  SEL R18, R16, R13, P0 ;  /* 0x0000000d10127207 */ /* 0x000fe40000000000 */
[----:B------:R-:W-:Y:S01]  /*1ea0*/  SEL R14, R17, R5, !P1 ;  /* 0x00000005110e7207 */ /* 0x000fe20004800000 */
[----:B------:R-:W-:-:S05]  /*1eb0*/  @!P0 IMAD.MOV R11, RZ, RZ, -R11 ;  /* 0x000000ffff0b8224 */ /* 0x000fca00078e0a0b */
[----:B------:R-:W0:Y:S02]  /*1ec0*/  FLO.U32 R14, R14 ;  /* 0x0000000e000e7300 */ /* 0x000e2400000e0000 */
[C---:B0-----:R-:W-:Y:S02]  /*1ed0*/  IADD3 R15, PT, PT, -R14.reuse, 0x1f, RZ ;  /* 0x0000001f0e0f7810 */ /* 0x041fe40007ffe1ff */
[----:B------:R-:W-:-:S03]  /*1ee0*/  IADD3 R4, PT, PT, -R14, 0x3f, RZ ;  /* 0x0000003f0e047810 */ /* 0x000fc60007ffe1ff */
[----:B------:R-:W-:-:S05]  /*1ef0*/  @P1 IMAD.MOV R4, RZ, RZ, R15 ;  /* 0x000000ffff041224 */ /* 0x000fca00078e020f */
[----:B------:R-:W-:-:S13]  /*1f00*/  ISETP.NE.AND P1, PT, R4, RZ, PT ;  /* 0x000000ff0400720c */ /* 0x000fda0003f25270 */
[----:B------:R-:W-:Y:S05]  /*1f10*/  @!P1 BRA `(.L_x_428) ;  /* 0x0000000000289947 */ /* 0x000fea0003800000 */
[--C-:B------:R-:W-:Y:S02]  /*1f20*/  SHF.R.U64 R16, R11, 0x1, R18.reuse ;  /* 0x000000010b107819 */ /* 0x100fe40000001212 */
[C---:B------:R-:W-:Y:S02]  /*1f30*/  LOP3.LUT R14, R4.reuse, 0x3f, RZ, 0xc0, !PT ;  /* 0x0000003f040e7812 */ /* 0x040fe400078ec0ff */
[----:B------:R-:W-:Y:S02]  /*1f40*/  SHF.R.U32.HI R18, RZ, 0x1, R18 ;  /* 0x00000001ff127819 */ /* 0x000fe40000011612 */
[----:B------:R-:W-:Y:S02]  /*1f50*/  LOP3.LUT R11, R4, 0x3f, RZ, 0xc, !PT ;  /* 0x0000003f040b7812 */ /* 0x000fe400078e0cff */
[CC--:B------:R-:W-:Y:S02]  /*1f60*/  SHF.L.U64.HI R20, R17.reuse, R14.reuse, R5 ;  /* 0x0000000e11147219 */ /* 0x0c0fe40000010205 */
[----:B------:R-:W-:-:S02]  /*1f70*/  SHF.L.U32 R14, R17, R14, RZ ;  /* 0x0000000e110e7219 */ /* 0x000fc400000006ff */
[-CC-:B------:R-:W-:Y:S02]  /*1f80*/  SHF.R.U64 R5, R16, R11.reuse, R18.reuse ;  /* 0x0000000b10057219 */ /* 0x180fe40000001212 */
[----:B------:R-:W-:Y:S02]  /*1f90*/  SHF.R.U32.HI R11, RZ, R11, R18 ;  /* 0x0000000bff0b7219 */ /* 0x000fe40000011612 */
[----:B------:R-:W-:Y:S02]  /*1fa0*/  LOP3.LUT R17, R14, R5, RZ, 0xfc, !PT ;  /* 0x000000050e117212 */ /* 0x000fe400078efcff */
[----:B------:R-:W-:-:S07]  /*1fb0*/  LOP3.LUT R5, R20, R11, RZ, 0xfc, !PT ;  /* 0x0000000b14057212 */ /* 0x000fce00078efcff */
.L_x_428:
[----:B------:R-:W-:-:S04]  /*1fc0*/  IMAD.WIDE.U32 R18, R17, 0x2168c235, RZ ;  /* 0x2168c23511127825 */ /* 0x000fc800078e00ff */
[----:B------:R-:W-:Y:S01]  /*1fd0*/  IMAD.MOV.U32 R14, RZ, RZ, R19 ;  /* 0x000000ffff0e7224 */ /* 0x000fe200078e0013 */
[----:B------:R-:W-:Y:S01]  /*1fe0*/  IADD3 RZ, P1, PT, R18, R18, RZ ;  /* 0x0000001212ff7210 */ /* 0x000fe20007f3e0ff */
[----:B------:R-:W-:Y:S02]  /*1ff0*/  IMAD.MOV.U32 R15, RZ, RZ, RZ ;  /* 0x000000ffff0f7224 */ /* 0x000fe400078e00ff */
[----:B------:R-:W-:-:S04]  /*2000*/  IMAD.HI.U32 R11, R5, -0x36f0255e, RZ ;  /* 0xc90fdaa2050b7827 */ /* 0x000fc800078e00ff */
[----:B------:R-:W-:-:S04]  /*2010*/  IMAD.WIDE.U32 R14, R17, -0x36f0255e, R14 ;  /* 0xc90fdaa2110e7825 */ /* 0x000fc800078e000e */
[C---:B------:R-:W-:Y:S02]  /*2020*/  IMAD R13, R5.reuse, -0x36f0255e, RZ ;  /* 0xc90fdaa2050d7824 */ /* 0x040fe400078e02ff */
[----:B------:R-:W-:-:S04]  /*2030*/  IMAD.WIDE.U32 R14, P2, R5, 0x2168c235, R14 ;  /* 0x2168c235050e7825 */ /* 0x000fc8000784000e */
[----:B------:R-:W-:Y:S01]  /*2040*/  IMAD.X R5, RZ, RZ, R11, P2 ;  /* 0x000000ffff057224 */ /* 0x000fe200010e060b */
[----:B------:R-:W-:Y:S02]  /*2050*/  IADD3 R11, P2, PT, R13, R15, RZ ;  /* 0x0000000f0d0b7210 */ /* 0x000fe40007f5e0ff */
[----:B------:R-:W-:Y:S02]  /*2060*/  IADD3.X RZ, P1, PT, R14, R14, RZ, P1, !PT ;  /* 0x0000000e0eff7210 */ /* 0x000fe40000f3e4ff */
[C---:B------:R-:W-:Y:S01]  /*2070*/  ISETP.GT.U32.AND P3, PT, R11.reuse, RZ, PT ;  /* 0x000000ff0b00720c */ /* 0x040fe20003f64070 */
[----:B------:R-:W-:Y:S01]  /*2080*/  IMAD.X R5, RZ, RZ, R5, P2 ;  /* 0x000000ffff057224 */ /* 0x000fe200010e0605 */
[----:B------:R-:W-:-:S04]  /*2090*/  IADD3.X R14, P2, PT, R11, R11, RZ, P1, !PT ;  /* 0x0000000b0b0e7210 */ /* 0x000fc80000f5e4ff */
[C---:B------:R-:W-:Y:S01]  /*20a0*/  ISETP.GT.AND.EX P1, PT, R5.reuse, RZ, PT, P3 ;  /* 0x000000ff0500720c */ /* 0x040fe20003f24330 */
[----:B------:R-:W-:-:S03]  /*20b0*/  IMAD.X R16, R5, 0x1, R5, P2 ;  /* 0x0000000105107824 */ /* 0x000fc600010e0605 */
[----:B------:R-:W-:Y:S02]  /*20c0*/  SEL R14, R14, R11, P1 ;  /* 0x0000000b0e0e7207 */ /* 0x000fe40000800000 */
[----:B------:R-:W-:Y:S02]  /*20d0*/  SEL R16, R16, R5, P1 ;  /* 0x0000000510107207 */ /* 0x000fe40000800000 */
[----:B------:R-:W-:Y:S02]  /*20e0*/  IADD3 R5, P2, PT, R14, 0x1, RZ ;  /* 0x000000010e057810 */ /* 0x000fe40007f5e0ff */
[----:B------:R-:W-:Y:S02]  /*20f0*/  SEL R11, RZ, 0xffffffff, !P1 ;  /* 0xffffffffff0b7807 */ /* 0x000fe40004800000 */
[----:B------:R-:W-:Y:S01]  /*2100*/  LOP3.LUT P1, R10, R10, 0x80000000, RZ, 0xc0, !PT ;  /* 0x800000000a0a7812 */ /* 0x000fe2000782c0ff */
[----:B------:R-:W-:Y:S02]  /*2110*/  IMAD.X R14, RZ, RZ, R16, P2 ;  /* 0x000000ffff0e7224 */ /* 0x000fe400010e0610 */
[----:B------:R-:W-:Y:S01]  /*2120*/  IMAD.IADD R11, R11, 0x1, -R4 ;  /* 0x000000010b0b7824 */ /* 0x000fe200078e0a04 */
[----:B------:R-:W-:-:S02]  /*2130*/  @!P0 LOP3.LUT R10, R10, 0x80000000, RZ, 0x3c, !PT ;  /* 0x800000000a0a8812 */ /* 0x000fc400078e3cff */
[----:B------:R-:W-:-:S04]  /*2140*/  SHF.R.U64 R5, R5, 0xa, R14 ;  /* 0x0000000a05057819 */ /* 0x000fc8000000120e */
[----:B------:R-:W-:-:S04]  /*2150*/  IADD3 R5, P2, PT, R5, 0x1, RZ ;  /* 0x0000000105057810 */ /* 0x000fc80007f5e0ff */
[----:B------:R-:W-:-:S04]  /*2160*/  LEA.HI.X R14, R14, RZ, RZ, 0x16, P2 ;  /* 0x000000ff0e0e7211 */ /* 0x000fc800010fb4ff */
[--C-:B------:R-:W-:Y:S02]  /*2170*/  SHF.R.U64 R4, R5, 0x1, R14.reuse ;  /* 0x0000000105047819 */ /* 0x100fe4000000120e */
[----:B------:R-:W-:Y:S01]  /*2180*/  SHF.R.U32.HI R5, RZ, 0x1e, R3 ;  /* 0x0000001eff057819 */ /* 0x000fe20000011603 */
[----:B------:R-:W-:Y:S01]  /*2190*/  IMAD.SHL.U32 R3, R11, 0x100000, RZ ;  /* 0x001000000b037824 */ /* 0x000fe200078e00ff */
[----:B------:R-:W-:Y:S02]  /*21a0*/  SHF.R.U32.HI R14, RZ, 0x1, R14 ;  /* 0x00000001ff0e7819 */ /* 0x000fe4000001160e */
[----:B------:R-:W-:Y:S02]  /*21b0*/  IADD3 R17, P2, P3, RZ, RZ, R4 ;  /* 0x000000ffff117210 */ /* 0x000fe40007b5e004 */
[----:B------:R-:W-:Y:S02]  /*21c0*/  LEA.HI R2, R2, R5, RZ, 0x1 ;  /* 0x0000000502027211 */ /* 0x000fe400078f08ff */
[----:B------:R-:W-:-:S03]  /*21d0*/  IADD3.X R3, PT, PT, R3, 0x3fe00000, R14, P2, P3 ;  /* 0x3fe0000003037810 */ /* 0x000fc600017e640e */
[----:B------:R-:W-:Y:S01]  /*21e0*/  @P1 IMAD.MOV R2, RZ, RZ, -R2 ;  /* 0x000000ffff021224 */ /* 0x000fe200078e0a02 */
[----:B------:R-:W-:-:S07]  /*21f0*/  LOP3.LUT R11, R3, R10, RZ, 0xfc, !PT ;  /* 0x0000000a030b7212 */ /* 0x000fce00078efcff */
.L_x_425:
[----:B------:R-:W-:Y:S02]  /*2200*/  IMAD.MOV.U32 R13, RZ, RZ, 0x0 ;  /* 0x00000000ff0d7424 */ /* 0x000fe400078e00ff */
[----:B------:R-:W-:Y:S02]  /*2210*/  IMAD.MOV.U32 R10, RZ, RZ, R17 ;  /* 0x000000ffff0a7224 */ /* 0x000fe400078e0011 */
[----:B------:R-:W-:Y:S05]  /*2220*/  RET.REL.NODEC R12 `(_Z9rhoa_osciPfS_S_fffffS_S_fii) ;  /* 0xffffffdc0c747950 */ /* 0x000fea0003c3ffff */
.L_x_429:
        /* <DEDUP_REMOVED lines=13> */
.L_x_652:


//--------------------- .text._Z10rhoa_rightPfS_ffS_fii --------------------------
	.section	.text._Z10rhoa_rightPfS_ffS_fii,"ax",@progbits
	.align	128
        .global         _Z10rhoa_rightPfS_ffS_fii
        .type           _Z10rhoa_rightPfS_ffS_fii,@function
        .size           _Z10rhoa_rightPfS_ffS_fii,(.L_x_654 - _Z10rhoa_rightPfS_ffS_fii)
        .other          _Z10rhoa_rightPfS_ffS_fii,@"STO_CUDA_ENTRY STV_DEFAULT"
_Z10rhoa_rightPfS_ffS_fii:
.text._Z10rhoa_rightPfS_ffS_fii:
        /* <DEDUP_REMOVED lines=12> */
[----:B--2---:R-:W-:-:S04]  /*00c0*/  IMAD R7, R0, UR4, R7 ;  /* 0x0000000400077c24 */ /* 0x004fc8000f8e0207 */
[----:B0-----:R-:W-:Y:S01]  /*00d0*/  IMAD R18, R18, UR6, R7 ;  /* 0x0000000612127c24 */ /* 0x001fe2000f8e0207 */
[----:B------:R-:W-:-:S13]  /*00e0*/  ISETP.GE.OR P0, PT, R7, UR6, P0 ;  /* 0x0000000607007c0c */ /* 0x000fda0008706670 */
[----:B------:R-:W-:Y:S05]  /*00f0*/  @P0 EXIT ;  /* 0x000000000000094d */ /* 0x000fea0003800000 */
[----:B------:R-:W0:Y:S01]  /*0100*/  LDC.64 R4, c[0x0][0x380] ;  /* 0x0000e000ff047b82 */ /* 0x000e220000000a00 */
[----:B------:R-:W1:Y:S01]  /*0110*/  LDCU.64 UR4, c[0x0][0x358] ;  /* 0x00006b00ff0477ac */ /* 0x000e620008000a00 */
[----:B------:R-:W2:Y:S06]  /*0120*/  LDCU UR6, c[0x0][0x3a0] ;  /* 0x00007400ff0677ac */ /* 0x000eac0008000800 */
[----:B------:R-:W3:Y:S01]  /*0130*/  LDC.64 R2, c[0x0][0x398] ;  /* 0x0000e600ff027b82 */ /* 0x000ee20000000a00 */
[----:B0-----:R-:W-:-:S05]  /*0140*/  IMAD.WIDE R4, R18, 0x4, R4 ;  /* 0x0000000412047825 */ /* 0x001fca00078e0204 */
[----:B-1----:R0:W-:Y:S01]  /*0150*/  STG.E desc[UR4][R4.64], RZ ;  /* 0x000000ff04007986 */ /* 0x0021e2000c101904 */
[----:B---3--:R-:W-:-:S05]  /*0160*/  IMAD.WIDE R2, R7, 0x4, R2 ;  /* 0x0000000407027825 */ /* 0x008fca00078e0202 */
[----:B------:R-:W3:Y:S01]  /*0170*/  LDG.E R0, desc[UR4][R2.64] ;  /* 0x0000000402007981 */ /* 0x000ee2000c1e1900 */
[----:B--2---:R-:W1:Y:S01]  /*0180*/  F2F.F64.F32 R6, UR6 ;  /* 0x0000000600067d10 */ /* 0x004e620008201800 */
[----:B------:R-:W-:Y:S01]  /*0190*/  IMAD.MOV.U32 R10, RZ, RZ, 0x1 ;  /* 0x00000001ff0a7424 */ /* 0x000fe200078e00ff */
[----:B------:R-:W-:Y:S01]  /*01a0*/  UMOV UR6, 0x54442d18 ;  /* 0x54442d1800067882 */ /* 0x000fe20000000000 */
[----:B------:R-:W-:Y:S01]  /*01b0*/  UMOV UR7, 0x400921fb ;  /* 0x400921fb00077882 */ /* 0x000fe20000000000 */
[----:B------:R-:W-:Y:S04]  /*01c0*/  BSSY.RECONVERGENT B0, `(.L_x_430) ;  /* 0x0000014000007945 */ /* 0x000fe80003800200 */
[----:B-1----:R-:W1:Y:S02]  /*01d0*/  MUFU.RCP64H R11, R7 ;  /* 0x00000007000b7308 */ /* 0x002e640000001800 */
[----:B-1----:R-:W-:-:S08]  /*01e0*/  DFMA R8, -R6, R10, 1 ;  /* 0x3ff000000608742b */ /* 0x002fd0000000010a */
[----:B------:R-:W-:-:S08]  /*01f0*/  DFMA R12, R8, R8, R8 ;  /* 0x00000008080c722b */ /* 0x000fd00000000008 */
[----:B------:R-:W-:-:S08]  /*0200*/  DFMA R12, R10, R12, R10 ;  /* 0x0000000c0a0c722b */ /* 0x000fd0000000000a */
[----:B------:R-:W-:-:S08]  /*0210*/  DFMA R10, -R6, R12, 1 ;  /* 0x3ff00000060a742b */ /* 0x000fd0000000010c */
[----:B------:R-:W-:Y:S01]  /*0220*/  DFMA R10, R12, R10, R12 ;  /* 0x0000000a0c0a722b */ /* 0x000fe2000000000c */
[----:B---3--:R-:W1:Y:S02]  /*0230*/  F2F.F64.F32 R8, R0 ;  /* 0x0000000000087310 */ /* 0x008e640000201800 */
[----:B-1----:R-:W-:-:S08]  /*0240*/  DMUL R8, R8, UR6 ;  /* 0x0000000608087c28 */ /* 0x002fd00008000000 */
[----:B------:R-:W-:Y:S02]  /*0250*/  DMUL R2, R8, R10 ;  /* 0x0000000a08027228 */ /* 0x000fe40000000000 */
[----:B------:R-:W-:-:S06]  /*0260*/  FSETP.GEU.AND P1, PT, |R9|, 6.5827683646048100446e-37, PT ;  /* 0x036000000900780b */ /* 0x000fcc0003f2e200 */
[----:B------:R-:W-:-:S08]  /*0270*/  DFMA R12, -R6, R2, R8 ;  /* 0x00000002060c722b */ /* 0x000fd00000000108 */
[----:B------:R-:W-:-:S10]  /*0280*/  DFMA R2, R10, R12, R2 ;  /* 0x0000000c0a02722b */ /* 0x000fd40000000002 */
[----:B------:R-:W-:-:S05]  /*0290*/  FFMA R10, RZ, R7, R3 ;  /* 0x00000007ff0a7223 */ /* 0x000fca0000000003 */
[----:B------:R-:W-:-:S13]  /*02a0*/  FSETP.GT.AND P0, PT, |R10|, 1.469367938527859385e-39, PT ;  /* 0x001000000a00780b */ /* 0x000fda0003f04200 */
[----:B0-----:R-:W-:Y:S05]  /*02b0*/  @P0 BRA P1, `(.L_x_431) ;  /* 0x0000000000100947 */ /* 0x001fea0000800000 */
[----:B------:R-:W-:-:S07]  /*02c0*/  MOV R0, 0x2e0 ;  /* 0x000002e000007802 */ /* 0x000fce0000000f00 */
[----:B------:R-:W-:Y:S05]  /*02d0*/  CALL.REL.NOINC `($__internal_10_$__cuda_sm20_div_rn_f64_full) ;  /* 0x00000008002c7944 */ /* 0x000fea0003c00000 */
[----:B------:R-:W-:Y:S02]  /*02e0*/  IMAD.MOV.U32 R2, RZ, RZ, R12 ;  /* 0x000000ffff027224 */ /* 0x000fe400078e000c */
[----:B------:R-:W-:-:S07]  /*02f0*/  IMAD.MOV.U32 R3, RZ, RZ, R13 ;  /* 0x000000ffff037224 */ /* 0x000fce00078e000d */
.L_x_431:
[----:B------:R-:W-:Y:S05]  /*0300*/  BSYNC.RECONVERGENT B0 ;  /* 0x0000000000007941 */ /* 0x000fea0003800200 */
.L_x_430:
[----:B------:R-:W-:Y:S01]  /*0310*/  DSETP.NEU.AND P0, PT, |R2|, +INF , PT ;  /* 0x7ff000000200742a */ /* 0x000fe20003f0d200 */
[----:B------:R-:W-:-:S13]  /*0320*/  BSSY.RECONVERGENT B0, `(.L_x_432) ;  /* 0x000001a000007945 */ /* 0x000fda0003800200 */
        /* <DEDUP_REMOVED lines=8> */
[----:B------:R-:W-:-:S04]  /*03b0*/  UMOV UR7, 0x3ff921fb ;  /* 0x3ff921fb00077882 */ /* 0x000fc80000000000 */
        /* <DEDUP_REMOVED lines=11> */
[----:B------:R-:W-:Y:S01]  /*0470*/  MOV R20, 0x4a0 ;  /* 0x000004a000147802 */ /* 0x000fe20000000f00 */
[----:B------:R-:W-:-:S07]  /*0480*/  IMAD.MOV.U32 R16, RZ, RZ, R3 ;  /* 0x000000ffff107224 */ /* 0x000fce00078e0003 */
[----:B------:R-:W-:Y:S05]  /*0490*/  CALL.REL.NOINC `($_Z10rhoa_rightPfS_ffS_fii$__internal_trig_reduction_slowpathd) ;  /* 0x0000000c002c7944 */ /* 0x000fea0003c00000 */
[----:B------:R-:W-:Y:S02]  /*04a0*/  IMAD.MOV.U32 R6, RZ, RZ, R10 ;  /* 0x000000ffff067224 */ /* 0x000fe400078e000a */
[----:B------:R-:W-:-:S07]  /*04b0*/  IMAD.MOV.U32 R7, RZ, RZ, R11 ;  /* 0x000000ffff077224 */ /* 0x000fce00078e000b */
.L_x_433:
[----:B------:R-:W-:Y:S05]  /*04c0*/  BSYNC.RECONVERGENT B0 ;  /* 0x0000000000007941 */ /* 0x000fea0003800200 */
.L_x_432:
[----:B------:R-:W0:Y:S01]  /*04d0*/  LDCU.64 UR6, c[0x4][0x1b0] ;  /* 0x01003600ff0677ac */ /* 0x000e220008000a00 */
[----:B------:R-:W-:-:S05]  /*04e0*/  IMAD.SHL.U32 R8, R0, 0x40, RZ ;  /* 0x0000004000087824 */ /* 0x000fca00078e00ff */
[----:B------:R-:W-:-:S04]  /*04f0*/  LOP3.LUT R8, R8, 0x40, RZ, 0xc0, !PT ;  /* 0x0000004008087812 */ /* 0x000fc800078ec0ff */
[----:B0-----:R-:W-:Y:S02]  /*0500*/  IADD3 R24, P0, PT, R8, UR6, RZ ;  /* 0x0000000608187c10 */ /* 0x001fe4000ff1e0ff */
[----:B------:R-:W-:Y:S01]  /*0510*/  LOP3.LUT R16, R0, 0x1, RZ, 0xc0, !PT ;  /* 0x0000000100107812 */ /* 0x000fe200078ec0ff */
[----:B------:R-:W-:Y:S01]  /*0520*/  IMAD.MOV.U32 R26, RZ, RZ, 0x20fd8164 ;  /* 0x20fd8164ff1a7424 */ /* 0x000fe200078e00ff */
[----:B------:R-:W0:Y:S01]  /*0530*/  LDCU UR6, c[0x0][0x394] ;  /* 0x00007280ff0677ac */ /* 0x000e220008000800 */
[----:B------:R-:W-:-:S05]  /*0540*/  IMAD.X R25, RZ, RZ, UR7, P0 ;  /* 0x00000007ff197e24 */ /* 0x000fca00080e06ff */
[----:B------:R-:W2:Y:S04]  /*0550*/  LDG.E.128.CONSTANT R8, desc[UR4][R24.64] ;  /* 0x0000000418087981 */ /* 0x000ea8000c1e9d00 */
[----:B------:R-:W3:Y:S04]  /*0560*/  LDG.E.128.CONSTANT R12, desc[UR4][R24.64+0x10] ;  /* 0x00001004180c7981 */ /* 0x000ee8000c1e9d00 */
[----:B------:R-:W4:Y:S01]  /*0570*/  LDG.E.128.CONSTANT R20, desc[UR4][R24.64+0x20] ;  /* 0x0000200418147981 */ /* 0x000f22000c1e9d00 */
[----:B------:R-:W-:Y:S01]  /*0580*/  IMAD.MOV.U32 R19, RZ, RZ, 0x3da8ff83 ;  /* 0x3da8ff83ff137424 */ /* 0x000fe200078e00ff */
[----:B------:R-:W-:Y:S01]  /*0590*/  ISETP.NE.U32.AND P0, PT, R16, 0x1, PT ;  /* 0x000000011000780c */ /* 0x000fe20003f05070 */
[----:B------:R-:W-:Y:S01]  /*05a0*/  DMUL R16, R6, R6 ;  /* 0x0000000606107228 */ /* 0x000fe20000000000 */
[----:B------:R-:W-:Y:S01]  /*05b0*/  BSSY.RECONVERGENT B0, `(.L_x_434) ;  /* 0x0000030000007945 */ /* 0x000fe20003800200 */
[----:B------:R-:W-:Y:S01]  /*05c0*/  DSETP.NEU.AND P1, PT, |R2|, +INF , PT ;  /* 0x7ff000000200742a */ /* 0x000fe20003f2d200 */
[----:B------:R-:W-:-:S02]  /*05d0*/  FSEL R26, R26, -8.06006814911005101289e+34, !P0 ;  /* 0xf9785eba1a1a7808 */ /* 0x000fc40004000000 */
        /* <DEDUP_REMOVED lines=8> */
[----:B------:R-:W-:Y:S02]  /*0660*/  DFMA R8, R16, R8, 1 ;  /* 0x3ff000001008742b */ /* 0x000fe40000000008 */
[----:B------:R-:W-:-:S08]  /*0670*/  @!P1 DMUL R16, RZ, R2 ;  /* 0x00000002ff109228 */ /* 0x000fd00000000000 */
[----:B------:R-:W-:Y:S02]  /*0680*/  FSEL R10, R8, R6, !P0 ;  /* 0x00000006080a7208 */ /* 0x000fe40004000000 */
[----:B------:R-:W-:Y:S02]  /*0690*/  FSEL R11, R9, R7, !P0 ;  /* 0x00000007090b7208 */ /* 0x000fe40004000000 */
[----:B0-----:R-:W0:Y:S01]  /*06a0*/  F2F.F64.F32 R8, UR6 ;  /* 0x0000000600087d10 */ /* 0x001e220008201800 */
[----:B------:R-:W-:Y:S01]  /*06b0*/  LOP3.LUT P0, RZ, R0, 0x2, RZ, 0xc0, !PT ;  /* 0x0000000200ff7812 */ /* 0x000fe2000780c0ff */
[----:B------:R-:W-:Y:S02]  /*06c0*/  @!P1 IMAD.MOV.U32 R0, RZ, RZ, 0x1 ;  /* 0x00000001ff009424 */ /* 0x000fe400078e00ff */
[----:B------:R-:W-:-:S10]  /*06d0*/  DADD R6, RZ, -R10 ;  /* 0x00000000ff067229 */ /* 0x000fd4000000080a */
[----:B------:R-:W-:Y:S02]  /*06e0*/  FSEL R6, R10, R6, !P0 ;  /* 0x000000060a067208 */ /* 0x000fe40004000000 */
[----:B------:R-:W-:-:S06]  /*06f0*/  FSEL R7, R11, R7, !P0 ;  /* 0x000000070b077208 */ /* 0x000fcc0004000000 */
[----:B0-----:R-:W-:Y:S01]  /*0700*/  DMUL R6, R8, R6 ;  /* 0x0000000608067228 */ /* 0x001fe20000000000 */
[----:B------:R-:W-:Y:S10]  /*0710*/  @!P1 BRA `(.L_x_435) ;  /* 0x0000000000649947 */ /* 0x000ff40003800000 */
[----:B------:R-:W-:Y:S01]  /*0720*/  UMOV UR6, 0x6dc9c883 ;  /* 0x6dc9c88300067882 */ /* 0x000fe20000000000 */
[----:B------:R-:W-:Y:S01]  /*0730*/  UMOV UR7, 0x3fe45f30 ;  /* 0x3fe45f3000077882 */ /* 0x000fe20000000000 */
[C---:B------:R-:W-:Y:S01]  /*0740*/  DSETP.GE.AND P0, PT, |R2|.reuse, 2.14748364800000000000e+09, PT ;  /* 0x41e000000200742a */ /* 0x040fe20003f06200 */
[----:B------:R-:W-:Y:S01]  /*0750*/  BSSY.RECONVERGENT B1, `(.L_x_436) ;  /* 0x0000014000017945 */ /* 0x000fe20003800200 */
        /* <DEDUP_REMOVED lines=19> */
.L_x_437:
[----:B------:R-:W-:Y:S05]  /*0890*/  BSYNC.RECONVERGENT B1 ;  /* 0x0000000000017941 */ /* 0x000fea0003800200 */
.L_x_436:
[----:B------:R-:W-:-:S07]  /*08a0*/  VIADD R0, R0, 0x1 ;  /* 0x0000000100007836 */ /* 0x000fce0000000000 */
.L_x_435:
[----:B------:R-:W-:Y:S05]  /*08b0*/  BSYNC.RECONVERGENT B0 ;  /* 0x0000000000007941 */ /* 0x000fea0003800200 */
.L_x_434:
[----:B------:R-:W0:Y:S01]  /*08c0*/  LDCU.64 UR6, c[0x4][0x1b0] ;  /* 0x01003600ff0677ac */ /* 0x000e220008000a00 */
[----:B------:R-:W-:-:S05]  /*08d0*/  IMAD.SHL.U32 R2, R0, 0x40, RZ ;  /* 0x0000004000027824 */ /* 0x000fca00078e00ff */
[----:B------:R-:W-:-:S04]  /*08e0*/  LOP3.LUT R2, R2, 0x40, RZ, 0xc0, !PT ;  /* 0x0000004002027812 */ /* 0x000fc800078ec0ff */
[----:B0-----:R-:W-:Y:S01]  /*08f0*/  IADD3 R24, P0, PT, R2, UR6, RZ ;  /* 0x0000000602187c10 */ /* 0x001fe2000ff1e0ff */
[----:B------:R-:W-:Y:S01]  /*0900*/  IMAD.MOV.U32 R26, RZ, RZ, 0x20fd8164 ;  /* 0x20fd8164ff1a7424 */ /* 0x000fe200078e00ff */
[----:B------:R-:W-:Y:S01]  /*0910*/  LOP3.LUT R2, R0, 0x1, RZ, 0xc0, !PT ;  /* 0x0000000100027812 */ /* 0x000fe200078ec0ff */
[----:B------:R-:W-:Y:S01]  /*0920*/  IMAD.MOV.U32 R19, RZ, RZ, 0x3da8ff83 ;  /* 0x3da8ff83ff137424 */ /* 0x000fe200078e00ff */
[----:B------:R-:W0:Y:S01]  /*0930*/  LDCU UR6, c[0x0][0x390] ;  /* 0x00007200ff0677ac */ /* 0x000e220008000800 */
[----:B------:R-:W-:-:S05]  /*0940*/  IMAD.X R25, RZ, RZ, UR7, P0 ;  /* 0x00000007ff197e24 */ /* 0x000fca00080e06ff */
[----:B------:R-:W2:Y:S04]  /*0950*/  LDG.E.128.CONSTANT R8, desc[UR4][R24.64] ;  /* 0x0000000418087981 */ /* 0x000ea8000c1e9d00 */
[----:B------:R-:W3:Y:S04]  /*0960*/  LDG.E.128.CONSTANT R12, desc[UR4][R24.64+0x10] ;  /* 0x00001004180c7981 */ /* 0x000ee8000c1e9d00 */
[----:B------:R-:W4:Y:S01]  /*0970*/  LDG.E.128.CONSTANT R20, desc[UR4][R24.64+0x20] ;  /* 0x0000200418147981 */ /* 0x000f22000c1e9d00 */
        /* <DEDUP_REMOVED lines=11> */
[----:B------:R-:W-:Y:S01]  /*0a30*/  DFMA R2, R2, R8, 1 ;  /* 0x3ff000000202742b */ /* 0x000fe20000000008 */
[----:B0-----:R-:W0:Y:S09]  /*0a40*/  F2F.F64.F32 R8, UR6 ;  /* 0x0000000600087d10 */ /* 0x001e320008201800 */
[----:B------:R-:W-:-:S02]  /*0a50*/  FSEL R10, R2, R16, !P0 ;  /* 0x00000010020a7208 */ /* 0x000fc40004000000 */
[----:B------:R-:W-:Y:S02]  /*0a60*/  FSEL R11, R3, R17, !P0 ;  /* 0x00000011030b7208 */ /* 0x000fe40004000000 */
[----:B------:R-:W-:-:S04]  /*0a70*/  LOP3.LUT P0, RZ, R0, 0x2, RZ, 0xc0, !PT ;  /* 0x0000000200ff7812 */ /* 0x000fc8000780c0ff */
[----:B------:R-:W-:-:S10]  /*0a80*/  DADD R2, RZ, -R10 ;  /* 0x00000000ff027229 */ /* 0x000fd4000000080a */
[----:B------:R-:W-:Y:S02]  /*0a90*/  FSEL R2, R10, R2, !P0 ;  /* 0x000000020a027208 */ /* 0x000fe40004000000 */
[----:B------:R-:W-:-:S06]  /*0aa0*/  FSEL R3, R11, R3, !P0 ;  /* 0x000000030b037208 */ /* 0x000fcc0004000000 */
[----:B0-----:R-:W-:-:S08]  /*0ab0*/  DFMA R6, R8, -R2, R6 ;  /* 0x800000020806722b */ /* 0x001fd00000000006 */
[----:B------:R-:W-:-:S14]  /*0ac0*/  DSETP.GT.AND P0, PT, R6, -0.5, PT ;  /* 0xbfe000000600742a */ /* 0x000fdc0003f04000 */
[----:B------:R-:W-:Y:S05]  /*0ad0*/  @!P0 EXIT ;  /* 0x000000000000894d */ /* 0x000fea0003800000 */
[----:B------:R-:W0:Y:S02]  /*0ae0*/  LDC.64 R2, c[0x0][0x388] ;  /* 0x0000e200ff027b82 */ /* 0x000e240000000a00 */
[----:B0-----:R-:W-:-:S05]  /*0af0*/  IMAD.WIDE R18, R18, 0x4, R2 ;  /* 0x0000000412127825 */ /* 0x001fca00078e0202 */
[----:B------:R-:W2:Y:S01]  /*0b00*/  LDG.E R2, desc[UR4][R18.64] ;  /* 0x0000000412027981 */ /* 0x000ea2000c1e1900 */
[----:B------:R-:W-:Y:S01]  /*0b10*/  UMOV UR6, 0xeb1c432d ;  /* 0xeb1c432d00067882 */ /* 0x000fe20000000000 */
[----:B------:R-:W-:Y:S01]  /*0b20*/  UMOV UR7, 0x3f1a36e2 ;  /* 0x3f1a36e200077882 */ /* 0x000fe20000000000 */
[----:B--2---:R-:W0:Y:S02]  /*0b30*/  F2F.F64.F32 R2, R2 ;  /* 0x0000000200027310 */ /* 0x004e240000201800 */
[----:B0-----:R-:W-:-:S14]  /*0b40*/  DSETP.GT.AND P0, PT, R2, UR6, PT ;  /* 0x0000000602007e2a */ /* 0x001fdc000bf04000 */
[----:B------:R-:W-:Y:S05]  /*0b50*/  @!P0 EXIT ;  /* 0x000000000000894d */ /* 0x000fea0003800000 */
[----:B------:R-:W-:-:S05]  /*0b60*/  IMAD.MOV.U32 R3, RZ, RZ, 0x3f800000 ;  /* 0x3f800000ff037424 */ /* 0x000fca00078e00ff */
[----:B------:R-:W-:Y:S01]  /*0b70*/  STG.E desc[UR4][R4.64], R3 ;  /* 0x0000000304007986 */ /* 0x000fe2000c101904 */
[----:B------:R-:W-:Y:S05]  /*0b80*/  EXIT ;  /* 0x000000000000794d */ /* 0x000fea0003800000 */
        .weak           $__internal_10_$__cuda_sm20_div_rn_f64_full
        .type           $__internal_10_$__cuda_sm20_div_rn_f64_full,@function
        .size           $__internal_10_$__cuda_sm20_div_rn_f64_full,($_Z10rhoa_rightPfS_ffS_fii$__internal_trig_reduction_slowpathd - $__internal_10_$__cuda_sm20_div_rn_f64_full)
$__internal_10_$__cuda_sm20_div_rn_f64_full:
[C---:B------:R-:W-:Y:S01]  /*0b90*/  FSETP.GEU.AND P0, PT, |R7|.reuse, 1.469367938527859385e-39, PT ;  /* 0x001000000700780b */ /* 0x040fe20003f0e200 */
[----:B------:R-:W-:Y:S01]  /*0ba0*/  IMAD.MOV.U32 R10, RZ, RZ, 0x1 ;  /* 0x00000001ff0a7424 */ /* 0x000fe200078e00ff */
[----:B------:R-:W-:Y:S01]  /*0bb0*/  LOP3.LUT R2, R7, 0x800fffff, RZ, 0xc0, !PT ;  /* 0x800fffff07027812 */ /* 0x000fe200078ec0ff */
[----:B------:R-:W-:Y:S01]  /*0bc0*/  BSSY.RECONVERGENT B1, `(.L_x_438) ;  /* 0x0000055000017945 */ /* 0x000fe20003800200 */
[C---:B------:R-:W-:Y:S02]  /*0bd0*/  FSETP.GEU.AND P2, PT, |R9|.reuse, 1.469367938527859385e-39, PT ;  /* 0x001000000900780b */ /* 0x040fe40003f4e200 */
[----:B------:R-:W-:Y:S01]  /*0be0*/  LOP3.LUT R3, R2, 0x3ff00000, RZ, 0xfc, !PT ;  /* 0x3ff0000002037812 */ /* 0x000fe200078efcff */
[----:B------:R-:W-:Y:S01]  /*0bf0*/  IMAD.MOV.U32 R2, RZ, RZ, R6 ;  /* 0x000000ffff027224 */ /* 0x000fe200078e0006 */
[----:B------:R-:W-:-:S05]  /*0c00*/  LOP3.LUT R12, R9, 0x7ff00000, RZ, 0xc0, !PT ;  /* 0x7ff00000090c7812 */ /* 0x000fca00078ec0ff */
[----:B------:R-:W-:-:S04]  /*0c10*/  @!P0 DMUL R2, R6, 8.98846567431157953865e+307 ;  /* 0x7fe0000006028828 */ /* 0x000fc80000000000 */
[----:B------:R-:W-:Y:S01]  /*0c20*/  @!P2 LOP3.LUT R13, R7, 0x7ff00000, RZ, 0xc0, !PT ;  /* 0x7ff00000070da812 */ /* 0x000fe200078ec0ff */
[----:B------:R-:W-:Y:S01]  /*0c30*/  @!P2 IMAD.MOV.U32 R20, RZ, RZ, RZ ;  /* 0x000000ffff14a224 */ /* 0x000fe200078e00ff */
[----:B------:R-:W0:Y:S02]  /*0c40*/  MUFU.RCP64H R11, R3 ;  /* 0x00000003000b7308 */ /* 0x000e240000001800 */
[----:B------:R-:W-:Y:S01]  /*0c50*/  @!P2 ISETP.GE.U32.AND P3, PT, R12, R13, PT ;  /* 0x0000000d0c00a20c */ /* 0x000fe20003f66070 */
[----:B------:R-:W-:-:S05]  /*0c60*/  IMAD.MOV.U32 R13, RZ, RZ, 0x1ca00000 ;  /* 0x1ca00000ff0d7424 */ /* 0x000fca00078e00ff */
[----:B------:R-:W-:-:S04]  /*0c70*/  @!P2 SEL R19, R13, 0x63400000, !P3 ;  /* 0x634000000d13a807 */ /* 0x000fc80005800000 */
[----:B------:R-:W-:-:S04]  /*0c80*/  @!P2 LOP3.LUT R19, R19, 0x80000000, R9, 0xf8, !PT ;  /* 0x800000001313a812 */ /* 0x000fc800078ef809 */
[----:B------:R-:W-:Y:S01]  /*0c90*/  @!P2 LOP3.LUT R21, R19, 0x100000, RZ, 0xfc, !PT ;  /* 0x001000001315a812 */ /* 0x000fe200078efcff */
[----:B0-----:R-:W-:-:S08]  /*0ca0*/  DFMA R14, R10, -R2, 1 ;  /* 0x3ff000000a0e742b */ /* 0x001fd00000000802 */
[----:B------:R-:W-:Y:S01]  /*0cb0*/  DFMA R16, R14, R14, R14 ;  /* 0x0000000e0e10722b */ /* 0x000fe2000000000e */
[----:B------:R-:W-:-:S04]  /*0cc0*/  LOP3.LUT R15, R7, 0x7ff00000, RZ, 0xc0, !PT ;  /* 0x7ff00000070f7812 */ /* 0x000fc800078ec0ff */
[----:B------:R-:W-:Y:S01]  /*0cd0*/  ISETP.GE.U32.AND P1, PT, R12, R15, PT ;  /* 0x0000000f0c00720c */ /* 0x000fe20003f26070 */
[----:B------:R-:W-:Y:S02]  /*0ce0*/  IMAD.MOV.U32 R19, RZ, RZ, R15 ;  /* 0x000000ffff137224 */ /* 0x000fe400078e000f */
[----:B------:R-:W-:Y:S01]  /*0cf0*/  DFMA R16, R10, R16, R10 ;  /* 0x000000100a10722b */ /* 0x000fe2000000000a */
[----:B------:R-:W-:Y:S01]  /*0d00*/  @!P0 LOP3.LUT R19, R3, 0x7ff00000, RZ, 0xc0, !PT ;  /* 0x7ff0000003138812 */ /* 0x000fe200078ec0ff */
[----:B------:R-:W-:Y:S01]  /*0d10*/  IMAD.MOV.U32 R10, RZ, RZ, R8 ;  /* 0x000000ffff0a7224 */ /* 0x000fe200078e0008 */
[----:B------:R-:W-:-:S03]  /*0d20*/  SEL R11, R13, 0x63400000, !P1 ;  /* 0x634000000d0b7807 */ /* 0x000fc60004800000 */
[----:B------:R-:W-:Y:S01]  /*0d30*/  VIADD R24, R19, 0xffffffff ;  /* 0xffffffff13187836 */ /* 0x000fe20000000000 */
[----:B------:R-:W-:Y:S01]  /*0d40*/  LOP3.LUT R11, R11, 0x800fffff, R9, 0xf8, !PT ;  /* 0x800fffff0b0b7812 */ /* 0x000fe200078ef809 */
[----:B------:R-:W-:-:S05]  /*0d50*/  DFMA R22, R16, -R2, 1 ;  /* 0x3ff000001016742b */ /* 0x000fca0000000802 */
[----:B------:R-:W-:-:S03]  /*0d60*/  @!P2 DFMA R10, R10, 2, -R20 ;  /* 0x400000000a0aa82b */ /* 0x000fc60000000814 */
[----:B------:R-:W-:Y:S01]  /*0d70*/  DFMA R16, R16, R22, R16 ;  /* 0x000000161010722b */ /* 0x000fe20000000010 */
[----:B------:R-:W-:-:S06]  /*0d80*/  IMAD.MOV.U32 R22, RZ, RZ, R12 ;  /* 0x000000ffff167224 */ /* 0x000fcc00078e000c */
[----:B------:R-:W-:Y:S01]  /*0d90*/  @!P2 LOP3.LUT R22, R11, 0x7ff00000, RZ, 0xc0, !PT ;  /* 0x7ff000000b16a812 */ /* 0x000fe200078ec0ff */
[----:B------:R-:W-:-:S04]  /*0da0*/  DMUL R20, R16, R10 ;  /* 0x0000000a10147228 */ /* 0x000fc80000000000 */
[----:B------:R-:W-:-:S04]  /*0db0*/  VIADD R23, R22, 0xffffffff ;  /* 0xffffffff16177836 */ /* 0x000fc80000000000 */
[----:B------:R-:W-:Y:S01]  /*0dc0*/  DFMA R14, R20, -R2, R10 ;  /* 0x80000002140e722b */ /* 0x000fe2000000000a */
[----:B------:R-:W-:-:S04]  /*0dd0*/  ISETP.GT.U32.AND P0, PT, R23, 0x7feffffe, PT ;  /* 0x7feffffe1700780c */ /* 0x000fc80003f04070 */
[----:B------:R-:W-:-:S03]  /*0de0*/  ISETP.GT.U32.OR P0, PT, R24, 0x7feffffe, P0 ;  /* 0x7feffffe1800780c */ /* 0x000fc60000704470 */
[----:B------:R-:W-:-:S10]  /*0df0*/  DFMA R14, R16, R14, R20 ;  /* 0x0000000e100e722b */ /* 0x000fd40000000014 */
[----:B------:R-:W-:Y:S05]  /*0e00*/  @P0 BRA `(.L_x_439) ;  /* 0x00000000006c0947 */ /* 0x000fea0003800000 */
[----:B------:R-:W-:-:S04]  /*0e10*/  LOP3.LUT R9, R7, 0x7ff00000, RZ, 0xc0, !PT ;  /* 0x7ff0000007097812 */ /* 0x000fc800078ec0ff */
[CC--:B------:R-:W-:Y:S02]  /*0e20*/  VIADDMNMX R8, R12.reuse, -R9.reuse, 0xb9600000, !PT ;  /* 0xb96000000c087446 */ /* 0x0c0fe40007800909 */
[----:B------:R-:W-:Y:S02]  /*0e30*/  ISETP.GE.U32.AND P0, PT, R12, R9, PT ;  /* 0x000000090c00720c */ /* 0x000fe40003f06070 */
[----:B------:R-:W-:Y:S02]  /*0e40*/  VIMNMX R8, PT, PT, R8, 0x46a00000, PT ;  /* 0x46a0000008087848 */ /* 0x000fe40003fe0100 */
[----:B------:R-:W-:-:S05]  /*0e50*/  SEL R13, R13, 0x63400000, !P0 ;  /* 0x634000000d0d7807 */ /* 0x000fca0004000000 */
[----:B------:R-:W-:Y:S02]  /*0e60*/  IMAD.IADD R16, R8, 0x1, -R13 ;  /* 0x0000000108107824 */ /* 0x000fe400078e0a0d */
[----:B------:R-:W-:Y:S02]  /*0e70*/  IMAD.MOV.U32 R8, RZ, RZ, RZ ;  /* 0x000000ffff087224 */ /* 0x000fe400078e00ff */
        /* <DEDUP_REMOVED lines=10> */
[----:B------:R-:W-:Y:S01]  /*0f20*/  IMAD.MOV R3, RZ, RZ, -R16 ;  /* 0x000000ffff037224 */ /* 0x000fe200078e0a10 */
[----:B------:R-:W-:Y:S01]  /*0f30*/  DMUL.RP R8, R14, R8 ;  /* 0x000000080e087228 */ /* 0x000fe20000008000 */
[----:B------:R-:W-:-:S06]  /*0f40*/  IMAD.MOV.U32 R2, RZ, RZ, RZ ;  /* 0x000000ffff027224 */ /* 0x000fcc00078e00ff */
[----:B------:R-:W-:-:S03]  /*0f50*/  DFMA R2, R12, -R2, R14 ;  /* 0x800000020c02722b */ /* 0x000fc6000000000e */
[----:B------:R-:W-:-:S03]  /*0f60*/  LOP3.LUT R7, R9, R7, RZ, 0x3c, !PT ;  /* 0x0000000709077212 */ /* 0x000fc600078e3cff */
[----:B------:R-:W-:-:S04]  /*0f70*/  IADD3 R2, PT, PT, -R16, -0x43300000, RZ ;  /* 0xbcd0000010027810 */ /* 0x000fc80007ffe1ff */
[----:B------:R-:W-:-:S04]  /*0f80*/  FSETP.NEU.AND P0, PT, |R3|, R2, PT ;  /* 0x000000020300720b */ /* 0x000fc80003f0d200 */
[----:B------:R-:W-:Y:S02]  /*0f90*/  FSEL R12, R8, R12, !P0 ;  /* 0x0000000c080c7208 */ /* 0x000fe40004000000 */
[----:B------:R-:W-:Y:S01]  /*0fa0*/  FSEL R13, R7, R13, !P0 ;  /* 0x0000000d070d7208 */ /* 0x000fe20004000000 */
[----:B------:R-:W-:Y:S06]  /*0fb0*/  BRA `(.L_x_440) ;  /* 0x0000000000547947 */ /* 0x000fec0003800000 */
.L_x_439:
        /* <DEDUP_REMOVED lines=16> */
.L_x_442:
[----:B------:R-:W-:Y:S01]  /*10c0*/  LOP3.LUT R13, R7, 0x80000, RZ, 0xfc, !PT ;  /* 0x00080000070d7812 */ /* 0x000fe200078efcff */
[----:B------:R-:W-:Y:S01]  /*10d0*/  IMAD.MOV.U32 R12, RZ, RZ, R6 ;  /* 0x000000ffff0c7224 */ /* 0x000fe200078e0006 */
[----:B------:R-:W-:Y:S06]  /*10e0*/  BRA `(.L_x_440) ;  /* 0x0000000000087947 */ /* 0x000fec0003800000 */
.L_x_441:
[----:B------:R-:W-:Y:S01]  /*10f0*/  LOP3.LUT R13, R9, 0x80000, RZ, 0xfc, !PT ;  /* 0x00080000090d7812 */ /* 0x000fe200078efcff */
[----:B------:R-:W-:-:S07]  /*1100*/  IMAD.MOV.U32 R12, RZ, RZ, R8 ;  /* 0x000000ffff0c7224 */ /* 0x000fce00078e0008 */
.L_x_440:
[----:B------:R-:W-:Y:S05]  /*1110*/  BSYNC.RECONVERGENT B1 ;  /* 0x0000000000017941 */ /* 0x000fea0003800200 */
.L_x_438:
[----:B------:R-:W-:Y:S02]  /*1120*/  IMAD.MOV.U32 R2, RZ, RZ, R0 ;  /* 0x000000ffff027224 */ /* 0x000fe400078e0000 */
[----:B------:R-:W-:-:S04]  /*1130*/  IMAD.MOV.U32 R3, RZ, RZ, 0x0 ;  /* 0x00000000ff037424 */ /* 0x000fc800078e00ff */
[----:B------:R-:W-:Y:S05]  /*1140*/  RET.REL.NODEC R2 `(_Z10rhoa_rightPfS_ffS_fii) ;  /* 0xffffffec02ac7950 */ /* 0x000fea0003c3ffff */
        .type           $_Z10rhoa_rightPfS_ffS_fii$__internal_trig_reduction_slowpathd,@function
        .size           $_Z10rhoa_rightPfS_ffS_fii$__internal_trig_reduction_slowpathd,(.L_x_654 - $_Z10rhoa_rightPfS_ffS_fii$__internal_trig_reduction_slowpathd)
$_Z10rhoa_rightPfS_ffS_fii$__internal_trig_reduction_slowpathd:
[--C-:B------:R-:W-:Y:S01]  /*1150*/  SHF.R.U32.HI R14, RZ, 0x14, R16.reuse ;  /* 0x00000014ff0e7819 */ /* 0x100fe20000011610 */
[----:B------:R-:W-:Y:S02]  /*1160*/  IMAD.MOV.U32 R11, RZ, RZ, R16 ;  /* 0x000000ffff0b7224 */ /* 0x000fe400078e0010 */
[----:B------:R-:W-:Y:S01]  /*1170*/  IMAD.MOV.U32 R8, RZ, RZ, RZ ;  /* 0x000000ffff087224 */ /* 0x000fe200078e00ff */
[----:B------:R-:W-:-:S04]  /*1180*/  LOP3.LUT R0, R14, 0x7ff, RZ, 0xc0, !PT ;  /* 0x000007ff0e007812 */ /* 0x000fc800078ec0ff */
[----:B------:R-:W-:-:S13]  /*1190*/  ISETP.NE.AND P0, PT, R0, 0x7ff, PT ;  /* 0x000007ff0000780c */ /* 0x000fda0003f05270 */
[----:B------:R-:W-:Y:S05]  /*11a0*/  @!P0 BRA `(.L_x_443) ;  /* 0x0000000800488947 */ /* 0x000fea0003800000 */
[----:B------:R-:W-:Y:S01]  /*11b0*/  VIADD R0, R0, 0xfffffc00 ;  /* 0xfffffc0000007836 */ /* 0x000fe20000000000 */
[----:B------:R-:W-:Y:S01]  /*11c0*/  BSSY.RECONVERGENT B2, `(.L_x_444) ;  /* 0x000002f000027945 */ /* 0x000fe20003800200 */
[----:B------:R-:W-:-:S03]  /*11d0*/  CS2R R12, SRZ ;  /* 0x00000000000c7805 */ /* 0x000fc6000001ff00 */
[----:B------:R-:W-:Y:S02]  /*11e0*/  SHF.R.U32.HI R19, RZ, 0x6, R0 ;  /* 0x00000006ff137819 */ /* 0x000fe40000011600 */
[----:B------:R-:W-:Y:S02]  /*11f0*/  ISETP.GE.U32.AND P0, PT, R0, 0x80, PT ;  /* 0x000000800000780c */ /* 0x000fe40003f06070 */
[C---:B------:R-:W-:Y:S02]  /*1200*/  IADD3 R0, PT, PT, -R19.reuse, 0x13, RZ ;  /* 0x0000001313007810 */ /* 0x040fe40007ffe1ff */
[----:B------:R-:W-:Y:S02]  /*1210*/  IADD3 R15, PT, PT, -R19, 0xf, RZ ;  /* 0x0000000f130f7810 */ /* 0x000fe40007ffe1ff */
[----:B------:R-:W-:-:S04]  /*1220*/  SEL R0, R0, 0x12, P0 ;  /* 0x0000001200007807 */ /* 0x000fc80000000000 */
[----:B------:R-:W-:-:S13]  /*1230*/  ISETP.GE.AND P0, PT, R15, R0, PT ;  /* 0x000000000f00720c */ /* 0x000fda0003f06270 */
[----:B------:R-:W-:Y:S05]  /*1240*/  @P0 BRA `(.L_x_445) ;  /* 0x0000000000980947 */ /* 0x000fea0003800000 */
[----:B------:R-:W0:Y:S01]  /*1250*/  LDC.64 R8, c[0x0][0x358] ;  /* 0x0000d600ff087b82 */ /* 0x000e220000000a00 */
[C---:B------:R-:W-:Y:S01]  /*1260*/  SHF.L.U64.HI R23, R10.reuse, 0xb, R11 ;  /* 0x0000000b0a177819 */ /* 0x040fe2000001020b */
[----:B------:R-:W-:Y:S01]  /*1270*/  BSSY.RECONVERGENT B3, `(.L_x_446) ;  /* 0x0000022000037945 */ /* 0x000fe20003800200 */
[----:B------:R-:W-:Y:S01]  /*1280*/  IMAD.SHL.U32 R17, R10, 0x800, RZ ;  /* 0x000008000a117824 */ /* 0x000fe200078e00ff */
[----:B------:R-:W-:Y:S01]  /*1290*/  IADD3 R21, PT, PT, RZ, -R19, -R0 ;  /* 0x80000013ff157210 */ /* 0x000fe20007ffe800 */
[----:B------:R-:W-:Y:S01]  /*12a0*/  IMAD.MOV.U32 R22, RZ, RZ, RZ ;  /* 0x000000ffff167224 */ /* 0x000fe200078e00ff */
[----:B------:R-:W-:Y:S02]  /*12b0*/  CS2R R12, SRZ ;  /* 0x00000000000c7805 */ /* 0x000fe4000001ff00 */
[----:B------:R-:W-:-:S07]  /*12c0*/  LOP3.LUT R23, R23, 0x80000000, RZ, 0xfc, !PT ;  /* 0x8000000017177812 */ /* 0x000fce00078efcff */
.L_x_447:
[----:B------:R-:W1:Y:S01]  /*12d0*/  LDC.64 R10, c[0x4][0x1a8] ;  /* 0x01006a00ff0a7b82 */ /* 0x000e620000000a00 */
[----:B0-----:R-:W-:Y:S02]  /*12e0*/  R2UR UR6, R8 ;  /* 0x00000000080672ca */ /* 0x001fe400000e0000 */
[----:B------:R-:W-:Y:S01]  /*12f0*/  R2UR UR7, R9 ;  /* 0x00000000090772ca */ /* 0x000fe200000e0000 */
[----:B-1----:R-:W-:-:S12]  /*1300*/  IMAD.WIDE R10, R15, 0x8, R10 ;  /* 0x000000080f0a7825 */ /* 0x002fd800078e020a */
[----:B------:R-:W2:Y:S01]  /*1310*/  LDG.E.64.CONSTANT R10, desc[UR6][R10.64] ;  /* 0x000000060a0a7981 */ /* 0x000ea2000c1e9b00 */
[----:B------:R-:W-:Y:S02]  /*1320*/  VIADD R21, R21, 0x1 ;  /* 0x0000000115157836 */ /* 0x000fe40000000000 */
[----:B------:R-:W-:Y:S02]  /*1330*/  VIADD R15, R15, 0x1 ;  /* 0x000000010f0f7836 */ /* 0x000fe40000000000 */
[----:B--2---:R-:W-:-:S04]  /*1340*/  IMAD.WIDE.U32 R12, P2, R10, R17, R12 ;  /* 0x000000110a0c7225 */ /* 0x004fc8000784000c */
[C---:B------:R-:W-:Y:S02]  /*1350*/  IMAD R25, R10.reuse, R23, RZ ;  /* 0x000000170a197224 */ /* 0x040fe400078e02ff */
[----:B------:R-:W-:Y:S02]  /*1360*/  IMAD R24, R11, R17, RZ ;  /* 0x000000110b187224 */ /* 0x000fe400078e02ff */
[----:B------:R-:W-:Y:S01]  /*1370*/  IMAD.HI.U32 R27, R10, R23, RZ ;  /* 0x000000170a1b7227 */ /* 0x000fe200078e00ff */
[----:B------:R-:W-:-:S03]  /*1380*/  IADD3 R13, P0, PT, R25, R13, RZ ;  /* 0x0000000d190d7210 */ /* 0x000fc60007f1e0ff */
[----:B------:R-:W-:Y:S01]  /*1390*/  IMAD.X R27, RZ, RZ, R27, P2 ;  /* 0x000000ffff1b7224 */ /* 0x000fe200010e061b */
[----:B------:R-:W-:Y:S01]  /*13a0*/  IADD3 R13, P1, PT, R24, R13, RZ ;  /* 0x0000000d180d7210 */ /* 0x000fe20007f3e0ff */
[----:B------:R-:W-:-:S04]  /*13b0*/  IMAD.HI.U32 R24, R11, R17, RZ ;  /* 0x000000110b187227 */ /* 0x000fc800078e00ff */
[----:B------:R-:W-:Y:S01]  /*13c0*/  IMAD.HI.U32 R10, R11, R23, RZ ;  /* 0x000000170b0a7227 */ /* 0x000fe200078e00ff */
[----:B------:R-:W-:-:S03]  /*13d0*/  IADD3.X R24, P0, PT, R24, R27, RZ, P0, !PT ;  /* 0x0000001b18187210 */ /* 0x000fc6000071e4ff */
[----:B------:R-:W-:Y:S02]  /*13e0*/  IMAD R11, R11, R23, RZ ;  /* 0x000000170b0b7224 */ /* 0x000fe400078e02ff */
[----:B------:R-:W-:Y:S01]  /*13f0*/  IMAD.X R10, RZ, RZ, R10, P0 ;  /* 0x000000ffff0a7224 */ /* 0x000fe200000e060a */
[----:B------:R-:W-:Y:S01]  /*1400*/  ISETP.NE.AND P0, PT, R21, -0xf, PT ;  /* 0xfffffff11500780c */ /* 0x000fe20003f05270 */
[C---:B------:R-:W-:Y:S01]  /*1410*/  IMAD R25, R22.reuse, 0x8, R1 ;  /* 0x0000000816197824 */ /* 0x040fe200078e0201 */
[----:B------:R-:W-:Y:S01]  /*1420*/  IADD3.X R24, P1, PT, R11, R24, RZ, P1, !PT ;  /* 0x000000180b187210 */ /* 0x000fe20000f3e4ff */
[----:B------:R-:W-:-:S03]  /*1430*/  VIADD R22, R22, 0x1 ;  /* 0x0000000116167836 */ /* 0x000fc60000000000 */
[----:B------:R0:W-:Y:S01]  /*1440*/  STL.64 [R25], R12 ;  /* 0x0000000c19007387 */ /* 0x0001e20000100a00 */
[----:B------:R-:W-:Y:S02]  /*1450*/  IMAD.X R11, RZ, RZ, R10, P1 ;  /* 0x000000ffff0b7224 */ /* 0x000fe400008e060a */
[----:B0-----:R-:W-:Y:S02]  /*1460*/  IMAD.MOV.U32 R12, RZ, RZ, R24 ;  /* 0x000000ffff0c7224 */ /* 0x001fe400078e0018 */
[----:B------:R-:W-:Y:S02]  /*1470*/  IMAD.MOV.U32 R13, RZ, RZ, R11 ;  /* 0x000000ffff0d7224 */ /* 0x000fe400078e000b */
[----:B------:R-:W-:Y:S05]  /*1480*/  @P0 BRA `(.L_x_447) ;  /* 0xfffffffc00900947 */ /* 0x000fea000383ffff */
[----:B------:R-:W-:Y:S05]  /*1490*/  BSYNC.RECONVERGENT B3 ;  /* 0x0000000000037941 */ /* 0x000fea0003800200 */
.L_x_446:
[----:B------:R-:W-:-:S07]  /*14a0*/  IMAD.MOV.U32 R15, RZ, RZ, R0 ;  /* 0x000000ffff0f7224 */ /* 0x000fce00078e0000 */
.L_x_445:
[----:B------:R-:W-:Y:S05]  /*14b0*/  BSYNC.RECONVERGENT B2 ;  /* 0x0000000000027941 */ /* 0x000fea0003800200 */
.L_x_444:
[----:B------:R-:W-:Y:S01]  /*14c0*/  LOP3.LUT P0, R25, R14, 0x3f, RZ, 0xc0, !PT ;  /* 0x0000003f0e197812 */ /* 0x000fe2000780c0ff */
[----:B------:R-:W-:-:S04]  /*14d0*/  IMAD.IADD R0, R19, 0x1, R15 ;  /* 0x0000000113007824 */ /* 0x000fc800078e020f */
[----:B------:R-:W-:-:S05]  /*14e0*/  IMAD.U32 R27, R0, 0x8, R1 ;  /* 0x00000008001b7824 */ /* 0x000fca00078e0001 */
[----:B------:R0:W-:Y:S04]  /*14f0*/  STL.64 [R27+-0x78], R12 ;  /* 0xffff880c1b007387 */ /* 0x0001e80000100a00 */
[----:B------:R-:W2:Y:S04]  /*1500*/  @P0 LDL.64 R22, [R1+0x8] ;  /* 0x0000080001160983 */ /* 0x000ea80000100a00 */
[----:B------:R-:W3:Y:S04]  /*1510*/  LDL.64 R10, [R1+0x10] ;  /* 0x00001000010a7983 */ /* 0x000ee80000100a00 */
[----:B------:R-:W4:Y:S01]  /*1520*/  LDL.64 R8, [R1+0x18] ;  /* 0x0000180001087983 */ /* 0x000f220000100a00 */
[----:B------:R-:W-:Y:S01]  /*1530*/  @P0 LOP3.LUT R0, R25, 0x3f, RZ, 0x3c, !PT ;  /* 0x0000003f19000812 */ /* 0x000fe200078e3cff */
[----:B------:R-:W-:Y:S01]  /*1540*/  BSSY.RECONVERGENT B2, `(.L_x_448) ;  /* 0x0000034000027945 */ /* 0x000fe20003800200 */
[----:B--2---:R-:W-:-:S02]  /*1550*/  @P0 SHF.R.U64 R15, R22, 0x1, R23 ;  /* 0x00000001160f0819 */ /* 0x004fc40000001217 */
[----:B------:R-:W-:Y:S02]  /*1560*/  @P0 SHF.R.U32.HI R17, RZ, 0x1, R23 ;  /* 0x00000001ff110819 */ /* 0x000fe40000011617 */
[CC--:B---3--:R-:W-:Y:S02]  /*1570*/  @P0 SHF.L.U32 R19, R10.reuse, R25.reuse, RZ ;  /* 0x000000190a130219 */ /* 0x0c8fe400000006ff */
[----:B0-----:R-:W-:Y:S02]  /*1580*/  @P0 SHF.R.U64 R12, R15, R0, R17 ;  /* 0x000000000f0c0219 */ /* 0x001fe40000001211 */
[--C-:B------:R-:W-:Y:S02]  /*1590*/  @P0 SHF.R.U32.HI R23, RZ, 0x1, R11.reuse ;  /* 0x00000001ff170819 */ /* 0x100fe4000001160b */
[C-C-:B------:R-:W-:Y:S02]  /*15a0*/  @P0 SHF.R.U64 R21, R10.reuse, 0x1, R11.reuse ;  /* 0x000000010a150819 */ /* 0x140fe4000000120b */
[----:B------:R-:W-:-:S02]  /*15b0*/  @P0 SHF.L.U64.HI R14, R10, R25, R11 ;  /* 0x000000190a0e0219 */ /* 0x000fc4000001020b */
[----:B------:R-:W-:Y:S02]  /*15c0*/  @P0 SHF.R.U32.HI R13, RZ, R0, R17 ;  /* 0x00000000ff0d0219 */ /* 0x000fe40000011611 */
[----:B------:R-:W-:Y:S02]  /*15d0*/  @P0 LOP3.LUT R10, R19, R12, RZ, 0xfc, !PT ;  /* 0x0000000c130a0212 */ /* 0x000fe400078efcff */
[----:B----4-:R-:W-:Y:S02]  /*15e0*/  @P0 SHF.L.U32 R15, R8, R25, RZ ;  /* 0x00000019080f0219 */ /* 0x010fe400000006ff */
[----:B------:R-:W-:Y:S01]  /*15f0*/  @P0 SHF.R.U64 R22, R21, R0, R23 ;  /* 0x0000000015160219 */ /* 0x000fe20000001217 */
[----:B------:R-:W-:Y:S01]  /*1600*/  IMAD.SHL.U32 R12, R10, 0x4, RZ ;  /* 0x000000040a0c7824 */ /* 0x000fe200078e00ff */
[----:B------:R-:W-:Y:S02]  /*1610*/  @P0 LOP3.LUT R11, R14, R13, RZ, 0xfc, !PT ;  /* 0x0000000d0e0b0212 */ /* 0x000fe400078efcff */
[----:B------:R-:W-:-:S02]  /*1620*/  @P0 SHF.L.U64.HI R25, R8, R25, R9 ;  /* 0x0000001908190219 */ /* 0x000fc40000010209 */
[----:B------:R-:W-:Y:S02]  /*1630*/  @P0 SHF.R.U32.HI R0, RZ, R0, R23 ;  /* 0x00000000ff000219 */ /* 0x000fe40000011617 */
[----:B------:R-:W-:Y:S02]  /*1640*/  @P0 LOP3.LUT R8, R15, R22, RZ, 0xfc, !PT ;  /* 0x000000160f080212 */ /* 0x000fe400078efcff */
[----:B------:R-:W-:Y:S02]  /*1650*/  SHF.L.U64.HI R13, R10, 0x2, R11 ;  /* 0x000000020a0d7819 */ /* 0x000fe4000001020b */
[----:B------:R-:W-:Y:S02]  /*1660*/  @P0 LOP3.LUT R9, R25, R0, RZ, 0xfc, !PT ;  /* 0x0000000019090212 */ /* 0x000fe400078efcff */
[----:B------:R-:W-:Y:S02]  /*1670*/  SHF.L.W.U32.HI R11, R11, 0x2, R8 ;  /* 0x000000020b0b7819 */ /* 0x000fe40000010e08 */
[----:B------:R-:W-:-:S02]  /*1680*/  IADD3 RZ, P0, PT, RZ, -R12, RZ ;  /* 0x8000000cffff7210 */ /* 0x000fc40007f1e0ff */
[----:B------:R-:W-:Y:S02]  /*1690*/  LOP3.LUT R0, RZ, R13, RZ, 0x33, !PT ;  /* 0x0000000dff007212 */ /* 0x000fe400078e33ff */
[----:B------:R-:W-:Y:S02]  /*16a0*/  SHF.L.W.U32.HI R8, R8, 0x2, R9 ;  /* 0x0000000208087819 */ /* 0x000fe40000010e09 */
[----:B------:R-:W-:Y:S02]  /*16b0*/  LOP3.LUT R10, RZ, R11, RZ, 0x33, !PT ;  /* 0x0000000bff0a7212 */ /* 0x000fe400078e33ff */
[----:B------:R-:W-:Y:S02]  /*16c0*/  IADD3.X R14, P0, PT, RZ, R0, RZ, P0, !PT ;  /* 0x00000000ff0e7210 */ /* 0x000fe4000071e4ff */
[----:B------:R-:W-:Y:S02]  /*16d0*/  LOP3.LUT R0, RZ, R8, RZ, 0x33, !PT ;  /* 0x00000008ff007212 */ /* 0x000fe400078e33ff */
[----:B------:R-:W-:-:S02]  /*16e0*/  IADD3.X R10, P1, PT, RZ, R10, RZ, P0, !PT ;  /* 0x0000000aff0a7210 */ /* 0x000fc4000073e4ff */
        /* <DEDUP_REMOVED lines=25> */
.L_x_449:
[----:B------:R-:W-:Y:S05]  /*1880*/  BSYNC.RECONVERGENT B2 ;  /* 0x0000000000027941 */ /* 0x000fea0003800200 */
.L_x_448:
[----:B------:R-:W-:-:S04]  /*1890*/  IMAD.WIDE.U32 R14, R11, 0x2168c235, RZ ;  /* 0x2168c2350b0e7825 */ /* 0x000fc800078e00ff */
[----:B------:R-:W-:Y:S01]  /*18a0*/  IMAD.MOV.U32 R12, RZ, RZ, R15 ;  /* 0x000000ffff0c7224 */ /* 0x000fe200078e000f */
[----:B------:R-:W-:Y:S01]  /*18b0*/  IADD3 RZ, P1, PT, R14, R14, RZ ;  /* 0x0000000e0eff7210 */ /* 0x000fe20007f3e0ff */
[----:B------:R-:W-:Y:S02]  /*18c0*/  IMAD.MOV.U32 R13, RZ, RZ, RZ ;  /* 0x000000ffff0d7224 */ /* 0x000fe400078e00ff */
[----:B------:R-:W-:Y:S02]  /*18d0*/  IMAD R15, R0, -0x36f0255e, RZ ;  /* 0xc90fdaa2000f7824 */ /* 0x000fe400078e02ff */
[----:B------:R-:W-:-:S04]  /*18e0*/  IMAD.WIDE.U32 R12, R11, -0x36f0255e, R12 ;  /* 0xc90fdaa20b0c7825 */ /* 0x000fc800078e000c */
[----:B------:R-:W-:-:S04]  /*18f0*/  IMAD.HI.U32 R11, R0, -0x36f0255e, RZ ;  /* 0xc90fdaa2000b7827 */ /* 0x000fc800078e00ff */
        /* <DEDUP_REMOVED lines=29> */
.L_x_443:
[----:B------:R-:W-:Y:S02]  /*1ad0*/  IMAD.MOV.U32 R21, RZ, RZ, 0x0 ;  /* 0x00000000ff157424 */ /* 0x000fe400078e00ff */
[----:B------:R-:W-:Y:S02]  /*1ae0*/  IMAD.MOV.U32 R0, RZ, RZ, R8 ;  /* 0x000000ffff007224 */ /* 0x000fe400078e0008 */
[----:B------:R-:W-:Y:S05]  /*1af0*/  RET.REL.NODEC R20 `(_Z10rhoa_rightPfS_ffS_fii) ;  /* 0xffffffe414407950 */ /* 0x000fea0003c3ffff */
.L_x_450:
        /* <DEDUP_REMOVED lines=16> */
.L_x_654:


//--------------------- .text._Z11xdir_centerPfS_S_S_S_fii --------------------------
	.section	.text._Z11xdir_centerPfS_S_S_S_fii,"ax",@progbits
	.align	128
        .global         _Z11xdir_centerPfS_S_S_S_fii
        .type           _Z11xdir_centerPfS_S_S_S_fii,@function
        .size           _Z11xdir_centerPfS_S_S_S_fii,(.L_x_657 - _Z11xdir_centerPfS_S_S_S_fii)
        .other          _Z11xdir_centerPfS_S_S_S_fii,@"STO_CUDA_ENTRY STV_DEFAULT"
_Z11xdir_centerPfS_S_S_S_fii:
.text._Z11xdir_centerPfS_S_S_S_fii:
[----:B------:R-:W0:Y:S01]  /*0000*/  LDC R1, c[0x0][0x37c] ;  /* 0x0000df00ff017b82 */ /* 0x000e220000000800 */
[----:B------:R-:W1:Y:S07]  /*0010*/  S2R R5, SR_TID.Y ;  /* 0x0000000000057919 */ /* 0x000e6e0000002200 */
[----:B------:R-:W2:Y:S01]  /*0020*/  LDC R3, c[0x0][0x360] ;  /* 0x0000d800ff037b82 */ /* 0x000ea20000000800 */
[----:B------:R-:W3:Y:S01]  /*0030*/  LDCU UR7, c[0x0][0x3b0] ;  /* 0x00007600ff0777ac */ /* 0x000ee20008000800 */
[----:B0-----:R-:W-:Y:S01]  /*0040*/  VIADD R1, R1, 0xffffffd8 ;  /* 0xffffffd801017836 */ /* 0x001fe20000000000 */
[----:B------:R-:W0:Y:S01]  /*0050*/  S2R R16, SR_TID.X ;  /* 0x0000000000107919 */ /* 0x000e220000002100 */
[----:B------:R-:W4:Y:S04]  /*0060*/  LDCU UR8, c[0x0][0x3ac] ;  /* 0x00007580ff0877ac */ /* 0x000f280008000800 */
[----:B------:R-:W1:Y:S08]  /*0070*/  S2UR UR5, SR_CTAID.Y ;  /* 0x00000000000579c3 */ /* 0x000e700000002600 */
[----:B------:R-:W1:Y:S01]  /*0080*/  LDC R0, c[0x0][0x364] ;  /* 0x0000d900ff007b82 */ /* 0x000e620000000800 */
[----:B------:R-:W2:Y:S07]  /*0090*/  LDCU UR6, c[0x0][0x370] ;  /* 0x00006e00ff0677ac */ /* 0x000eae0008000800 */
[----:B------:R-:W0:Y:S01]  /*00a0*/  S2UR UR4, SR_CTAID.X ;  /* 0x00000000000479c3 */ /* 0x000e220000002500 */
[----:B-1----:R-:W-:-:S02]  /*00b0*/  IMAD R5, R0, UR5, R5 ;  /* 0x0000000500057c24 */ /* 0x002fc4000f8e0205 */
[----:B--2---:R-:W-:-:S03]  /*00c0*/  IMAD R0, R3, UR6, RZ ;  /* 0x0000000603007c24 */ /* 0x004fc6000f8e02ff */
[----:B---3--:R-:W-:Y:S01]  /*00d0*/  ISETP.GE.AND P0, PT, R5, UR7, PT ;  /* 0x0000000705007c0c */ /* 0x008fe2000bf06270 */
[----:B0-----:R-:W-:-:S05]  /*00e0*/  IMAD R16, R3, UR4, R16 ;  /* 0x0000000403107c24 */ /* 0x001fca000f8e0210 */
[----:B----4-:R-:W-:-:S13]  /*00f0*/  ISETP.GE.OR P0, PT, R16, UR8, P0 ;  /* 0x0000000810007c0c */ /* 0x010fda0008706670 */
[----:B------:R-:W-:Y:S05]  /*0100*/  @P0 EXIT ;  /* 0x000000000000094d */ /* 0x000fea0003800000 */
[----:B------:R-:W0:Y:S01]  /*0110*/  LDC.64 R6, c[0x0][0x398] ;  /* 0x0000e600ff067b82 */ /* 0x000e220000000a00 */
[----:B------:R-:W0:Y:S07]  /*0120*/  LDCU.64 UR4, c[0x0][0x358] ;  /* 0x00006b00ff0477ac */ /* 0x000e2e0008000a00 */
[----:B------:R-:W1:Y:S01]  /*0130*/  LDC.64 R2, c[0x0][0x390] ;  /* 0x0000e400ff027b82 */ /* 0x000e620000000a00 */
[----:B------:R-:W-:Y:S01]  /*0140*/  IMAD R0, R5, R0, R16 ;  /* 0x0000000005007224 */ /* 0x000fe200078e0210 */
[----:B0-----:R-:W2:Y:S03]  /*0150*/  LDG.E R7, desc[UR4][R6.64] ;  /* 0x0000000406077981 */ /* 0x001ea6000c1e1900 */
[----:B-1----:R-:W-:-:S05]  /*0160*/  IMAD.WIDE R2, R0, 0x4, R2 ;  /* 0x0000000400027825 */ /* 0x002fca00078e0202 */
[----:B------:R-:W3:Y:S01]  /*0170*/  LDG.E R4, desc[UR4][R2.64] ;  /* 0x0000000402047981 */ /* 0x000ee2000c1e1900 */
[----:B------:R-:W-:Y:S01]  /*0180*/  BSSY.RECONVERGENT B0, `(.L_x_451) ;  /* 0x000000c000007945 */ /* 0x000fe20003800200 */
[----:B--2---:R-:W0:Y:S08]  /*0190*/  MUFU.RCP R8, R7 ;  /* 0x0000000700087308 */ /* 0x004e300000001000 */
        /* <DEDUP_REMOVED lines=9> */
[----:B------:R-:W-:Y:S05]  /*0230*/  CALL.REL.NOINC `($__internal_12_$__cuda_sm3x_div_rn_noftz_f32_slowpath) ;  /* 0x00000010009c7944 */ /* 0x000fea0003c00000 */
.L_x_452:
[----:B------:R-:W-:Y:S05]  /*0240*/  BSYNC.RECONVERGENT B0 ;  /* 0x0000000000007941 */ /* 0x000fea0003800200 */
.L_x_451:
[----:B------:R-:W0:Y:S01]  /*0250*/  LDC.64 R4, c[0x0][0x3a0] ;  /* 0x0000e800ff047b82 */ /* 0x000e220000000a00 */
[----:B------:R-:W1:Y:S01]  /*0260*/  LDCU UR6, c[0x0][0x3a8] ;  /* 0x00007500ff0677ac */ /* 0x000e620008000800 */
[----:B0-----:R-:W-:-:S05]  /*0270*/  IMAD.WIDE R16, R16, 0x4, R4 ;  /* 0x0000000410107825 */ /* 0x001fca00078e0204 */
[----:B------:R-:W2:Y:S01]  /*0280*/  LDG.E R10, desc[UR4][R16.64] ;  /* 0x00000004100a7981 */ /* 0x000ea2000c1e1900 */
[----:B-1----:R-:W0:Y:S01]  /*0290*/  F2F.F64.F32 R18, UR6 ;  /* 0x0000000600127d10 */ /* 0x002e220008201800 */
[----:B------:R-:W-:Y:S01]  /*02a0*/  IMAD.MOV.U32 R6, RZ, RZ, 0x1 ;  /* 0x00000001ff067424 */ /* 0x000fe200078e00ff */
[----:B------:R-:W-:Y:S01]  /*02b0*/  UMOV UR6, 0x54442d18 ;  /* 0x54442d1800067882 */ /* 0x000fe20000000000 */
[----:B------:R-:W-:Y:S01]  /*02c0*/  UMOV UR7, 0x400921fb ;  /* 0x400921fb00077882 */ /* 0x000fe20000000000 */
[----:B------:R-:W-:Y:S04]  /*02d0*/  BSSY.RECONVERGENT B0, `(.L_x_453) ;  /* 0x0000016000007945 */ /* 0x000fe80003800200 */
[----:B0-----:R-:W0:Y:S02]  /*02e0*/  MUFU.RCP64H R7, R19 ;  /* 0x0000001300077308 */ /* 0x001e240000001800 */
[----:B0-----:R-:W-:-:S08]  /*02f0*/  DFMA R4, -R18, R6, 1 ;  /* 0x3ff000001204742b */ /* 0x001fd00000000106 */
[----:B------:R-:W-:-:S08]  /*0300*/  DFMA R8, R4, R4, R4 ;  /* 0x000000040408722b */ /* 0x000fd00000000004 */
[----:B------:R-:W-:-:S08]  /*0310*/  DFMA R8, R6, R8, R6 ;  /* 0x000000080608722b */ /* 0x000fd00000000006 */
[----:B------:R-:W-:-:S08]  /*0320*/  DFMA R6, -R18, R8, 1 ;  /* 0x3ff000001206742b */ /* 0x000fd00000000108 */
[----:B------:R-:W-:Y:S01]  /*0330*/  DFMA R6, R8, R6, R8 ;  /* 0x000000060806722b */ /* 0x000fe20000000008 */
[----:B--2---:R-:W0:Y:S02]  /*0340*/  F2F.F64.F32 R4, R10 ;  /* 0x0000000a00047310 */ /* 0x004e240000201800 */
[----:B0-----:R-:W-:-:S08]  /*0350*/  DMUL R4, R4, UR6 ;  /* 0x0000000604047c28 */ /* 0x001fd00008000000 */
[----:B------:R-:W-:Y:S02]  /*0360*/  DMUL R14, R4, R6 ;  /* 0x00000006040e7228 */ /* 0x000fe40000000000 */
[----:B------:R-:W-:-:S06]  /*0370*/  FSETP.GEU.AND P1, PT, |R5|, 6.5827683646048100446e-37, PT ;  /* 0x036000000500780b */ /* 0x000fcc0003f2e200 */
[----:B------:R-:W-:-:S08]  /*0380*/  DFMA R8, -R18, R14, R4 ;  /* 0x0000000e1208722b */ /* 0x000fd00000000104 */
[----:B------:R-:W-:-:S10]  /*0390*/  DFMA R14, R6, R8, R14 ;  /* 0x00000008060e722b */ /* 0x000fd4000000000e */
[----:B------:R-:W-:-:S05]  /*03a0*/  FFMA R6, RZ, R19, R15 ;  /* 0x00000013ff067223 */ /* 0x000fca000000000f */
[----:B------:R-:W-:-:S13]  /*03b0*/  FSETP.GT.AND P0, PT, |R6|, 1.469367938527859385e-39, PT ;  /* 0x001000000600780b */ /* 0x000fda0003f04200 */
[----:B------:R-:W-:Y:S05]  /*03c0*/  @P0 BRA P1, `(.L_x_454) ;  /* 0x0000000000180947 */ /* 0x000fea0000800000 */
[----:B------:R-:W-:Y:S01]  /*03d0*/  IMAD.MOV.U32 R6, RZ, RZ, R4 ;  /* 0x000000ffff067224 */ /* 0x000fe200078e0004 */
[----:B------:R-:W-:Y:S01]  /*03e0*/  MOV R4, 0x430 ;  /* 0x0000043000047802 */ /* 0x000fe20000000f00 */
[----:B------:R-:W-:Y:S02]  /*03f0*/  IMAD.MOV.U32 R7, RZ, RZ, R5 ;  /* 0x000000ffff077224 */ /* 0x000fe400078e0005 */
[----:B------:R-:W-:Y:S02]  /*0400*/  IMAD.MOV.U32 R8, RZ, RZ, R18 ;  /* 0x000000ffff087224 */ /* 0x000fe400078e0012 */
[----:B------:R-:W-:-:S07]  /*0410*/  IMAD.MOV.U32 R9, RZ, RZ, R19 ;  /* 0x000000ffff097224 */ /* 0x000fce00078e0013 */
[----:B------:R-:W-:Y:S05]  /*0420*/  CALL.REL.NOINC `($__internal_11_$__cuda_sm20_div_rn_f64_full) ;  /* 0x0000000800b87944 */ /* 0x000fea0003c00000 */
.L_x_454:
[----:B------:R-:W-:Y:S05]  /*0430*/  BSYNC.RECONVERGENT B0 ;  /* 0x0000000000007941 */ /* 0x000fea0003800200 */
.L_x_453:
        /* <DEDUP_REMOVED lines=23> */
[----:B------:R-:W-:Y:S05]  /*05b0*/  CALL.REL.NOINC `($_Z11xdir_centerPfS_S_S_S_fii$__internal_trig_reduction_slowpathd) ;  /* 0x0000001400587944 */ /* 0x000fea0003c00000 */
[----:B------:R-:W-:Y:S02]  /*05c0*/  IMAD.MOV.U32 R21, RZ, RZ, R4 ;  /* 0x000000ffff157224 */ /* 0x000fe400078e0004 */
[----:B------:R-:W-:Y:S02]  /*05d0*/  IMAD.MOV.U32 R22, RZ, RZ, R6 ;  /* 0x000000ffff167224 */ /* 0x000fe400078e0006 */
[----:B------:R-:W-:-:S07]  /*05e0*/  IMAD.MOV.U32 R23, RZ, RZ, R7 ;  /* 0x000000ffff177224 */ /* 0x000fce00078e0007 */
.L_x_456:
[----:B------:R-:W-:Y:S05]  /*05f0*/  BSYNC.RECONVERGENT B0 ;  /* 0x0000000000007941 */ /* 0x000fea0003800200 */
.L_x_455:
        /* <DEDUP_REMOVED lines=9> */
[----:B------:R-:W-:Y:S01]  /*0690*/  IMAD.MOV.U32 R25, RZ, RZ, 0x3da8ff83 ;  /* 0x3da8ff83ff197424 */ /* 0x000fe200078e00ff */
[----:B------:R-:W-:-:S02]  /*06a0*/  DMUL R26, R22, R22 ;  /* 0x00000016161a7228 */ /* 0x000fc40000000000 */
[----:B------:R-:W-:Y:S01]  /*06b0*/  ISETP.NE.U32.AND P0, PT, R24, 0x1, PT ;  /* 0x000000011800780c */ /* 0x000fe20003f05070 */
[----:B------:R-:W-:-:S03]  /*06c0*/  IMAD.MOV.U32 R24, RZ, RZ, 0x20fd8164 ;  /* 0x20fd8164ff187424 */ /* 0x000fc600078e00ff */
[----:B------:R-:W-:Y:S02]  /*06d0*/  FSEL R25, -R25, 0.11223486810922622681, !P0 ;  /* 0x3de5db6519197808 */ /* 0x000fe40004000100 */
[----:B------:R-:W-:-:S06]  /*06e0*/  FSEL R24, R24, -8.06006814911005101289e+34, !P0 ;  /* 0xf9785eba18187808 */ /* 0x000fcc0004000000 */
[----:B--2---:R-:W-:-:S08]  /*06f0*/  DFMA R4, R26, R24, R4 ;  /* 0x000000181a04722b */ /* 0x004fd00000000004 */
[C---:B------:R-:W-:Y:S01]  /*0700*/  DFMA R4, R26.reuse, R4, R6 ;  /* 0x000000041a04722b */ /* 0x040fe20000000006 */
[----:B------:R-:W0:Y:S07]  /*0710*/  F2F.F64.F32 R6, R20 ;  /* 0x0000001400067310 */ /* 0x000e2e0000201800 */
[----:B---3--:R-:W-:-:S08]  /*0720*/  DFMA R4, R26, R4, R8 ;  /* 0x000000041a04722b */ /* 0x008fd00000000008 */
[C---:B------:R-:W-:Y:S01]  /*0730*/  DFMA R4, R26.reuse, R4, R10 ;  /* 0x000000041a04722b */ /* 0x040fe2000000000a */
[----:B------:R-:W1:Y:S07]  /*0740*/  LDC.64 R10, c[0x0][0x380] ;  /* 0x0000e000ff0a7b82 */ /* 0x000e6e0000000a00 */
        /* <DEDUP_REMOVED lines=9> */
[----:B------:R-:W-:Y:S02]  /*07e0*/  FSEL R5, R9, R5, !P0 ;  /* 0x0000000509057208 */ /* 0x000fe40004000000 */
[----:B------:R-:W2:Y:S04]  /*07f0*/  LDC.64 R8, c[0x0][0x398] ;  /* 0x0000e600ff087b82 */ /* 0x000ea80000000a00 */
[----:B0-----:R-:W-:Y:S01]  /*0800*/  DMUL R6, R6, R4 ;  /* 0x0000000406067228 */ /* 0x001fe20000000000 */
[----:B-1----:R-:W-:-:S09]  /*0810*/  IMAD.WIDE R4, R0, 0x4, R10 ;  /* 0x0000000400047825 */ /* 0x002fd200078e020a */
[----:B------:R-:W0:Y:S02]  /*0820*/  F2F.F32.F64 R7, R6 ;  /* 0x0000000600077310 */ /* 0x000e240000301000 */
[----:B0-----:R0:W-:Y:S04]  /*0830*/  STG.E desc[UR4][R4.64], R7 ;  /* 0x0000000704007986 */ /* 0x0011e8000c101904 */
[----:B--2---:R-:W2:Y:S04]  /*0840*/  LDG.E R9, desc[UR4][R8.64] ;  /* 0x0000000408097981 */ /* 0x004ea8000c1e1900 */
[----:B------:R-:W3:Y:S01]  /*0850*/  LDG.E R2, desc[UR4][R2.64] ;  /* 0x0000000402027981 */ /* 0x000ee2000c1e1900 */
[----:B------:R-:W-:Y:S01]  /*0860*/  BSSY.RECONVERGENT B0, `(.L_x_457) ;  /* 0x000000d000007945 */ /* 0x000fe20003800200 */
[----:B--2---:R-:W1:Y:S08]  /*0870*/  MUFU.RCP R10, R9 ;  /* 0x00000009000a7308 */ /* 0x004e700000001000 */
[----:B---3--:R-:W2:Y:S01]  /*0880*/  FCHK P0, R2, R9 ;  /* 0x0000000902007302 */ /* 0x008ea20000000000 */
[----:B-1----:R-:W-:-:S04]  /*0890*/  FFMA R11, -R9, R10, 1 ;  /* 0x3f800000090b7423 */ /* 0x002fc8000000010a */
[----:B------:R-:W-:-:S04]  /*08a0*/  FFMA R11, R10, R11, R10 ;  /* 0x0000000b0a0b7223 */ /* 0x000fc8000000000a */
[----:B------:R-:W-:-:S04]  /*08b0*/  FFMA R20, R2, R11, RZ ;  /* 0x0000000b02147223 */ /* 0x000fc800000000ff */
[----:B------:R-:W-:-:S04]  /*08c0*/  FFMA R10, -R9, R20, R2 ;  /* 0x00000014090a7223 */ /* 0x000fc80000000102 */
[----:B------:R-:W-:Y:S01]  /*08d0*/  FFMA R20, R11, R10, R20 ;  /* 0x0000000a0b147223 */ /* 0x000fe20000000014 */
[----:B0-2---:R-:W-:Y:S06]  /*08e0*/  @!P0 BRA `(.L_x_458) ;  /* 0x0000000000108947 */ /* 0x005fec0003800000 */
[----:B------:R-:W-:Y:S01]  /*08f0*/  IMAD.MOV.U32 R4, RZ, RZ, R2 ;  /* 0x000000ffff047224 */ /* 0x000fe200078e0002 */
[----:B------:R-:W-:Y:S01]  /*0900*/  MOV R6, 0x930 ;  /* 0x0000093000067802 */ /* 0x000fe20000000f00 */
[----:B------:R-:W-:-:S07]  /*0910*/  IMAD.MOV.U32 R5, RZ, RZ, R9 ;  /* 0x000000ffff057224 */ /* 0x000fce00078e0009 */
[----:B------:R-:W-:Y:S05]  /*0920*/  CALL.REL.NOINC `($__internal_12_$__cuda_sm3x_div_rn_noftz_f32_slowpath) ;  /* 0x0000000800e07944 */ /* 0x000fea0003c00000 */
.L_x_458:
[----:B------:R-:W-:Y:S05]  /*0930*/  BSYNC.RECONVERGENT B0 ;  /* 0x0000000000007941 */ /* 0x000fea0003800200 */
.L_x_457:
[----:B------:R-:W2:Y:S01]  /*0940*/  LDG.E R16, desc[UR4][R16.64] ;  /* 0x0000000410107981 */ /* 0x000ea2000c1e1900 */
[----:B------:R-:W0:Y:S01]  /*0950*/  MUFU.RCP64H R5, R19 ;  /* 0x0000001300057308 */ /* 0x000e220000001800 */
[----:B------:R-:W-:Y:S01]  /*0960*/  IMAD.MOV.U32 R4, RZ, RZ, 0x1 ;  /* 0x00000001ff047424 */ /* 0x000fe200078e00ff */
[----:B------:R-:W-:Y:S01]  /*0970*/  UMOV UR6, 0x54442d18 ;  /* 0x54442d1800067882 */ /* 0x000fe20000000000 */
[----:B------:R-:W-:Y:S01]  /*0980*/  UMOV UR7, 0x400921fb ;  /* 0x400921fb00077882 */ /* 0x000fe20000000000 */
[----:B------:R-:W-:Y:S03]  /*0990*/  BSSY.RECONVERGENT B0, `(.L_x_459) ;  /* 0x0000015000007945 */ /* 0x000fe60003800200 */
        /* <DEDUP_REMOVED lines=20> */
.L_x_460:
[----:B------:R-:W-:Y:S05]  /*0ae0*/  BSYNC.RECONVERGENT B0 ;  /* 0x0000000000007941 */ /* 0x000fea0003800200 */
.L_x_459:
[----:B------:R-:W-:Y:S01]  /*0af0*/  DSETP.NEU.AND P0, PT, |R14|, +INF , PT ;  /* 0x7ff000000e00742a */ /* 0x000fe20003f0d200 */
[----:B------:R-:W-:-:S13]  /*0b00*/  BSSY.RECONVERGENT B0, `(.L_x_461) ;  /* 0x000001c000007945 */ /* 0x000fda0003800200 */
[----:B------:R-:W-:Y:S01]  /*0b10*/  @!P0 DMUL R2, RZ, R14 ;  /* 0x0000000eff028228 */ /* 0x000fe20000000000 */
[----:B------:R-:W-:Y:S01]  /*0b20*/  @!P0 IMAD.MOV.U32 R16, RZ, RZ, 0x1 ;  /* 0x00000001ff108424 */ /* 0x000fe200078e00ff */
[----:B------:R-:W-:Y:S09]  /*0b30*/  @!P0 BRA `(.L_x_462) ;  /* 0x0000000000608947 */ /* 0x000ff20003800000 */
[----:B------:R-:W-:Y:S01]  /*0b40*/  UMOV UR6, 0x6dc9c883 ;  /* 0x6dc9c88300067882 */ /* 0x000fe20000000000 */
[----:B------:R-:W-:Y:S01]  /*0b50*/  UMOV UR7, 0x3fe45f30 ;  /* 0x3fe45f3000077882 */ /* 0x000fe20000000000 */
[C---:B------:R-:W-:Y:S01]  /*0b60*/  DSETP.GE.AND P0, PT, |R14|.reuse, 2.14748364800000000000e+09, PT ;  /* 0x41e000000e00742a */ /* 0x040fe20003f06200 */
[----:B------:R-:W-:Y:S01]  /*0b70*/  BSSY.RECONVERGENT B1, `(.L_x_463) ;  /* 0x0000013000017945 */ /* 0x000fe20003800200 */
        /* <DEDUP_REMOVED lines=17> */
[----:B------:R-:W-:-:S07]  /*0c90*/  IMAD.MOV.U32 R3, RZ, RZ, R7 ;  /* 0x000000ffff037224 */ /* 0x000fce00078e0007 */
.L_x_464:
[----:B------:R-:W-:Y:S05]  /*0ca0*/  BSYNC.RECONVERGENT B1 ;  /* 0x0000000000017941 */ /* 0x000fea0003800200 */
.L_x_463:
[----:B------:R-:W-:-:S07]  /*0cb0*/  VIADD R16, R4, 0x1 ;  /* 0x0000000104107836 */ /* 0x000fce0000000000 */
.L_x_462:
[----:B------:R-:W-:Y:S05]  /*0cc0*/  BSYNC.RECONVERGENT B0 ;  /* 0x0000000000007941 */ /* 0x000fea0003800200 */
.L_x_461:
        /* <DEDUP_REMOVED lines=10> */
[----:B------:R-:W-:Y:S01]  /*0d70*/  DMUL R18, R2, R2 ;  /* 0x0000000202127228 */ /* 0x000fe20000000000 */
[----:B------:R-:W0:Y:S01]  /*0d80*/  F2F.F64.F32 R20, R20 ;  /* 0x0000001400147310 */ /* 0x000e220000201800 */
[----:B------:R-:W-:Y:S01]  /*0d90*/  ISETP.NE.U32.AND P0, PT, R17, 0x1, PT ;  /* 0x000000011100780c */ /* 0x000fe20003f05070 */
[----:B------:R-:W-:-:S03]  /*0da0*/  IMAD.MOV.U32 R17, RZ, RZ, 0x3da8ff83 ;  /* 0x3da8ff83ff117424 */ /* 0x000fc600078e00ff */
[----:B------:R-:W-:Y:S02]  /*0db0*/  FSEL R24, R24, -8.06006814911005101289e+34, !P0 ;  /* 0xf9785eba18187808 */ /* 0x000fe40004000000 */
[----:B------:R-:W-:-:S06]  /*0dc0*/  FSEL R25, -R17, 0.11223486810922622681, !P0 ;  /* 0x3de5db6511197808 */ /* 0x000fcc0004000100 */
[----:B--2---:R-:W-:-:S08]  /*0dd0*/  DFMA R4, R18, R24, R4 ;  /* 0x000000181204722b */ /* 0x004fd00000000004 */
[C---:B------:R-:W-:Y:S01]  /*0de0*/  DFMA R4, R18.reuse, R4, R6 ;  /* 0x000000041204722b */ /* 0x040fe20000000006 */
[----:B------:R-:W1:Y:S07]  /*0df0*/  LDC.64 R6, c[0x0][0x388] ;  /* 0x0000e200ff067b82 */ /* 0x000e6e0000000a00 */
        /* <DEDUP_REMOVED lines=11> */
[----:B------:R-:W-:Y:S01]  /*0eb0*/  FSEL R3, R5, R3, !P0 ;  /* 0x0000000305037208 */ /* 0x000fe20004000000 */
[----:B-1----:R-:W-:-:S05]  /*0ec0*/  IMAD.WIDE R4, R0, 0x4, R6 ;  /* 0x0000000400047825 */ /* 0x002fca00078e0206 */
[----:B0-----:R-:W-:-:S10]  /*0ed0*/  DMUL R2, R20, R2 ;  /* 0x0000000214027228 */ /* 0x001fd40000000000 */
[----:B------:R-:W0:Y:S02]  /*0ee0*/  F2F.F32.F64 R3, R2 ;  /* 0x0000000200037310 */ /* 0x000e240000301000 */
[----:B0-----:R-:W-:Y:S01]  /*0ef0*/  STG.E desc[UR4][R4.64], R3 ;  /* 0x0000000304007986 */ /* 0x001fe2000c101904 */
[----:B------:R-:W-:Y:S05]  /*0f00*/  EXIT ;  /* 0x000000000000794d */ /* 0x000fea0003800000 */
        .weak           $__internal_11_$__cuda_sm20_div_rn_f64_full
        .type           $__internal_11_$__cuda_sm20_div_rn_f64_full,@function
        .size           $__internal_11_$__cuda_sm20_div_rn_f64_full,($__internal_12_$__cuda_sm3x_div_rn_noftz_f32_slowpath - $__internal_11_$__cuda_sm20_div_rn_f64_full)
$__internal_11_$__cuda_sm20_div_rn_f64_full:
[C---:B------:R-:W-:Y:S01]  /*0f10*/  FSETP.GEU.AND P0, PT, |R9|.reuse, 1.469367938527859385e-39, PT ;  /* 0x001000000900780b */ /* 0x040fe20003f0e200 */
[----:B------:R-:W-:Y:S01]  /*0f20*/  IMAD.MOV.U32 R12, RZ, RZ, 0x1 ;  /* 0x00000001ff0c7424 */ /* 0x000fe200078e00ff */
[----:B------:R-:W-:Y:S01]  /*0f30*/  LOP3.LUT R10, R9, 0x800fffff, RZ, 0xc0, !PT ;  /* 0x800fffff090a7812 */ /* 0x000fe200078ec0ff */
[----:B------:R-:W-:Y:S01]  /*0f40*/  IMAD.MOV.U32 R21, RZ, RZ, 0x1ca00000 ;  /* 0x1ca00000ff157424 */ /* 0x000fe200078e00ff */
[C---:B------:R-:W-:Y:S01]  /*0f50*/  FSETP.GEU.AND P2, PT, |R7|.reuse, 1.469367938527859385e-39, PT ;  /* 0x001000000700780b */ /* 0x040fe20003f4e200 */
[----:B------:R-:W-:Y:S01]  /*0f60*/  BSSY.RECONVERGENT B1, `(.L_x_465) ;  /* 0x0000052000017945 */ /* 0x000fe20003800200 */
[----:B------:R-:W-:Y:S01]  /*0f70*/  LOP3.LUT R11, R10, 0x3ff00000, RZ, 0xfc, !PT ;  /* 0x3ff000000a0b7812 */ /* 0x000fe200078efcff */
[----:B------:R-:W-:Y:S01]  /*0f80*/  IMAD.MOV.U32 R10, RZ, RZ, R8 ;  /* 0x000000ffff0a7224 */ /* 0x000fe200078e0008 */
[----:B------:R-:W-:Y:S02]  /*0f90*/  LOP3.LUT R5, R7, 0x7ff00000, RZ, 0xc0, !PT ;  /* 0x7ff0000007057812 */ /* 0x000fe400078ec0ff */
[----:B------:R-:W-:-:S03]  /*0fa0*/  LOP3.LUT R26, R9, 0x7ff00000, RZ, 0xc0, !PT ;  /* 0x7ff00000091a7812 */ /* 0x000fc600078ec0ff */
[----:B------:R-:W-:Y:S01]  /*0fb0*/  @!P0 DMUL R10, R8, 8.98846567431157953865e+307 ;  /* 0x7fe00000080a8828 */ /* 0x000fe20000000000 */
[----:B------:R-:W-:-:S03]  /*0fc0*/  ISETP.GE.U32.AND P1, PT, R5, R26, PT ;  /* 0x0000001a0500720c */ /* 0x000fc60003f26070 */
[----:B------:R-:W-:Y:S02]  /*0fd0*/  @!P2 LOP3.LUT R14, R9, 0x7ff00000, RZ, 0xc0, !PT ;  /* 0x7ff00000090ea812 */ /* 0x000fe400078ec0ff */
[----:B------:R-:W0:Y:S02]  /*0fe0*/  MUFU.RCP64H R13, R11 ;  /* 0x0000000b000d7308 */ /* 0x000e240000001800 */
[----:B------:R-:W-:Y:S02]  /*0ff0*/  @!P2 ISETP.GE.U32.AND P3, PT, R5, R14, PT ;  /* 0x0000000e0500a20c */ /* 0x000fe40003f66070 */
[----:B------:R-:W-:Y:S02]  /*1000*/  @!P0 LOP3.LUT R26, R11, 0x7ff00000, RZ, 0xc0, !PT ;  /* 0x7ff000000b1a8812 */ /* 0x000fe400078ec0ff */
[----:B------:R-:W-:-:S04]  /*1010*/  @!P2 SEL R15, R21, 0x63400000, !P3 ;  /* 0x63400000150fa807 */ /* 0x000fc80005800000 */
[----:B------:R-:W-:-:S04]  /*1020*/  @!P2 LOP3.LUT R24, R15, 0x80000000, R7, 0xf8, !PT ;  /* 0x800000000f18a812 */ /* 0x000fc800078ef807 */
[----:B------:R-:W-:Y:S01]  /*1030*/  @!P2 LOP3.LUT R25, R24, 0x100000, RZ, 0xfc, !PT ;  /* 0x001000001819a812 */ /* 0x000fe200078efcff */
[----:B------:R-:W-:Y:S01]  /*1040*/  @!P2 IMAD.MOV.U32 R24, RZ, RZ, RZ ;  /* 0x000000ffff18a224 */ /* 0x000fe200078e00ff */
[----:B0-----:R-:W-:-:S08]  /*1050*/  DFMA R22, R12, -R10, 1 ;  /* 0x3ff000000c16742b */ /* 0x001fd0000000080a */
[----:B------:R-:W-:-:S08]  /*1060*/  DFMA R22, R22, R22, R22 ;  /* 0x000000161616722b */ /* 0x000fd00000000016 */
[----:B------:R-:W-:Y:S01]  /*1070*/  DFMA R22, R12, R22, R12 ;  /* 0x000000160c16722b */ /* 0x000fe2000000000c */
[----:B------:R-:W-:Y:S01]  /*1080*/  SEL R13, R21, 0x63400000, !P1 ;  /* 0x63400000150d7807 */ /* 0x000fe20004800000 */
[----:B------:R-:W-:-:S03]  /*1090*/  IMAD.MOV.U32 R12, RZ, RZ, R6 ;  /* 0x000000ffff0c7224 */ /* 0x000fc600078e0006 */
[----:B------:R-:W-:-:S03]  /*10a0*/  LOP3.LUT R13, R13, 0x800fffff, R7, 0xf8, !PT ;  /* 0x800fffff0d0d7812 */ /* 0x000fc600078ef807 */
[----:B------:R-:W-:-:S03]  /*10b0*/  DFMA R14, R22, -R10, 1 ;  /* 0x3ff00000160e742b */ /* 0x000fc6000000080a */
[----:B------:R-:W-:-:S05]  /*10c0*/  @!P2 DFMA R12, R12, 2, -R24 ;  /* 0x400000000c0ca82b */ /* 0x000fca0000000818 */
[----:B------:R-:W-:-:S08]  /*10d0*/  DFMA R14, R22, R14, R22 ;  /* 0x0000000e160e722b */ /* 0x000fd00000000016 */
[----:B------:R-:W-:-:S08]  /*10e0*/  DMUL R22, R14, R12 ;  /* 0x0000000c0e167228 */ /* 0x000fd00000000000 */
[----:B------:R-:W-:-:S08]  /*10f0*/  DFMA R24, R22, -R10, R12 ;  /* 0x8000000a1618722b */ /* 0x000fd0000000000c */
[----:B------:R-:W-:Y:S01]  /*1100*/  DFMA R24, R14, R24, R22 ;  /* 0x000000180e18722b */ /* 0x000fe20000000016 */
[----:B------:R-:W-:Y:S01]  /*1110*/  IMAD.MOV.U32 R23, RZ, RZ, R5 ;  /* 0x000000ffff177224 */ /* 0x000fe200078e0005 */
[----:B------:R-:W-:Y:S01]  /*1120*/  @!P2 LOP3.LUT R23, R13, 0x7ff00000, RZ, 0xc0, !PT ;  /* 0x7ff000000d17a812 */ /* 0x000fe200078ec0ff */
[----:B------:R-:W-:-:S04]  /*1130*/  VIADD R15, R26, 0xffffffff ;  /* 0xffffffff1a0f7836 */ /* 0x000fc80000000000 */
[----:B------:R-:W-:-:S05]  /*1140*/  VIADD R14, R23, 0xffffffff ;  /* 0xffffffff170e7836 */ /* 0x000fca0000000000 */
[----:B------:R-:W-:-:S04]  /*1150*/  ISETP.GT.U32.AND P0, PT, R14, 0x7feffffe, PT ;  /* 0x7feffffe0e00780c */ /* 0x000fc80003f04070 */
[----:B------:R-:W-:-:S13]  /*1160*/  ISETP.GT.U32.OR P0, PT, R15, 0x7feffffe, P0 ;  /* 0x7feffffe0f00780c */ /* 0x000fda0000704470 */
        /* <DEDUP_REMOVED lines=20> */
[----:B------:R-:W-:Y:S01]  /*12b0*/  IMAD.MOV.U32 R6, RZ, RZ, RZ ;  /* 0x000000ffff067224 */ /* 0x000fe200078e00ff */
[----:B------:R-:W-:-:S05]  /*12c0*/  IADD3 R5, PT, PT, -R5, -0x43300000, RZ ;  /* 0xbcd0000005057810 */ /* 0x000fca0007ffe1ff */
[----:B------:R-:W-:-:S03]  /*12d0*/  DFMA R6, R14, -R6, R24 ;  /* 0x800000060e06722b */ /* 0x000fc60000000018 */
[----:B------:R-:W-:-:S07]  /*12e0*/  LOP3.LUT R13, R9, R13, RZ, 0x3c, !PT ;  /* 0x0000000d090d7212 */ /* 0x000fce00078e3cff */
[----:B------:R-:W-:-:S04]  /*12f0*/  FSETP.NEU.AND P0, PT, |R7|, R5, PT ;  /* 0x000000050700720b */ /* 0x000fc80003f0d200 */
[----:B------:R-:W-:Y:S02]  /*1300*/  FSEL R14, R8, R14, !P0 ;  /* 0x0000000e080e7208 */ /* 0x000fe40004000000 */
[----:B------:R-:W-:Y:S01]  /*1310*/  FSEL R15, R13, R15, !P0 ;  /* 0x0000000f0d0f7208 */ /* 0x000fe20004000000 */
[----:B------:R-:W-:Y:S06]  /*1320*/  BRA `(.L_x_467) ;  /* 0x0000000000547947 */ /* 0x000fec0003800000 */
.L_x_466:
        /* <DEDUP_REMOVED lines=16> */
.L_x_469:
[----:B------:R-:W-:Y:S01]  /*1430*/  LOP3.LUT R15, R9, 0x80000, RZ, 0xfc, !PT ;  /* 0x00080000090f7812 */ /* 0x000fe200078efcff */
[----:B------:R-:W-:Y:S01]  /*1440*/  IMAD.MOV.U32 R14, RZ, RZ, R8 ;  /* 0x000000ffff0e7224 */ /* 0x000fe200078e0008 */
[----:B------:R-:W-:Y:S06]  /*1450*/  BRA `(.L_x_467) ;  /* 0x0000000000087947 */ /* 0x000fec0003800000 */
.L_x_468:
[----:B------:R-:W-:Y:S01]  /*1460*/  LOP3.LUT R15, R7, 0x80000, RZ, 0xfc, !PT ;  /* 0x00080000070f7812 */ /* 0x000fe200078efcff */
[----:B------:R-:W-:-:S07]  /*1470*/  IMAD.MOV.U32 R14, RZ, RZ, R6 ;  /* 0x000000ffff0e7224 */ /* 0x000fce00078e0006 */
.L_x_467:
[----:B------:R-:W-:Y:S05]  /*1480*/  BSYNC.RECONVERGENT B1 ;  /* 0x0000000000017941 */ /* 0x000fea0003800200 */
.L_x_465:
[----:B------:R-:W-:-:S04]  /*1490*/  IMAD.MOV.U32 R5, RZ, RZ, 0x0 ;  /* 0x00000000ff057424 */ /* 0x000fc800078e00ff */
[----:B------:R-:W-:Y:S05]  /*14a0*/  RET.REL.NODEC R4 `(_Z11xdir_centerPfS_S_S_S_fii) ;  /* 0xffffffe804d47950 */ /* 0x000fea0003c3ffff */
        .weak           $__internal_12_$__cuda_sm3x_div_rn_noftz_f32_slowpath
        .type           $__internal_12_$__cuda_sm3x_div_rn_noftz_f32_slowpath,@function
        .size           $__internal_12_$__cuda_sm3x_div_rn_noftz_f32_slowpath,($_Z11xdir_centerPfS_S_S_S_fii$__internal_trig_reduction_slowpathd - $__internal_12_$__cuda_sm3x_div_rn_noftz_f32_slowpath)
$__internal_12_$__cuda_sm3x_div_rn_noftz_f32_slowpath:
        /* <DEDUP_REMOVED lines=34> */
.L_x_471:
[----:B------:R-:W-:Y:S01]  /*16d0*/  LEA R10, R8, 0xc0800000, 0x17 ;  /* 0xc0800000080a7811 */ /* 0x000fe200078eb8ff */
[----:B------:R-:W-:Y:S04]  /*16e0*/  BSSY.RECONVERGENT B2, `(.L_x_476) ;  /* 0x0000036000027945 */ /* 0x000fe80003800200 */
[----:B------:R-:W-:Y:S02]  /*16f0*/  IMAD.IADD R10, R5, 0x1, -R10 ;  /* 0x00000001050a7824 */ /* 0x000fe400078e0a0a */
[----:B------:R-:W-:Y:S02]  /*1700*/  VIADD R5, R12, 0xffffff81 ;  /* 0xffffff810c057836 */ /* 0x000fe40000000000 */
        /* <DEDUP_REMOVED lines=47> */
.L_x_478:
[----:B------:R-:W-:-:S04]  /*1a00*/  LOP3.LUT R4, R4, 0x80000000, RZ, 0xc0, !PT ;  /* 0x8000000004047812 */ /* 0x000fc800078ec0ff */
[----:B------:R-:W-:Y:S01]  /*1a10*/  LOP3.LUT R4, R4, 0x7f800000, RZ, 0xfc, !PT ;  /* 0x7f80000004047812 */ /* 0x000fe200078efcff */
[----:B------:R-:W-:Y:S06]  /*1a20*/  BRA `(.L_x_479) ;  /* 0x0000000000047947 */ /* 0x000fec0003800000 */
.L_x_477:
[----:B------:R-:W-:-:S07]  /*1a30*/  IMAD R4, R8, 0x800000, R4 ;  /* 0x0080000008047824 */ /* 0x000fce00078e0204 */
.L_x_479:
[----:B------:R-:W-:Y:S05]  /*1a40*/  BSYNC.RECONVERGENT B2 ;  /* 0x0000000000027941 */ /* 0x000fea0003800200 */
.L_x_476:
[----:B------:R-:W-:Y:S05]  /*1a50*/  BRA `(.L_x_480) ;  /* 0x0000000000207947 */ /* 0x000fea0003800000 */
.L_x_475:
[----:B------:R-:W-:-:S04]  /*1a60*/  LOP3.LUT R4, R5, 0x80000000, R4, 0x48, !PT ;  /* 0x8000000005047812 */ /* 0x000fc800078e4804 */
[----:B------:R-:W-:Y:S01]  /*1a70*/  LOP3.LUT R4, R4, 0x7f800000, RZ, 0xfc, !PT ;  /* 0x7f80000004047812 */ /* 0x000fe200078efcff */
[----:B------:R-:W-:Y:S06]  /*1a80*/  BRA `(.L_x_480) ;  /* 0x0000000000147947 */ /* 0x000fec0003800000 */
.L_x_474:
[----:B------:R-:W-:Y:S01]  /*1a90*/  LOP3.LUT R4, R5, 0x80000000, R4, 0x48, !PT ;  /* 0x8000000005047812 */ /* 0x000fe200078e4804 */
[----:B------:R-:W-:Y:S06]  /*1aa0*/  BRA `(.L_x_480) ;  /* 0x00000000000c7947 */ /* 0x000fec0003800000 */
.L_x_473:
[----:B------:R-:W0:Y:S01]  /*1ab0*/  MUFU.RSQ R4, -QNAN ;  /* 0xffc0000000047908 */ /* 0x000e220000001400 */
[----:B------:R-:W-:Y:S05]  /*1ac0*/  BRA `(.L_x_480) ;  /* 0x0000000000047947 */ /* 0x000fea0003800000 */
.L_x_472:
[----:B------:R-:W-:-:S07]  /*1ad0*/  FADD.FTZ R4, R4, R5 ;  /* 0x0000000504047221 */ /* 0x000fce0000010000 */
.L_x_480:
[----:B------:R-:W-:Y:S05]  /*1ae0*/  BSYNC.RECONVERGENT B1 ;  /* 0x0000000000017941 */ /* 0x000fea0003800200 */
.L_x_470:
[----:B------:R-:W-:Y:S02]  /*1af0*/  IMAD.MOV.U32 R7, RZ, RZ, 0x0 ;  /* 0x00000000ff077424 */ /* 0x000fe400078e00ff */
[----:B0-----:R-:W-:Y:S02]  /*1b00*/  IMAD.MOV.U32 R20, RZ, RZ, R4 ;  /* 0x000000ffff147224 */ /* 0x001fe400078e0004 */
[----:B------:R-:W-:Y:S05]  /*1b10*/  RET.REL.NODEC R6 `(_Z11xdir_centerPfS_S_S_S_fii) ;  /* 0xffffffe406387950 */ /* 0x000fea0003c3ffff */
        .type           $_Z11xdir_centerPfS_S_S_S_fii$__internal_trig_reduction_slowpathd,@function
        .size           $_Z11xdir_centerPfS_S_S_S_fii$__internal_trig_reduction_slowpathd,(.L_x_657 - $_Z11xdir_centerPfS_S_S_S_fii$__internal_trig_reduction_slowpathd)
$_Z11xdir_centerPfS_S_S_S_fii$__internal_trig_reduction_slowpathd:
        /* <DEDUP_REMOVED lines=24> */
.L_x_485:
        /* <DEDUP_REMOVED lines=28> */
[----:B------:R-:W-:Y:S05]  /*1e60*/  BSYNC.RECONVERGENT B3 ;  /* 0x0000000000037941 */ /* 0x000fea0003800200 */
.L_x_484:
[----:B------:R-:W-:Y:S02]  /*1e70*/  LOP3.LUT R4, R14, 0x7ff, RZ, 0xc0, !PT ;  /* 0x000007ff0e047812 */ /* 0x000fe400078ec0ff */
[----:B------:R-:W-:-:S03]  /*1e80*/  IADD3 R11, PT, PT, -R12, 0x13, RZ ;  /* 0x000000130c0b7810 */ /* 0x000fc60007ffe1ff */
[----:B------:R-:W-:-:S05]  /*1e90*/  VIADD R4, R4, 0xfffffc00 ;  /* 0xfffffc0004047836 */ /* 0x000fca0000000000 */
[----:B------:R-:W-:-:S04]  /*1ea0*/  ISETP.GE.U32.AND P0, PT, R4, 0x80, PT ;  /* 0x000000800400780c */ /* 0x000fc80003f06070 */
[----:B------:R-:W-:-:S09]  /*1eb0*/  SEL R11, R11, 0x12, P0 ;  /* 0x000000120b0b7807 */ /* 0x000fd20000000000 */
.L_x_483:
[----:B------:R-:W-:Y:S05]  /*1ec0*/  BSYNC.RECONVERGENT B2 ;  /* 0x0000000000027941 */ /* 0x000fea0003800200 */
.L_x_482:
        /* <DEDUP_REMOVED lines=19> */
[----:B------:R-:W-:Y:S02]  /*2000*/  @P0 SHF.R.U64 R14, R23, R10, R25 ;  /* 0x0000000a170e0219 */ /* 0x000fe40000001219 */
[----:B------:R-:W-:Y:S01]  /*2010*/  @P0 LOP3.LUT R7, R12, R9, RZ, 0xfc, !PT ;  /* 0x000000090c070212 */ /* 0x000fe200078efcff */
[----:B------:R-:W-:Y:S01]  /*2020*/  IMAD.SHL.U32 R9, R6, 0x4, RZ ;  /* 0x0000000406097824 */ /* 0x000fe200078e00ff */
        /* <DEDUP_REMOVED lines=28> */
[C---:B------:R-:W-:Y:S02]  /*21f0*/  LOP3.LUT R6, R10.reuse, 0x3f, RZ, 0xc0, !PT ;  /* 0x0000003f0a067812 */ /* 0x040fe400078ec0ff */
[--C-:B------:R-:W-:Y:S02]  /*2200*/  SHF.R.U64 R12, R9, 0x1, R14.reuse ;  /* 0x00000001090c7819 */ /* 0x100fe4000000120e */
        /* <DEDUP_REMOVED lines=8> */
.L_x_487:
[----:B------:R-:W-:Y:S05]  /*2290*/  BSYNC.RECONVERGENT B2 ;  /* 0x0000000000027941 */ /* 0x000fea0003800200 */
.L_x_486:
        /* <DEDUP_REMOVED lines=23> */
[----:B------:R-:W-:-:S02]  /*2410*/  SHF.R.U32.HI R9, RZ, 0x1e, R5 ;  /* 0x0000001eff097819 */ /* 0x000fc40000011605 */
[----:B------:R-:W-:Y:S01]  /*2420*/  SHF.R.U64 R6, R6, 0xa, R7 ;  /* 0x0000000a06067819 */ /* 0x000fe20000001207 */
[----:B------:R-:W-:Y:S01]  /*2430*/  IMAD.SHL.U32 R8, R8, 0x100000, RZ ;  /* 0x0010000008087824 */ /* 0x000fe200078e00ff */
[----:B------:R-:W-:Y:S02]  /*2440*/  LEA.HI R4, R4, R9, RZ, 0x1 ;  /* 0x0000000904047211 */ /* 0x000fe400078f08ff */
[----:B------:R-:W-:Y:S02]  /*2450*/  IADD3 R6, P2, PT, R6, 0x1, RZ ;  /* 0x0000000106067810 */ /* 0x000fe40007f5e0ff */
[----:B------:R-:W-:Y:S01]  /*2460*/  @!P0 LOP3.LUT R15, R15, 0x80000000, RZ, 0x3c, !PT ;  /* 0x800000000f0f8812 */ /* 0x000fe200078e3cff */
[----:B------:R-:W-:Y:S01]  /*2470*/  @P1 IMAD.MOV R4, RZ, RZ, -R4 ;  /* 0x000000ffff041224 */ /* 0x000fe200078e0a04 */
[----:B------:R-:W-:-:S04]  /*2480*/  LEA.HI.X R7, R7, RZ, RZ, 0x16, P2 ;  /* 0x000000ff07077211 */ /* 0x000fc800010fb4ff */
[--C-:B------:R-:W-:Y:S02]  /*2490*/  SHF.R.U64 R6, R6, 0x1, R7.reuse ;  /* 0x0000000106067819 */ /* 0x100fe40000001207 */
[----:B------:R-:W-:Y:S02]  /*24a0*/  SHF.R.U32.HI R5, RZ, 0x1, R7 ;  /* 0x00000001ff057819 */ /* 0x000fe40000011607 */
[----:B------:R-:W-:-:S04]  /*24b0*/  IADD3 R6, P2, P3, RZ, RZ, R6 ;  /* 0x000000ffff067210 */ /* 0x000fc80007b5e006 */
[----:B------:R-:W-:-:S04]  /*24c0*/  IADD3.X R8, PT, PT, R8, 0x3fe00000, R5, P2, P3 ;  /* 0x3fe0000008087810 */ /* 0x000fc800017e6405 */
[----:B------:R-:W-:-:S07]  /*24d0*/  LOP3.LUT R7, R8, R15, RZ, 0xfc, !PT ;  /* 0x0000000f08077212 */ /* 0x000fce00078efcff */
.L_x_481:
[----:B------:R-:W-:-:S04]  /*24e0*/  IMAD.MOV.U32 R23, RZ, RZ, 0x0 ;  /* 0x00000000ff177424 */ /* 0x000fc800078e00ff */
[----:B------:R-:W-:Y:S05]  /*24f0*/  RET.REL.NODEC R22 `(_Z11xdir_centerPfS_S_S_S_fii) ;  /* 0xffffffd816c07950 */ /* 0x000fea0003c3ffff */
.L_x_488:
        /* <DEDUP_REMOVED lines=16> */
.L_x_657:


//--------------------- .text._Z12minus_matrixPfS_S_ii --------------------------
	.section	.text._Z12minus_matrixPfS_S_ii,"ax",@progbits
	.align	128
        .global         _Z12minus_matrixPfS_S_ii
        .type           _Z12minus_matrixPfS_S_ii,@function
        .size           _Z12minus_matrixPfS_S_ii,(.L_x_684 - _Z12minus_matrixPfS_S_ii)
        .other          _Z12minus_matrixPfS_S_ii,@"STO_CUDA_ENTRY STV_DEFAULT"
_Z12minus_matrixPfS_S_ii:
.text._Z12minus_matrixPfS_S_ii:
[----:B------:R-:W-:Y:S01]  /*0000*/  LDC R1, c[0x0][0x37c] ;  /* 0x0000df00ff017b82 */ /* 0x000fe20000000800 */
[----:B------:R-:W0:Y:S07]  /*0010*/  S2R R0, SR_TID.X ;  /* 0x0000000000007919 */ /* 0x000e2e0000002100 */
[----:B------:R-:W0:Y:S01]  /*0020*/  S2UR UR6, SR_CTAID.X ;  /* 0x00000000000679c3 */ /* 0x000e220000002500 */
[----:B------:R-:W1:Y:S01]  /*0030*/  LDCU UR8, c[0x0][0x398] ;  /* 0x00007300ff0877ac */ /* 0x000e620008000800 */
[----:B------:R-:W2:Y:S01]  /*0040*/  S2R R6, SR_TID.Y ;  /* 0x0000000000067919 */ /* 0x000ea20000002200 */
[----:B------:R-:W3:Y:S05]  /*0050*/  LDCU.64 UR4, c[0x0][0x358] ;  /* 0x00006b00ff0477ac */ /* 0x000eea0008000a00 */
[----:B------:R-:W0:Y:S08]  /*0060*/  LDC R7, c[0x0][0x360] ;  /* 0x0000d800ff077b82 */ /* 0x000e300000000800 */
[----:B------:R-:W2:Y:S08]  /*0070*/  S2UR UR7, SR_CTAID.Y ;  /* 0x00000000000779c3 */ /* 0x000eb00000002600 */
[----:B------:R-:W2:Y:S08]  /*0080*/  LDC R9, c[0x0][0x364] ;  /* 0x0000d900ff097b82 */ /* 0x000eb00000000800 */
[----:B------:R-:W4:Y:S01]  /*0090*/  LDC.64 R2, c[0x0][0x388] ;  /* 0x0000e200ff027b82 */ /* 0x000f220000000a00 */
[----:B0-----:R-:W-:-:S07]  /*00a0*/  IMAD R0, R7, UR6, R0 ;  /* 0x0000000607007c24 */ /* 0x001fce000f8e0200 */
[----:B------:R-:W0:Y:S01]  /*00b0*/  LDC.64 R4, c[0x0][0x390] ;  /* 0x0000e400ff047b82 */ /* 0x000e220000000a00 */
[----:B--2---:R-:W-:-:S04]  /*00c0*/  IMAD R7, R9, UR7, R6 ;  /* 0x0000000709077c24 */ /* 0x004fc8000f8e0206 */
[----:B-1----:R-:W-:-:S03]  /*00d0*/  IMAD R9, R7, UR8, R0 ;  /* 0x0000000807097c24 */ /* 0x002fc6000f8e0200 */
[----:B------:R-:W1:Y:S01]  /*00e0*/  LDC.64 R6, c[0x0][0x380] ;  /* 0x0000e000ff067b82 */ /* 0x000e620000000a00 */
[----:B----4-:R-:W-:-:S06]  /*00f0*/  IMAD.WIDE R2, R9, 0x4, R2 ;  /* 0x0000000409027825 */ /* 0x010fcc00078e0202 */
[----:B---3--:R-:W2:Y:S01]  /*0100*/  LDG.E R2, desc[UR4][R2.64] ;  /* 0x0000000402027981 */ /* 0x008ea2000c1e1900 */
[----:B0-----:R-:W-:-:S06]  /*0110*/  IMAD.WIDE R4, R9, 0x4, R4 ;  /* 0x0000000409047825 */ /* 0x001fcc00078e0204 */
[----:B------:R-:W2:Y:S01]  /*0120*/  LDG.E R5, desc[UR4][R4.64] ;  /* 0x0000000404057981 */ /* 0x000ea2000c1e1900 */
[----:B-1----:R-:W-:-:S04]  /*0130*/  IMAD.WIDE R6, R9, 0x4, R6 ;  /* 0x0000000409067825 */ /* 0x002fc800078e0206 */
[----:B--2---:R-:W-:-:S05]  /*0140*/  FADD R9, R2, -R5 ;  /* 0x8000000502097221 */ /* 0x004fca0000000000 */
[----:B------:R-:W-:Y:S01]  /*0150*/  STG.E desc[UR4][R6.64], R9 ;  /* 0x0000000906007986 */ /* 0x000fe2000c101904 */
[----:B------:R-:W-:Y:S05]  /*0160*/  EXIT ;  /* 0x000000000000794d */ /* 0x000fea0003800000 */
.L_x_489:
        /* <DEDUP_REMOVED lines=9> */
.L_x_684:


//--------------------- .text._Z8absarrayPfS_S_ii --------------------------
	.section	.text._Z8absarrayPfS_S_ii,"ax",@progbits
	.align	128
        .global         _Z8absarrayPfS_S_ii
        .type           _Z8absarrayPfS_S_ii,@function
        .size           _Z8absarrayPfS_S_ii,(.L_x_658 - _Z8absarrayPfS_S_ii)
        .other          _Z8absarrayPfS_S_ii,@"STO_CUDA_ENTRY STV_DEFAULT"
_Z8absarrayPfS_S_ii:
.text._Z8absarrayPfS_S_ii:
        /* <DEDUP_REMOVED lines=13> */
[----:B-1----:R-:W-:-:S04]  /*00d0*/  IMAD R2, R3, UR8, R2 ;  /* 0x0000000803027c24 */ /* 0x002fc8000f8e0202 */
[----:B----4-:R-:W-:-:S06]  /*00e0*/  IMAD.WIDE R6, R2, 0x4, R6 ;  /* 0x0000000402067825 */ /* 0x010fcc00078e0206 */
[----:B---3--:R-:W2:Y:S01]  /*00f0*/  LDG.E R6, desc[UR4][R6.64] ;  /* 0x0000000406067981 */ /* 0x008ea2000c1e1900 */
[----:B0-----:R-:W-:-:S06]  /*0100*/  IMAD.WIDE R4, R2, 0x4, R4 ;  /* 0x0000000402047825 */ /* 0x001fcc00078e0204 */
[----:B------:R-:W3:Y:S01]  /*0110*/  LDG.E R4, desc[UR4][R4.64] ;  /* 0x0000000404047981 */ /* 0x000ee2000c1e1900 */
[----:B------:R-:W-:Y:S01]  /*0120*/  BSSY.RECONVERGENT B0, `(.L_x_490) ;  /* 0x000000f000007945 */ /* 0x000fe20003800200 */
[----:B--2---:R-:W-:-:S04]  /*0130*/  FMUL R3, R6, R6 ;  /* 0x0000000606037220 */ /* 0x004fc80000400000 */
[----:B---3--:R-:W-:-:S05]  /*0140*/  FFMA R0, R4, R4, R3 ;  /* 0x0000000404007223 */ /* 0x008fca0000000003 */
[----:B------:R-:W-:Y:S01]  /*0150*/  IADD3 R8, PT, PT, R0, -0xd000000, RZ ;  /* 0xf300000000087810 */ /* 0x000fe20007ffe0ff */
[----:B------:R0:W1:Y:S03]  /*0160*/  MUFU.RSQ R3, R0 ;  /* 0x0000000000037308 */ /* 0x0000660000001400 */
[----:B------:R-:W-:-:S13]  /*0170*/  ISETP.GT.U32.AND P0, PT, R8, 0x727fffff, PT ;  /* 0x727fffff0800780c */ /* 0x000fda0003f04070 */
[----:B0-----:R-:W-:Y:S05]  /*0180*/  @!P0 BRA `(.L_x_491) ;  /* 0x0000000000108947 */ /* 0x001fea0003800000 */
[----:B------:R-:W-:-:S07]  /*0190*/  MOV R8, 0x1b0 ;  /* 0x000001b000087802 */ /* 0x000fce0000000f00 */
[----:B-1----:R-:W-:Y:S05]  /*01a0*/  CALL.REL.NOINC `($__internal_13_$__cuda_sm20_sqrt_rn_f32_slowpath) ;  /* 0x00000000002c7944 */ /* 0x002fea0003c00000 */
[----:B------:R-:W-:Y:S01]  /*01b0*/  MOV R7, R3 ;  /* 0x0000000300077202 */ /* 0x000fe20000000f00 */
[----:B------:R-:W-:Y:S06]  /*01c0*/  BRA `(.L_x_492) ;  /* 0x0000000000107947 */ /* 0x000fec0003800000 */
.L_x_491:
[----:B-1----:R-:W-:Y:S01]  /*01d0*/  FMUL.FTZ R7, R0, R3 ;  /* 0x0000000300077220 */ /* 0x002fe20000410000 */
[----:B------:R-:W-:-:S03]  /*01e0*/  FMUL.FTZ R3, R3, 0.5 ;  /* 0x3f00000003037820 */ /* 0x000fc60000410000 */
[----:B------:R-:W-:-:S04]  /*01f0*/  FFMA R0, -R7, R7, R0 ;  /* 0x0000000707007223 */ /* 0x000fc80000000100 */
[----:B------:R-:W-:-:S07]  /*0200*/  FFMA R7, R0, R3, R7 ;  /* 0x0000000300077223 */ /* 0x000fce0000000007 */
.L_x_492:
[----:B------:R-:W-:Y:S05]  /*0210*/  BSYNC.RECONVERGENT B0 ;  /* 0x0000000000007941 */ /* 0x000fea0003800200 */
.L_x_490:
[----:B------:R-:W0:Y:S02]  /*0220*/  LDC.64 R4, c[0x0][0x380] ;  /* 0x0000e000ff047b82 */ /* 0x000e240000000a00 */
[----:B0-----:R-:W-:-:S05]  /*0230*/  IMAD.WIDE R2, R2, 0x4, R4 ;  /* 0x0000000402027825 */ /* 0x001fca00078e0204 */
[----:B------:R-:W-:Y:S01]  /*0240*/  STG.E desc[UR4][R2.64], R7 ;  /* 0x0000000702007986 */ /* 0x000fe2000c101904 */
[----:B------:R-:W-:Y:S05]  /*0250*/  EXIT ;  /* 0x000000000000794d */ /* 0x000fea0003800000 */
        .weak           $__internal_13_$__cuda_sm20_sqrt_rn_f32_slowpath
        .type           $__internal_13_$__cuda_sm20_sqrt_rn_f32_slowpath,@function
        .size           $__internal_13_$__cuda_sm20_sqrt_rn_f32_slowpath,(.L_x_658 - $__internal_13_$__cuda_sm20_sqrt_rn_f32_slowpath)
$__internal_13_$__cuda_sm20_sqrt_rn_f32_slowpath:
        /* <DEDUP_REMOVED lines=19> */
.L_x_493:
[----:B------:R-:W-:Y:S01]  /*0390*/  HFMA2 R5, -RZ, RZ, 0, 0 ;  /* 0x00000000ff057431 */ /* 0x000fe200000001ff */
[----:B------:R-:W-:-:S04]  /*03a0*/  MOV R4, R8 ;  /* 0x0000000800047202 */ /* 0x000fc80000000f00 */
[----:B------:R-:W-:Y:S05]  /*03b0*/  RET.REL.NODEC R4 `(_Z8absarrayPfS_S_ii) ;  /* 0xfffffffc04107950 */ /* 0x000fea0003c3ffff */
.L_x_494:
        /* <DEDUP_REMOVED lines=12> */
.L_x_658:


//--------------------- .text._Z10add2matrixPfS_S_ --------------------------
	.section	.text._Z10add2matrixPfS_S_,"ax",@progbits
	.align	128
        .global         _Z10add2matrixPfS_S_
        .type           _Z10add2matrixPfS_S_,@function
        .size           _Z10add2matrixPfS_S_,(.L_x_686 - _Z10add2matrixPfS_S_)
        .other          _Z10add2matrixPfS_S_,@"STO_CUDA_ENTRY STV_DEFAULT"
_Z10add2matrixPfS_S_:
.text._Z10add2matrixPfS_S_:
[----:B------:R-:W-:Y:S01]  /*0000*/  LDC R1, c[0x0][0x37c] ;  /* 0x0000df00ff017b82 */ /* 0x000fe20000000800 */
[----:B------:R-:W0:Y:S07]  /*0010*/  S2R R0, SR_TID.X ;  /* 0x0000000000007919 */ /* 0x000e2e0000002100 */
[----:B------:R-:W0:Y:S01]  /*0020*/  S2UR UR6, SR_CTAID.X ;  /* 0x00000000000679c3 */ /* 0x000e220000002500 */
[----:B------:R-:W1:Y:S01]  /*0030*/  LDCU.64 UR4, c[0x0][0x358] ;  /* 0x00006b00ff0477ac */ /* 0x000e620008000a00 */
[----:B------:R-:W2:Y:S06]  /*0040*/  S2R R6, SR_TID.Y ;  /* 0x0000000000067919 */ /* 0x000eac0000002200 */
[----:B------:R-:W0:Y:S08]  /*0050*/  LDC R7, c[0x0][0x360] ;  /* 0x0000d800ff077b82 */ /* 0x000e300000000800 */
[----:B------:R-:W2:Y:S08]  /*0060*/  S2UR UR7, SR_CTAID.Y ;  /* 0x00000000000779c3 */ /* 0x000eb00000002600 */
[----:B------:R-:W2:Y:S08]  /*0070*/  LDC R9, c[0x0][0x364] ;  /* 0x0000d900ff097b82 */ /* 0x000eb00000000800 */
[----:B------:R-:W3:Y:S01]  /*0080*/  LDC.64 R2, c[0x0][0x388] ;  /* 0x0000e200ff027b82 */ /* 0x000ee20000000a00 */
[----:B0-----:R-:W-:-:S07]  /*0090*/  IMAD R0, R7, UR6, R0 ;  /* 0x0000000607007c24 */ /* 0x001fce000f8e0200 */
[----:B------:R-:W0:Y:S01]  /*00a0*/  LDC.64 R4, c[0x0][0x390] ;  /* 0x0000e400ff047b82 */ /* 0x000e220000000a00 */
[----:B--2---:R-:W-:-:S05]  /*00b0*/  IMAD R7, R9, UR7, R6 ;  /* 0x0000000709077c24 */ /* 0x004fca000f8e0206 */
[----:B------:R-:W-:Y:S02]  /*00c0*/  LEA R9, R7, R0, 0x8 ;  /* 0x0000000007097211 */ /* 0x000fe400078e40ff */
[----:B------:R-:W2:Y:S03]  /*00d0*/  LDC.64 R6, c[0x0][0x380] ;  /* 0x0000e000ff067b82 */ /* 0x000ea60000000a00 */
[----:B---3--:R-:W-:-:S04]  /*00e0*/  IMAD.WIDE R2, R9, 0x4, R2 ;  /* 0x0000000409027825 */ /* 0x008fc800078e0202 */
[C---:B0-----:R-:W-:Y:S02]  /*00f0*/  IMAD.WIDE R4, R9.reuse, 0x4, R4 ;  /* 0x0000000409047825 */ /* 0x041fe400078e0204 */
[----:B-1----:R-:W3:Y:S04]  /*0100*/  LDG.E R2, desc[UR4][R2.64] ;  /* 0x0000000402027981 */ /* 0x002ee8000c1e1900 */
[----:B------:R-:W3:Y:S01]  /*0110*/  LDG.E R5, desc[UR4][R4.64] ;  /* 0x0000000404057981 */ /* 0x000ee2000c1e1900 */
[----:B--2---:R-:W-:-:S04]  /*0120*/  IMAD.WIDE R6, R9, 0x4, R6 ;  /* 0x0000000409067825 */ /* 0x004fc800078e0206 */
[----:B---3--:R-:W-:-:S05]  /*0130*/  FADD R9, R2, R5 ;  /* 0x0000000502097221 */ /* 0x008fca0000000000 */
[----:B------:R-:W-:Y:S01]  /*0140*/  STG.E desc[UR4][R6.64], R9 ;  /* 0x0000000906007986 */ /* 0x000fe2000c101904 */
[----:B------:R-:W-:Y:S05]  /*0150*/  EXIT ;  /* 0x000000000000794d */ /* 0x000fea0003800000 */
.L_x_495:
        /* <DEDUP_REMOVED lines=10> */
.L_x_686:


//--------------------- .text._Z10add3matrixPfS_S_S_ --------------------------
	.section	.text._Z10add3matrixPfS_S_S_,"ax",@progbits
	.align	128
        .global         _Z10add3matrixPfS_S_S_
        .type           _Z10add3matrixPfS_S_S_,@function
        .size           _Z10add3matrixPfS_S_S_,(.L_x_687 - _Z10add3matrixPfS_S_S_)
        .other          _Z10add3matrixPfS_S_S_,@"STO_CUDA_ENTRY STV_DEFAULT"
_Z10add3matrixPfS_S_S_:
.text._Z10add3matrixPfS_S_S_:
        /* <DEDUP_REMOVED lines=10> */
[----:B------:R-:W0:Y:S08]  /*00a0*/  LDC.64 R4, c[0x0][0x390] ;  /* 0x0000e400ff047b82 */ /* 0x000e300000000a00 */
[----:B------:R-:W4:Y:S01]  /*00b0*/  LDC.64 R6, c[0x0][0x398] ;  /* 0x0000e600ff067b82 */ /* 0x000f220000000a00 */
[----:B--2---:R-:W-:-:S05]  /*00c0*/  IMAD R9, R11, UR7, R8 ;  /* 0x000000070b097c24 */ /* 0x004fca000f8e0208 */
[----:B------:R-:W-:Y:S02]  /*00d0*/  LEA R11, R9, R0, 0x8 ;  /* 0x00000000090b7211 */ /* 0x000fe400078e40ff */
[----:B------:R-:W2:Y:S03]  /*00e0*/  LDC.64 R8, c[0x0][0x380] ;  /* 0x0000e000ff087b82 */ /* 0x000ea60000000a00 */
[----:B---3--:R-:W-:-:S04]  /*00f0*/  IMAD.WIDE R2, R11, 0x4, R2 ;  /* 0x000000040b027825 */ /* 0x008fc800078e0202 */
[C---:B0-----:R-:W-:Y:S02]  /*0100*/  IMAD.WIDE R4, R11.reuse, 0x4, R4 ;  /* 0x000000040b047825 */ /* 0x041fe400078e0204 */
[----:B-1----:R-:W3:Y:S04]  /*0110*/  LDG.E R2, desc[UR4][R2.64] ;  /* 0x0000000402027981 */ /* 0x002ee8000c1e1900 */
[----:B------:R-:W3:Y:S01]  /*0120*/  LDG.E R5, desc[UR4][R4.64] ;  /* 0x0000000404057981 */ /* 0x000ee2000c1e1900 */
[----:B----4-:R-:W-:-:S06]  /*0130*/  IMAD.WIDE R6, R11, 0x4, R6 ;  /* 0x000000040b067825 */ /* 0x010fcc00078e0206 */
[----:B------:R-:W4:Y:S01]  /*0140*/  LDG.E R7, desc[UR4][R6.64] ;  /* 0x0000000406077981 */ /* 0x000f22000c1e1900 */
[----:B--2---:R-:W-:-:S04]  /*0150*/  IMAD.WIDE R8, R11, 0x4, R8 ;  /* 0x000000040b087825 */ /* 0x004fc800078e0208 */
[----:B---3--:R-:W-:-:S04]  /*0160*/  FADD R0, R2, R5 ;  /* 0x0000000502007221 */ /* 0x008fc80000000000 */
[----:B----4-:R-:W-:-:S05]  /*0170*/  FADD R11, R0, R7 ;  /* 0x00000007000b7221 */ /* 0x010fca0000000000 */
[----:B------:R-:W-:Y:S01]  /*0180*/  STG.E desc[UR4][R8.64], R11 ;  /* 0x0000000b08007986 */ /* 0x000fe2000c101904 */
[----:B------:R-:W-:Y:S05]  /*0190*/  EXIT ;  /* 0x000000000000794d */ /* 0x000fea0003800000 */
.L_x_496:
        /* <DEDUP_REMOVED lines=14> */
.L_x_687:


//--------------------- .text._Z14matrix_productPfS_S_fii --------------------------
	.section	.text._Z14matrix_productPfS_S_fii,"ax",@progbits
	.align	128
        .global         _Z14matrix_productPfS_S_fii
        .type           _Z14matrix_productPfS_S_fii,@function
        .size           _Z14matrix_productPfS_S_fii,(.L_x_688 - _Z14matrix_productPfS_S_fii)
        .other          _Z14matrix_productPfS_S_fii,@"STO_CUDA_ENTRY STV_DEFAULT"
_Z14matrix_productPfS_S_fii:
.text._Z14matrix_productPfS_S_fii:
[----:B------:R-:W-:Y:S01]  /*0000*/  LDC R1, c[0x0][0x37c] ;  /* 0x0000df00ff017b82 */ /* 0x000fe20000000800 */
[----:B------:R-:W0:Y:S07]  /*0010*/  S2R R0, SR_TID.X ;  /* 0x0000000000007919 */ /* 0x000e2e0000002100 */
[----:B------:R-:W0:Y:S01]  /*0020*/  S2UR UR6, SR_CTAID.X ;  /* 0x00000000000679c3 */ /* 0x000e220000002500 */
[----:B------:R-:W1:Y:S01]  /*0030*/  LDCU.64 UR8, c[0x0][0x398] ;  /* 0x00007300ff0877ac */ /* 0x000e620008000a00 */
        /* <DEDUP_REMOVED lines=14> */
[----:B------:R-:W3:Y:S01]  /*0120*/  LDG.E R5, desc[UR4][R4.64] ;  /* 0x0000000404057981 */ /* 0x000ee2000c1e1900 */
[----:B-1----:R-:W-:-:S04]  /*0130*/  IMAD.WIDE R6, R9, 0x4, R6 ;  /* 0x0000000409067825 */ /* 0x002fc800078e0206 */
[----:B--2---:R-:W-:-:S04]  /*0140*/  FMUL R0, R2, UR8 ;  /* 0x0000000802007c20 */ /* 0x004fc80008400000 */
[----:B---3--:R-:W-:-:S05]  /*0150*/  FMUL R9, R0, R5 ;  /* 0x0000000500097220 */ /* 0x008fca0000400000 */
[----:B------:R-:W-:Y:S01]  /*0160*/  STG.E desc[UR4][R6.64], R9 ;  /* 0x0000000906007986 */ /* 0x000fe2000c101904 */
[----:B------:R-:W-:Y:S05]  /*0170*/  EXIT ;  /* 0x000000000000794d */ /* 0x000fea0003800000 */
.L_x_497:
        /* <DEDUP_REMOVED lines=16> */
.L_x_688:


//--------------------- .text._Z11activeForcePfS_iS_ffS_S_S_S_S_ffii --------------------------
	.section	.text._Z11activeForcePfS_iS_ffS_S_S_S_S_ffii,"ax",@progbits
	.align	128
        .global         _Z11activeForcePfS_iS_ffS_S_S_S_S_ffii
        .type           _Z11activeForcePfS_iS_ffS_S_S_S_S_ffii,@function
        .size           _Z11activeForcePfS_iS_ffS_S_S_S_S_ffii,(.L_x_689 - _Z11activeForcePfS_iS_ffS_S_S_S_S_ffii)
        .other          _Z11activeForcePfS_iS_ffS_S_S_S_S_ffii,@"STO_CUDA_ENTRY STV_DEFAULT"
_Z11activeForcePfS_iS_ffS_S_S_S_S_ffii:
.text._Z11activeForcePfS_iS_ffS_S_S_S_S_ffii:
[----:B------:R-:W-:Y:S01]  /*0000*/  LDC R1, c[0x0][0x37c] ;  /* 0x0000df00ff017b82 */ /* 0x000fe20000000800 */
[----:B------:R-:W0:Y:S07]  /*0010*/  S2R R0, SR_TID.X ;  /* 0x0000000000007919 */ /* 0x000e2e0000002100 */
[----:B------:R-:W1:Y:S01]  /*0020*/  LDC R4, c[0x0][0x390] ;  /* 0x0000e400ff047b82 */ /* 0x000e620000000800 */
[----:B------:R-:W2:Y:S01]  /*0030*/  LDCU UR6, c[0x0][0x3d8] ;  /* 0x00007b00ff0677ac */ /* 0x000ea20008000800 */
[----:B------:R-:W3:Y:S06]  /*0040*/  S2R R2, SR_TID.Y ;  /* 0x0000000000027919 */ /* 0x000eec0000002200 */
[----:B------:R-:W0:Y:S08]  /*0050*/  S2UR UR4, SR_CTAID.X ;  /* 0x00000000000479c3 */ /* 0x000e300000002500 */
[----:B------:R-:W0:Y:S08]  /*0060*/  LDC R3, c[0x0][0x360] ;  /* 0x0000d800ff037b82 */ /* 0x000e300000000800 */
[----:B------:R-:W3:Y:S01]  /*0070*/  S2UR UR5, SR_CTAID.Y ;  /* 0x00000000000579c3 */ /* 0x000ee20000002600 */
[----:B-1----:R-:W-:-:S07]  /*0080*/  ISETP.NE.AND P0, PT, R4, 0x2, PT ;  /* 0x000000020400780c */ /* 0x002fce0003f05270 */
[----:B------:R-:W3:Y:S01]  /*0090*/  LDC R5, c[0x0][0x364] ;  /* 0x0000d900ff057b82 */ /* 0x000ee20000000800 */
[----:B0-----:R-:W-:Y:S02]  /*00a0*/  IMAD R0, R3, UR4, R0 ;  /* 0x0000000403007c24 */ /* 0x001fe4000f8e0200 */
[----:B---3--:R-:W-:Y:S01]  /*00b0*/  IMAD R3, R5, UR5, R2 ;  /* 0x0000000505037c24 */ /* 0x008fe2000f8e0202 */
[----:B------:R-:W0:Y:S03]  /*00c0*/  LDCU.64 UR4, c[0x0][0x358] ;  /* 0x00006b00ff0477ac */ /* 0x000e260008000a00 */
[----:B--2---:R-:W-:Y:S01]  /*00d0*/  IMAD R0, R3, UR6, R0 ;  /* 0x0000000603007c24 */ /* 0x004fe2000f8e0200 */
[----:B------:R-:W-:Y:S06]  /*00e0*/  @!P0 BRA `(.L_x_498) ;  /* 0x0000000000a08947 */ /* 0x000fec0003800000 */
[----:B------:R-:W-:-:S13]  /*00f0*/  ISETP.NE.AND P0, PT, R4, 0x1, PT ;  /* 0x000000010400780c */ /* 0x000fda0003f05270 */
[----:B0-----:R-:W-:Y:S05]  /*0100*/  @P0 EXIT ;  /* 0x000000000000094d */ /* 0x001fea0003800000 */
[----:B------:R-:W0:Y:S01]  /*0110*/  LDC.64 R2, c[0x0][0x398] ;  /* 0x0000e600ff027b82 */ /* 0x000e220000000a00 */
[----:B------:R-:W1:Y:S07]  /*0120*/  LDCU UR6, c[0x3][0x4c] ;  /* 0x00c00980ff0677ac */ /* 0x000e6e0008000800 */
[----:B------:R-:W2:Y:S08]  /*0130*/  LDC.64 R4, c[0x0][0x3a8] ;  /* 0x0000ea00ff047b82 */ /* 0x000eb00000000a00 */
[----:B------:R-:W3:Y:S08]  /*0140*/  LDC.64 R14, c[0x0][0x3b0] ;  /* 0x0000ec00ff0e7b82 */ /* 0x000ef00000000a00 */
[----:B------:R-:W4:Y:S01]  /*0150*/  LDC.64 R6, c[0x0][0x3b8] ;  /* 0x0000ee00ff067b82 */ /* 0x000f220000000a00 */
[----:B0-----:R-:W-:-:S05]  /*0160*/  IMAD.WIDE R2, R0, 0x4, R2 ;  /* 0x0000000400027825 */ /* 0x001fca00078e0202 */
[----:B------:R-:W5:Y:S01]  /*0170*/  LDG.E R13, desc[UR4][R2.64] ;  /* 0x00000004020d7981 */ /* 0x000f62000c1e1900 */
[C---:B--2---:R-:W-:Y:S01]  /*0180*/  IMAD.WIDE R4, R0.reuse, 0x4, R4 ;  /* 0x0000000400047825 */ /* 0x044fe200078e0204 */
[----:B------:R-:W1:Y:S04]  /*0190*/  LDC.64 R20, c[0x0][0x3a0] ;  /* 0x0000e800ff147b82 */ /* 0x000e680000000a00 */
[----:B------:R-:W2:Y:S01]  /*01a0*/  LDG.E R17, desc[UR4][R4.64] ;  /* 0x0000000404117981 */ /* 0x000ea2000c1e1900 */
[----:B---3--:R-:W-:-:S03]  /*01b0*/  IMAD.WIDE R14, R0, 0x4, R14 ;  /* 0x00000004000e7825 */ /* 0x008fc600078e020e */
[----:B------:R-:W0:Y:S03]  /*01c0*/  LDC.64 R10, c[0x0][0x380] ;  /* 0x0000e000ff0a7b82 */ /* 0x000e260000000a00 */
[----:B------:R-:W3:Y:S01]  /*01d0*/  LDG.E R14, desc[UR4][R14.64] ;  /* 0x000000040e0e7981 */ /* 0x000ee2000c1e1900 */
[----:B----4-:R-:W-:-:S04]  /*01e0*/  IMAD.WIDE R6, R0, 0x4, R6 ;  /* 0x0000000400067825 */ /* 0x010fc800078e0206 */
[----:B------:R-:W4:Y:S01]  /*01f0*/  LDC.64 R8, c[0x0][0x3c0] ;  /* 0x0000f000ff087b82 */ /* 0x000f220000000a00 */
[----:B------:R-:W3:Y:S01]  /*0200*/  LDG.E R19, desc[UR4][R6.64] ;  /* 0x0000000406137981 */ /* 0x000ee2000c1e1900 */
[----:B-1----:R-:W-:Y:S01]  /*0210*/  FMUL R12, R20, -UR6 ;  /* 0x80000006140c7c20 */ /* 0x002fe20008400000 */
[----:B0-----:R-:W-:-:S04]  /*0220*/  IMAD.WIDE R10, R0, 0x4, R10 ;  /* 0x00000004000a7825 */ /* 0x001fc800078e020a */
[----:B----4-:R-:W-:-:S04]  /*0230*/  IMAD.WIDE R8, R0, 0x4, R8 ;  /* 0x0000000400087825 */ /* 0x010fc800078e0208 */
[----:B-----5:R-:W-:Y:S01]  /*0240*/  FMUL R16, R12, R13 ;  /* 0x0000000d0c107220 */ /* 0x020fe20000400000 */
[----:B------:R-:W-:-:S03]  /*0250*/  FMUL R13, R13, R21 ;  /* 0x000000150d0d7220 */ /* 0x000fc60000400000 */
[----:B--2---:R-:W-:Y:S01]  /*0260*/  FMUL R16, R16, R17 ;  /* 0x0000001110107220 */ /* 0x004fe20000400000 */
[----:B---3--:R-:W-:Y:S02]  /*0270*/  FMUL R18, R13, R14 ;  /* 0x0000000e0d127220 */ /* 0x008fe40000400000 */
[----:B------:R-:W0:Y:S01]  /*0280*/  LDC.64 R14, c[0x0][0x388] ;  /* 0x0000e200ff0e7b82 */ /* 0x000e220000000a00 */
[----:B------:R-:W-:-:S04]  /*0290*/  FMUL R16, R16, R19 ;  /* 0x0000001310107220 */ /* 0x000fc80000400000 */
[----:B------:R-:W-:-:S05]  /*02a0*/  FFMA R19, R19, R16, R18 ;  /* 0x0000001013137223 */ /* 0x000fca0000000012 */
[----:B------:R1:W-:Y:S04]  /*02b0*/  STG.E desc[UR4][R10.64], R19 ;  /* 0x000000130a007986 */ /* 0x0003e8000c101904 */
[----:B------:R-:W2:Y:S04]  /*02c0*/  LDG.E R3, desc[UR4][R2.64] ;  /* 0x0000000402037981 */ /* 0x000ea8000c1e1900 */
[----:B------:R-:W3:Y:S04]  /*02d0*/  LDG.E R5, desc[UR4][R4.64] ;  /* 0x0000000404057981 */ /* 0x000ee8000c1e1900 */
[----:B------:R-:W4:Y:S04]  /*02e0*/  LDG.E R7, desc[UR4][R6.64] ;  /* 0x0000000406077981 */ /* 0x000f28000c1e1900 */
[----:B------:R-:W1:Y:S01]  /*02f0*/  LDG.E R9, desc[UR4][R8.64] ;  /* 0x0000000408097981 */ /* 0x000e62000c1e1900 */
[----:B--2---:R-:W-:-:S04]  /*0300*/  FMUL R12, R12, R3 ;  /* 0x000000030c0c7220 */ /* 0x004fc80000400000 */
[----:B---3--:R-:W-:-:S04]  /*0310*/  FMUL R12, R12, R5 ;  /* 0x000000050c0c7220 */ /* 0x008fc80000400000 */
[----:B----4-:R-:W-:Y:S01]  /*0320*/  FMUL R16, R12, R7 ;  /* 0x000000070c107220 */ /* 0x010fe20000400000 */
[----:B0-----:R-:W-:-:S04]  /*0330*/  IMAD.WIDE R12, R0, 0x4, R14 ;  /* 0x00000004000c7825 */ /* 0x001fc800078e020e */
[----:B-1----:R-:W-:-:S05]  /*0340*/  FMUL R11, R16, R9 ;  /* 0x00000009100b7220 */ /* 0x002fca0000400000 */
[----:B------:R-:W-:Y:S01]  /*0350*/  STG.E desc[UR4][R12.64], R11 ;  /* 0x0000000b0c007986 */ /* 0x000fe2000c101904 */
[----:B------:R-:W-:Y:S05]  /*0360*/  EXIT ;  /* 0x000000000000794d */ /* 0x000fea0003800000 */
.L_x_498:
[----:B------:R-:W1:Y:S01]  /*0370*/  LDC.64 R4, c[0x0][0x398] ;  /* 0x0000e600ff047b82 */ /* 0x000e620000000a00 */
[----:B------:R-:W2:Y:S07]  /*0380*/  LDCU UR6, c[0x3][0x4c] ;  /* 0x00c00980ff0677ac */ /* 0x000eae0008000800 */
[----:B------:R-:W3:Y:S08]  /*0390*/  LDC.64 R2, c[0x0][0x3a8] ;  /* 0x0000ea00ff027b82 */ /* 0x000ef00000000a00 */
[----:B------:R-:W4:Y:S08]  /*03a0*/  LDC.64 R6, c[0x0][0x3b8] ;  /* 0x0000ee00ff067b82 */ /* 0x000f300000000a00 */
[----:B------:R-:W5:Y:S01]  /*03b0*/  LDC.64 R8, c[0x0][0x3c0] ;  /* 0x0000f000ff087b82 */ /* 0x000f620000000a00 */
[----:B-1----:R-:W-:-:S05]  /*03c0*/  IMAD.WIDE R4, R0, 0x4, R4 ;  /* 0x0000000400047825 */ /* 0x002fca00078e0204 */
[----:B0-----:R-:W2:Y:S01]  /*03d0*/  LDG.E R17, desc[UR4][R4.64] ;  /* 0x0000000404117981 */ /* 0x001ea2000c1e1900 */
[C---:B---3--:R-:W-:Y:S01]  /*03e0*/  IMAD.WIDE R2, R0.reuse, 0x4, R2 ;  /* 0x0000000400027825 */ /* 0x048fe200078e0202 */
[----:B------:R-:W0:Y:S04]  /*03f0*/  LDC.64 R12, c[0x0][0x380] ;  /* 0x0000e000ff0c7b82 */ /* 0x000e280000000a00 */
[----:B------:R-:W3:Y:S01]  /*0400*/  LDG.E R16, desc[UR4][R2.64] ;  /* 0x0000000402107981 */ /* 0x000ee2000c1e1900 */
[----:B----4-:R-:W-:-:S03]  /*0410*/  IMAD.WIDE R14, R0, 0x4, R6 ;  /* 0x00000004000e7825 */ /* 0x010fc600078e0206 */
[----:B------:R-:W1:Y:S03]  /*0420*/  LDC.64 R10, c[0x0][0x3b0] ;  /* 0x0000ec00ff0a7b82 */ /* 0x000e660000000a00 */
[----:B------:R-:W4:Y:S01]  /*0430*/  LDG.E R15, desc[UR4][R14.64] ;  /* 0x000000040e0f7981 */ /* 0x000f22000c1e1900 */
[----:B-----5:R-:W-:-:S04]  /*0440*/  IMAD.WIDE R6, R0, 0x4, R8 ;  /* 0x0000000400067825 */ /* 0x020fc800078e0208 */
[----:B------:R-:W2:Y:S01]  /*0450*/  LDC.64 R8, c[0x0][0x3a0] ;  /* 0x0000e800ff087b82 */ /* 0x000ea20000000a00 */
[----:B------:R-:W5:Y:S01]  /*0460*/  LDG.E R19, desc[UR4][R6.64] ;  /* 0x0000000406137981 */ /* 0x000f62000c1e1900 */
[----:B0-----:R-:W-:-:S04]  /*0470*/  IMAD.WIDE R12, R0, 0x4, R12 ;  /* 0x00000004000c7825 */ /* 0x001fc800078e020c */
[----:B--2---:R-:W-:Y:S01]  /*0480*/  FMUL R8, R8, -UR6 ;  /* 0x8000000608087c20 */ /* 0x004fe20008400000 */
[----:B-1----:R-:W-:-:S04]  /*0490*/  IMAD.WIDE R10, R0, 0x4, R10 ;  /* 0x00000004000a7825 */ /* 0x002fc800078e020a */
[----:B------:R-:W-:-:S04]  /*04a0*/  FMUL R17, R8, R17 ;  /* 0x0000001108117220 */ /* 0x000fc80000400000 */
[----:B---3--:R-:W-:-:S04]  /*04b0*/  FMUL R16, R17, R16 ;  /* 0x0000001011107220 */ /* 0x008fc80000400000 */
[----:B----4-:R-:W-:Y:S02]  /*04c0*/  FMUL R16, R16, R15 ;  /* 0x0000000f10107220 */ /* 0x010fe40000400000 */
[----:B------:R-:W0:Y:S02]  /*04d0*/  LDC.64 R14, c[0x0][0x388] ;  /* 0x0000e200ff0e7b82 */ /* 0x000e240000000a00 */
[----:B-----5:R-:W-:-:S05]  /*04e0*/  FMUL R19, R16, R19 ;  /* 0x0000001310137220 */ /* 0x020fca0000400000 */
[----:B------:R-:W-:Y:S04]  /*04f0*/  STG.E desc[UR4][R12.64], R19 ;  /* 0x000000130c007986 */ /* 0x000fe8000c101904 */
[----:B------:R-:W2:Y:S04]  /*0500*/  LDG.E R4, desc[UR4][R4.64] ;  /* 0x0000000404047981 */ /* 0x000ea8000c1e1900 */
[----:B------:R-:W3:Y:S04]  /*0510*/  LDG.E R3, desc[UR4][R2.64] ;  /* 0x0000000402037981 */ /* 0x000ee8000c1e1900 */
[----:B------:R-:W4:Y:S04]  /*0520*/  LDG.E R10, desc[UR4][R10.64] ;  /* 0x000000040a0a7981 */ /* 0x000f28000c1e1900 */
[----:B------:R-:W5:Y:S01]  /*0530*/  LDG.E R7, desc[UR4][R6.64] ;  /* 0x0000000406077981 */ /* 0x000f62000c1e1900 */
[----:B0-----:R-:W-:-:S04]  /*0540*/  IMAD.WIDE R14, R0, 0x4, R14 ;  /* 0x00000004000e7825 */ /* 0x001fc800078e020e */
[----:B--2---:R-:W-:Y:S01]  /*0550*/  FMUL R8, R8, R4 ;  /* 0x0000000408087220 */ /* 0x004fe20000400000 */
[----:B------:R-:W-:-:S03]  /*0560*/  FMUL R9, R4, R9 ;  /* 0x0000000904097220 */ /* 0x000fc60000400000 */
[----:B---3--:R-:W-:Y:S01]  /*0570*/  FMUL R8, R8, R3 ;  /* 0x0000000308087220 */ /* 0x008fe20000400000 */
[----:B----4-:R-:W-:-:S03]  /*0580*/  FMUL R16, R9, R10 ;  /* 0x0000000a09107220 */ /* 0x010fc60000400000 */
[----:B-----5:R-:W-:-:S04]  /*0590*/  FMUL R8, R8, R7 ;  /* 0x0000000708087220 */ /* 0x020fc80000400000 */
[----:B------:R-:W-:-:S05]  /*05a0*/  FFMA R5, R7, R8, R16 ;  /* 0x0000000807057223 */ /* 0x000fca0000000010 */
[----:B------:R-:W-:Y:S01]  /*05b0*/  STG.E desc[UR4][R14.64], R5 ;  /* 0x000000050e007986 */ /* 0x000fe2000c101904 */
[----:B------:R-:W-:Y:S05]  /*05c0*/  EXIT ;  /* 0x000000000000794d */ /* 0x000fea0003800000 */
.L_x_499:
        /* <DEDUP_REMOVED lines=11> */
.L_x_689:


//--------------------- .text._Z9bend_corePfS_S_ii --------------------------
	.section	.text._Z9bend_corePfS_S_ii,"ax",@progbits
	.align	128
        .global         _Z9bend_corePfS_S_ii
        .type           _Z9bend_corePfS_S_ii,@function
        .size           _Z9bend_corePfS_S_ii,(.L_x_659 - _Z9bend_corePfS_S_ii)
        .other          _Z9bend_corePfS_S_ii,@"STO_CUDA_ENTRY STV_DEFAULT"
_Z9bend_corePfS_S_ii:
.text._Z9bend_corePfS_S_ii:
        /* <DEDUP_REMOVED lines=11> */
[----:B------:R-:W-:Y:S01]  /*00b0*/  ISETP.GE.OR P0, PT, R3, UR6, P0 ;  /* 0x0000000603007c0c */ /* 0x000fe20008706670 */
[----:B------:R-:W-:-:S12]  /*00c0*/  IMAD R3, R0, UR6, R3 ;  /* 0x0000000600037c24 */ /* 0x000fd8000f8e0203 */
[----:B------:R-:W-:Y:S05]  /*00d0*/  @P0 EXIT ;  /* 0x000000000000094d */ /* 0x000fea0003800000 */
[----:B------:R-:W0:Y:S01]  /*00e0*/  LDC.64 R6, c[0x0][0x390] ;  /* 0x0000e400ff067b82 */ /* 0x000e220000000a00 */
[----:B------:R-:W1:Y:S07]  /*00f0*/  LDCU.64 UR4, c[0x0][0x358] ;  /* 0x00006b00ff0477ac */ /* 0x000e6e0008000a00 */
[----:B------:R-:W2:Y:S08]  /*0100*/  LDC R11, c[0x3][0x4c] ;  /* 0x00c01300ff0b7b82 */ /* 0x000eb00000000800 */
[----:B------:R-:W3:Y:S01]  /*0110*/  LDC.64 R4, c[0x0][0x388] ;  /* 0x0000e200ff047b82 */ /* 0x000ee20000000a00 */
[----:B0-----:R-:W-:-:S06]  /*0120*/  IMAD.WIDE R6, R3, 0x4, R6 ;  /* 0x0000000403067825 */ /* 0x001fcc00078e0206 */
[----:B-1----:R-:W4:Y:S01]  /*0130*/  LDG.E R6, desc[UR4][R6.64] ;  /* 0x0000000406067981 */ /* 0x002f22000c1e1900 */
[----:B--2---:R-:W0:Y:S01]  /*0140*/  MUFU.RCP R10, R11 ;  /* 0x0000000b000a7308 */ /* 0x004e220000001000 */
[----:B---3--:R-:W-:-:S06]  /*0150*/  IMAD.WIDE R4, R3, 0x4, R4 ;  /* 0x0000000403047825 */ /* 0x008fcc00078e0204 */
[----:B------:R1:W5:Y:S01]  /*0160*/  LDG.E R4, desc[UR4][R4.64] ;  /* 0x0000000404047981 */ /* 0x000362000c1e1900 */
[----:B------:R-:W-:Y:S01]  /*0170*/  BSSY.RECONVERGENT B0, `(.L_x_500) ;  /* 0x0000012000007945 */ /* 0x000fe20003800200 */
[C---:B----4-:R-:W-:Y:S01]  /*0180*/  FMUL R0, R6.reuse, -36 ;  /* 0xc210000006007820 */ /* 0x050fe20000400000 */
[C---:B------:R-:W-:Y:S01]  /*0190*/  FADD R9, -R6.reuse, 1 ;  /* 0x3f80000006097421 */ /* 0x040fe20000000100 */
[----:B------:R-:W-:-:S03]  /*01a0*/  FADD R8, R6, R6 ;  /* 0x0000000606087221 */ /* 0x000fc60000000000 */
[----:B------:R-:W-:Y:S01]  /*01b0*/  FMUL R2, R0, R9 ;  /* 0x0000000900027220 */ /* 0x000fe20000400000 */
[----:B------:R-:W-:Y:S01]  /*01c0*/  FADD R7, -R8, 1 ;  /* 0x3f80000008077421 */ /* 0x000fe20000000100 */
[----:B------:R-:W2:Y:S01]  /*01d0*/  LDC R0, c[0x3][0x4c] ;  /* 0x00c01300ff007b82 */ /* 0x000ea20000000800 */
[----:B0-----:R-:W-:Y:S02]  /*01e0*/  FFMA R9, R10, -R11, 1 ;  /* 0x3f8000000a097423 */ /* 0x001fe4000000080b */
[----:B------:R-:W-:Y:S02]  /*01f0*/  FMUL R2, R2, R7 ;  /* 0x0000000702027220 */ /* 0x000fe40000400000 */
[----:B------:R-:W-:Y:S02]  /*0200*/  FFMA R9, R10, R9, R10 ;  /* 0x000000090a097223 */ /* 0x000fe4000000000a */
[----:B------:R-:W0:Y:S02]  /*0210*/  FCHK P0, R2, R11 ;  /* 0x0000000b02007302 */ /* 0x000e240000000000 */
[----:B-1----:R-:W-:-:S04]  /*0220*/  FFMA R5, R2, R9, RZ ;  /* 0x0000000902057223 */ /* 0x002fc800000000ff */
[----:B------:R-:W-:-:S04]  /*0230*/  FFMA R6, R5, -R11, R2 ;  /* 0x8000000b05067223 */ /* 0x000fc80000000002 */
[----:B------:R-:W-:Y:S01]  /*0240*/  FFMA R5, R9, R6, R5 ;  /* 0x0000000609057223 */ /* 0x000fe20000000005 */
[----:B0-----:R-:W-:Y:S06]  /*0250*/  @!P0 BRA `(.L_x_501) ;  /* 0x00000000000c8947 */ /* 0x001fec0003800000 */
[----:B------:R-:W-:-:S07]  /*0260*/  MOV R6, 0x280 ;  /* 0x0000028000067802 */ /* 0x000fce0000000f00 */
[----:B--2--5:R-:W-:Y:S05]  /*0270*/  CALL.REL.NOINC `($__internal_14_$__cuda_sm3x_div_rn_noftz_f32_slowpath) ;  /* 0x0000000000587944 */ /* 0x024fea0003c00000 */
[----:B------:R-:W-:-:S07]  /*0280*/  IMAD.MOV.U32 R5, RZ, RZ, R2 ;  /* 0x000000ffff057224 */ /* 0x000fce00078e0002 */
.L_x_501:
[----:B------:R-:W-:Y:S05]  /*0290*/  BSYNC.RECONVERGENT B0 ;  /* 0x0000000000007941 */ /* 0x000fea0003800200 */
.L_x_500:
[----:B------:R-:W0:Y:S01]  /*02a0*/  LDC R8, c[0x3][0x4c] ;  /* 0x00c01300ff087b82 */ /* 0x000e220000000800 */
        /* <DEDUP_REMOVED lines=11> */
[----:B--2--5:R-:W-:Y:S05]  /*0360*/  CALL.REL.NOINC `($__internal_14_$__cuda_sm3x_div_rn_noftz_f32_slowpath) ;  /* 0x00000000001c7944 */ /* 0x024fea0003c00000 */
[----:B------:R-:W-:-:S07]  /*0370*/  IMAD.MOV.U32 R9, RZ, RZ, R2 ;  /* 0x000000ffff097224 */ /* 0x000fce00078e0002 */
.L_x_503:
[----:B------:R-:W-:Y:S05]  /*0380*/  BSYNC.RECONVERGENT B0 ;  /* 0x0000000000007941 */ /* 0x000fea0003800200 */
.L_x_502:
[----:B------:R-:W0:Y:S01]  /*0390*/  LDC.64 R6, c[0x0][0x380] ;  /* 0x0000e000ff067b82 */ /* 0x000e220000000a00 */
[----:B-----5:R-:W-:Y:S01]  /*03a0*/  FADD R9, R4, R9 ;  /* 0x0000000904097221 */ /* 0x020fe20000000000 */
[----:B0-----:R-:W-:-:S05]  /*03b0*/  IMAD.WIDE R2, R3, 0x4, R6 ;  /* 0x0000000403027825 */ /* 0x001fca00078e0206 */
[----:B------:R-:W-:Y:S01]  /*03c0*/  STG.E desc[UR4][R2.64], R9 ;  /* 0x0000000902007986 */ /* 0x000fe2000c101904 */
[----:B------:R-:W-:Y:S05]  /*03d0*/  EXIT ;  /* 0x000000000000794d */ /* 0x000fea0003800000 */
        .weak           $__internal_14_$__cuda_sm3x_div_rn_noftz_f32_slowpath
        .type           $__internal_14_$__cuda_sm3x_div_rn_noftz_f32_slowpath,@function
        .size           $__internal_14_$__cuda_sm3x_div_rn_noftz_f32_slowpath,(.L_x_659 - $__internal_14_$__cuda_sm3x_div_rn_noftz_f32_slowpath)
$__internal_14_$__cuda_sm3x_div_rn_noftz_f32_slowpath:
[----:B------:R-:W-:Y:S01]  /*03e0*/  SHF.R.U32.HI R7, RZ, 0x17, R0 ;  /* 0x00000017ff077819 */ /* 0x000fe20000011600 */
[----:B------:R-:W-:Y:S01]  /*03f0*/  BSSY.RECONVERGENT B1, `(.L_x_504) ;  /* 0x0000063000017945 */ /* 0x000fe20003800200 */
[----:B------:R-:W-:Y:S02]  /*0400*/  SHF.R.U32.HI R5, RZ, 0x17, R2 ;  /* 0x00000017ff057819 */ /* 0x000fe40000011602 */
[----:B------:R-:W-:Y:S02]  /*0410*/  LOP3.LUT R7, R7, 0xff, RZ, 0xc0, !PT ;  /* 0x000000ff07077812 */ /* 0x000fe400078ec0ff */
[----:B------:R-:W-:Y:S02]  /*0420*/  LOP3.LUT R12, R5, 0xff, RZ, 0xc0, !PT ;  /* 0x000000ff050c7812 */ /* 0x000fe400078ec0ff */
[----:B------:R-:W-:Y:S01]  /*0430*/  MOV R5, R0 ;  /* 0x0000000000057202 */ /* 0x000fe20000000f00 */
        /* <DEDUP_REMOVED lines=29> */
.L_x_505:
        /* <DEDUP_REMOVED lines=51> */
.L_x_512:
[----:B------:R-:W-:-:S04]  /*0940*/  LOP3.LUT R2, R2, 0x80000000, RZ, 0xc0, !PT ;  /* 0x8000000002027812 */ /* 0x000fc800078ec0ff */
[----:B------:R-:W-:Y:S01]  /*0950*/  LOP3.LUT R2, R2, 0x7f800000, RZ, 0xfc, !PT ;  /* 0x7f80000002027812 */ /* 0x000fe200078efcff */
[----:B------:R-:W-:Y:S06]  /*0960*/  BRA `(.L_x_513) ;  /* 0x0000000000047947 */ /* 0x000fec0003800000 */
.L_x_511:
[----:B------:R-:W-:-:S07]  /*0970*/  IMAD R2, R7, 0x800000, R2 ;  /* 0x0080000007027824 */ /* 0x000fce00078e0202 */
.L_x_513:
[----:B------:R-:W-:Y:S05]  /*0980*/  BSYNC.RECONVERGENT B2 ;  /* 0x0000000000027941 */ /* 0x000fea0003800200 */
.L_x_510:
[----:B------:R-:W-:Y:S05]  /*0990*/  BRA `(.L_x_514) ;  /* 0x0000000000207947 */ /* 0x000fea0003800000 */
.L_x_509:
[----:B------:R-:W-:-:S04]  /*09a0*/  LOP3.LUT R2, R5, 0x80000000, R2, 0x48, !PT ;  /* 0x8000000005027812 */ /* 0x000fc800078e4802 */
[----:B------:R-:W-:Y:S01]  /*09b0*/  LOP3.LUT R2, R2, 0x7f800000, RZ, 0xfc, !PT ;  /* 0x7f80000002027812 */ /* 0x000fe200078efcff */
[----:B------:R-:W-:Y:S06]  /*09c0*/  BRA `(.L_x_514) ;  /* 0x0000000000147947 */ /* 0x000fec0003800000 */
.L_x_508:
[----:B------:R-:W-:Y:S01]  /*09d0*/  LOP3.LUT R2, R5, 0x80000000, R2, 0x48, !PT ;  /* 0x8000000005027812 */ /* 0x000fe200078e4802 */
[----:B------:R-:W-:Y:S06]  /*09e0*/  BRA `(.L_x_514) ;  /* 0x00000000000c7947 */ /* 0x000fec0003800000 */
.L_x_507:
[----:B------:R-:W0:Y:S01]  /*09f0*/  MUFU.RSQ R2, -QNAN ;  /* 0xffc0000000027908 */ /* 0x000e220000001400 */
[----:B------:R-:W-:Y:S05]  /*0a00*/  BRA `(.L_x_514) ;  /* 0x0000000000047947 */ /* 0x000fea0003800000 */
.L_x_506:
[----:B------:R-:W-:-:S07]  /*0a10*/  FADD.FTZ R2, R2, R0 ;  /* 0x0000000002027221 */ /* 0x000fce0000010000 */
.L_x_514:
[----:B------:R-:W-:Y:S05]  /*0a20*/  BSYNC.RECONVERGENT B1 ;  /* 0x0000000000017941 */ /* 0x000fea0003800200 */
.L_x_504:
[----:B------:R-:W-:-:S04]  /*0a30*/  IMAD.MOV.U32 R7, RZ, RZ, 0x0 ;  /* 0x00000000ff077424 */ /* 0x000fc800078e00ff */
[----:B0-----:R-:W-:Y:S05]  /*0a40*/  RET.REL.NODEC R6 `(_Z9bend_corePfS_S_ii) ;  /* 0xfffffff4066c7950 */ /* 0x001fea0003c3ffff */
.L_x_515:
        /* <DEDUP_REMOVED lines=11> */
.L_x_659:


//--------------------- .text._Z12reactionRhoAPfS_S_S_S_fffffffii --------------------------
	.section	.text._Z12reactionRhoAPfS_S_S_S_fffffffii,"ax",@progbits
	.align	128
        .global         _Z12reactionRhoAPfS_S_S_S_fffffffii
        .type           _Z12reactionRhoAPfS_S_S_S_fffffffii,@function
        .size           _Z12reactionRhoAPfS_S_S_S_fffffffii,(.L_x_660 - _Z12reactionRhoAPfS_S_S_S_fffffffii)
        .other          _Z12reactionRhoAPfS_S_S_S_fffffffii,@"STO_CUDA_ENTRY STV_DEFAULT"
_Z12reactionRhoAPfS_S_S_S_fffffffii:
.text._Z12reactionRhoAPfS_S_S_S_fffffffii:
[----:B------:R-:W-:Y:S08]  /*0000*/  LDC R1, c[0x0][0x37c] ;  /* 0x0000df00ff017b82 */ /* 0x000ff00000000800 */
[----:B------:R-:W0:Y:S01]  /*0010*/  LDC.64 R4, c[0x0][0x3a0] ;  /* 0x0000e800ff047b82 */ /* 0x000e220000000a00 */
[----:B------:R-:W0:Y:S01]  /*0020*/  LDCU.64 UR4, c[0x0][0x358] ;  /* 0x00006b00ff0477ac */ /* 0x000e220008000a00 */
[----:B------:R-:W1:Y:S06]  /*0030*/  LDCU UR8, c[0x0][0x3bc] ;  /* 0x00007780ff0877ac */ /* 0x000e6c0008000800 */
[----:B------:R-:W2:Y:S01]  /*0040*/  LDC.64 R2, c[0x0][0x398] ;  /* 0x0000e600ff027b82 */ /* 0x000ea20000000a00 */
[----:B------:R-:W3:Y:S01]  /*0050*/  LDCU.64 UR10, c[0x0][0x3c0] ;  /* 0x00007800ff0a77ac */ /* 0x000ee20008000a00 */
[----:B------:R-:W4:Y:S06]  /*0060*/  S2R R8, SR_TID.X ;  /* 0x0000000000087919 */ /* 0x000f2c0000002100 */
[----:B------:R-:W5:Y:S01]  /*0070*/  LDC R13, c[0x0][0x3a8] ;  /* 0x0000ea00ff0d7b82 */ /* 0x000f620000000800 */
[----:B0-----:R-:W1:Y:S04]  /*0080*/  LDG.E R4, desc[UR4][R4.64] ;  /* 0x0000000404047981 */ /* 0x001e68000c1e1900 */
[----:B--2---:R-:W2:Y:S03]  /*0090*/  LDG.E R2, desc[UR4][R2.64] ;  /* 0x0000000402027981 */ /* 0x004ea6000c1e1900 */
[----:B------:R-:W4:Y:S01]  /*00a0*/  LDC R9, c[0x0][0x360] ;  /* 0x0000d800ff097b82 */ /* 0x000f220000000800 */
[----:B------:R-:W0:Y:S07]  /*00b0*/  S2R R10, SR_TID.Y ;  /* 0x00000000000a7919 */ /* 0x000e2e0000002200 */
[----:B------:R-:W4:Y:S08]  /*00c0*/  S2UR UR6, SR_CTAID.X ;  /* 0x00000000000679c3 */ /* 0x000f300000002500 */
[----:B------:R-:W0:Y:S08]  /*00d0*/  S2UR UR7, SR_CTAID.Y ;  /* 0x00000000000779c3 */ /* 0x000e300000002600 */
[----:B------:R-:W0:Y:S01]  /*00e0*/  LDC R11, c[0x0][0x364] ;  /* 0x0000d900ff0b7b82 */ /* 0x000e220000000800 */
[----:B-1----:R-:W-:-:S04]  /*00f0*/  FMUL R0, R4, UR8 ;  /* 0x0000000804007c20 */ /* 0x002fc80008400000 */
[----:B---3--:R-:W-:-:S04]  /*0100*/  FMUL R7, R0, UR10 ;  /* 0x0000000a00077c20 */ /* 0x008fc80008400000 */
[----:B------:R-:W1:Y:S01]  /*0110*/  MUFU.RCP R6, R7 ;  /* 0x0000000700067308 */ /* 0x000e620000001000 */
[----:B--2---:R-:W-:Y:S01]  /*0120*/  FMUL R0, R2, UR8 ;  /* 0x0000000802007c20 */ /* 0x004fe20008400000 */
[----:B----4-:R-:W-:-:S03]  /*0130*/  IMAD R2, R9, UR6, R8 ;  /* 0x0000000609027c24 */ /* 0x010fc6000f8e0208 */
[----:B-----5:R-:W-:-:S04]  /*0140*/  FFMA R0, -R0, UR10, R13 ;  /* 0x0000000a00007c23 */ /* 0x020fc8000800010d */
[----:B------:R-:W2:Y:S01]  /*0150*/  FCHK P0, R0, R7 ;  /* 0x0000000700007302 */ /* 0x000ea20000000000 */
[----:B-1----:R-:W-:-:S04]  /*0160*/  FFMA R3, -R7, R6, 1 ;  /* 0x3f80000007037423 */ /* 0x002fc80000000106 */
[----:B------:R-:W-:Y:S01]  /*0170*/  FFMA R5, R6, R3, R6 ;  /* 0x0000000306057223 */ /* 0x000fe20000000006 */
[----:B0-----:R-:W-:-:S03]  /*0180*/  IMAD R3, R11, UR7, R10 ;  /* 0x000000070b037c24 */ /* 0x001fc6000f8e020a */
[----:B------:R-:W-:Y:S01]  /*0190*/  FFMA R4, R0, R5, RZ ;  /* 0x0000000500047223 */ /* 0x000fe200000000ff */
[----:B------:R-:W-:-:S03]  /*01a0*/  IMAD R2, R3, UR11, R2 ;  /* 0x0000000b03027c24 */ /* 0x000fc6000f8e0202 */
[----:B------:R-:W-:-:S04]  /*01b0*/  FFMA R6, -R7, R4, R0 ;  /* 0x0000000407067223 */ /* 0x000fc80000000100 */
[----:B------:R-:W-:Y:S01]  /*01c0*/  FFMA R4, R5, R6, R4 ;  /* 0x0000000605047223 */ /* 0x000fe20000000004 */
[----:B--2---:R-:W-:Y:S06]  /*01d0*/  @!P0 BRA `(.L_x_516) ;  /* 0x0000000000108947 */ /* 0x004fec0003800000 */
[----:B------:R-:W-:Y:S01]  /*01e0*/  IMAD.MOV.U32 R3, RZ, RZ, R7 ;  /* 0x000000ffff037224 */ /* 0x000fe200078e0007 */
[----:B------:R-:W-:-:S07]  /*01f0*/  MOV R8, 0x210 ;  /* 0x0000021000087802 */ /* 0x000fce0000000f00 */
[----:B------:R-:W-:Y:S05]  /*0200*/  CALL.REL.NOINC `($__internal_15_$__cuda_sm3x_div_rn_noftz_f32_slowpath) ;  /* 0x00000000008c7944 */ /* 0x000fea0003c00000 */
[----:B------:R-:W-:-:S07]  /*0210*/  IMAD.MOV.U32 R4, RZ, RZ, R0 ;  /* 0x000000ffff047224 */ /* 0x000fce00078e0000 */
.L_x_516:
[----:B------:R-:W0:Y:S08]  /*0220*/  LDC.64 R6, c[0x0][0x390] ;  /* 0x0000e400ff067b82 */ /* 0x000e300000000a00 */
[----:B------:R-:W1:Y:S08]  /*0230*/  LDC.64 R8, c[0x0][0x388] ;  /* 0x0000e200ff087b82 */ /* 0x000e700000000a00 */
[----:B------:R-:W2:Y:S01]  /*0240*/  LDC R3, c[0x0][0x3b0] ;  /* 0x0000ec00ff037b82 */ /* 0x000ea20000000800 */
[----:B0-----:R-:W-:-:S06]  /*0250*/  IMAD.WIDE R6, R2, 0x4, R6 ;  /* 0x0000000402067825 */ /* 0x001fcc00078e0206 */
[----:B------:R-:W3:Y:S01]  /*0260*/  LDG.E R6, desc[UR4][R6.64] ;  /* 0x0000000406067981 */ /* 0x000ee2000c1e1900 */
[----:B-1----:R-:W-:-:S05]  /*0270*/  IMAD.WIDE R8, R2, 0x4, R8 ;  /* 0x0000000402087825 */ /* 0x002fca00078e0208 */
[----:B------:R0:W5:Y:S01]  /*0280*/  LDG.E R5, desc[UR4][R8.64] ;  /* 0x0000000408057981 */ /* 0x000162000c1e1900 */
[----:B------:R-:W-:Y:S01]  /*0290*/  BSSY.RECONVERGENT B0, `(.L_x_517) ;  /* 0x000000e000007945 */ /* 0x000fe20003800200 */
[----:B---3--:R-:W-:-:S04]  /*02a0*/  FMUL R0, R6, R6 ;  /* 0x0000000606007220 */ /* 0x008fc80000400000 */
[----:B--2---:R-:W-:-:S04]  /*02b0*/  FFMA R3, R3, R3, R0 ;  /* 0x0000000303037223 */ /* 0x004fc80000000000 */
[----:B------:R-:W1:Y:S08]  /*02c0*/  MUFU.RCP R10, R3 ;  /* 0x00000003000a7308 */ /* 0x000e700000001000 */
[----:B------:R-:W2:Y:S01]  /*02d0*/  FCHK P0, R0, R3 ;  /* 0x0000000300007302 */ /* 0x000ea20000000000 */
[----:B-1----:R-:W-:-:S04]  /*02e0*/  FFMA R11, -R3, R10, 1 ;  /* 0x3f800000030b7423 */ /* 0x002fc8000000010a */
[----:B------:R-:W-:-:S04]  /*02f0*/  FFMA R11, R10, R11, R10 ;  /* 0x0000000b0a0b7223 */ /* 0x000fc8000000000a */
[----:B------:R-:W-:-:S04]  /*0300*/  FFMA R10, R0, R11, RZ ;  /* 0x0000000b000a7223 */ /* 0x000fc800000000ff */
[----:B------:R-:W-:-:S04]  /*0310*/  FFMA R7, -R3, R10, R0 ;  /* 0x0000000a03077223 */ /* 0x000fc80000000100 */
[----:B------:R-:W-:Y:S01]  /*0320*/  FFMA R7, R11, R7, R10 ;  /* 0x000000070b077223 */ /* 0x000fe2000000000a */
[----:B0-2---:R-:W-:Y:S06]  /*0330*/  @!P0 BRA `(.L_x_518) ;  /* 0x00000000000c8947 */ /* 0x005fec0003800000 */
[----:B------:R-:W-:-:S07]  /*0340*/  MOV R8, 0x360 ;  /* 0x0000036000087802 */ /* 0x000fce0000000f00 */
[----:B-----5:R-:W-:Y:S05]  /*0350*/  CALL.REL.NOINC `($__internal_15_$__cuda_sm3x_div_rn_noftz_f32_slowpath) ;  /* 0x0000000000387944 */ /* 0x020fea0003c00000 */
[----:B------:R-:W-:-:S07]  /*0360*/  MOV R7, R0 ;  /* 0x0000000000077202 */ /* 0x000fce0000000f00 */
.L_x_518:
[----:B------:R-:W-:Y:S05]  /*0370*/  BSYNC.RECONVERGENT B0 ;  /* 0x0000000000007941 */ /* 0x000fea0003800200 */
.L_x_517:
[----:B------:R-:W0:Y:S01]  /*0380*/  LDCU UR6, c[0x0][0x3b4] ;  /* 0x00007680ff0677ac */ /* 0x000e220008000800 */
[----:B------:R-:W1:Y:S01]  /*0390*/  LDC.64 R8, c[0x0][0x380] ;  /* 0x0000e000ff087b82 */ /* 0x000e620000000a00 */
[----:B------:R-:W2:Y:S01]  /*03a0*/  LDCU UR8, c[0x0][0x3b8] ;  /* 0x00007700ff0877ac */ /* 0x000ea20008000800 */
[----:B------:R-:W3:Y:S01]  /*03b0*/  LDCU UR7, c[0x0][0x3ac] ;  /* 0x00007580ff0777ac */ /* 0x000ee20008000800 */
[----:B0-----:R-:W-:Y:S01]  /*03c0*/  FADD R7, R7, UR6 ;  /* 0x0000000607077e21 */ /* 0x001fe20008000000 */
[----:B--2---:R-:W-:Y:S01]  /*03d0*/  FMUL R6, R6, UR8 ;  /* 0x0000000806067c20 */ /* 0x004fe20008400000 */
[----:B-1----:R-:W-:-:S04]  /*03e0*/  IMAD.WIDE R2, R2, 0x4, R8 ;  /* 0x0000000402027825 */ /* 0x002fc800078e0208 */
[----:B---3--:R-:W-:-:S04]  /*03f0*/  FMUL R7, R7, UR7 ;  /* 0x0000000707077c20 */ /* 0x008fc80008400000 */
[----:B------:R-:W-:-:S04]  /*0400*/  FFMA R4, R7, R4, -R6 ;  /* 0x0000000407047223 */ /* 0x000fc80000000806 */
[----:B-----5:R-:W-:-:S05]  /*0410*/  FMUL R5, R5, R4 ;  /* 0x0000000405057220 */ /* 0x020fca0000400000 */
[----:B------:R-:W-:Y:S01]  /*0420*/  STG.E desc[UR4][R2.64], R5 ;  /* 0x0000000502007986 */ /* 0x000fe2000c101904 */
[----:B------:R-:W-:Y:S05]  /*0430*/  EXIT ;  /* 0x000000000000794d */ /* 0x000fea0003800000 */
        .weak           $__internal_15_$__cuda_sm3x_div_rn_noftz_f32_slowpath
        .type           $__internal_15_$__cuda_sm3x_div_rn_noftz_f32_slowpath,@function
        .size           $__internal_15_$__cuda_sm3x_div_rn_noftz_f32_slowpath,(.L_x_660 - $__internal_15_$__cuda_sm3x_div_rn_noftz_f32_slowpath)
$__internal_15_$__cuda_sm3x_div_rn_noftz_f32_slowpath:
        /* <DEDUP_REMOVED lines=34> */
.L_x_520:
[----:B------:R-:W-:Y:S01]  /*0660*/  LEA R10, R14, 0xc0800000, 0x17 ;  /* 0xc08000000e0a7811 */ /* 0x000fe200078eb8ff */
[----:B------:R-:W-:Y:S04]  /*0670*/  BSSY.RECONVERGENT B2, `(.L_x_525) ;  /* 0x0000036000027945 */ /* 0x000fe80003800200 */
[----:B------:R-:W-:Y:S02]  /*0680*/  IMAD.IADD R10, R3, 0x1, -R10 ;  /* 0x00000001030a7824 */ /* 0x000fe400078e0a0a */
[----:B------:R-:W-:Y:S02]  /*0690*/  VIADD R3, R12, 0xffffff81 ;  /* 0xffffff810c037836 */ /* 0x000fe40000000000 */
        /* <DEDUP_REMOVED lines=26> */
[CCC-:B------:R-:W-:Y:S01]  /*0840*/  FFMA.RM R10, R16.reuse, R12.reuse, R9.reuse ;  /* 0x0000000c100a7223 */ /* 0x1c0fe20000004009 */
[C---:B------:R-:W-:Y:S02]  /*0850*/  ISETP.NE.AND P2, PT, R11.reuse, RZ, PT ;  /* 0x000000ff0b00720c */ /* 0x040fe40003f45270 */
[----:B------:R-:W-:Y:S02]  /*0860*/  ISETP.NE.AND P1, PT, R11, RZ, PT ;  /* 0x000000ff0b00720c */ /* 0x000fe40003f25270 */
[----:B------:R-:W-:Y:S01]  /*0870*/  LOP3.LUT R7, R3, 0x7fffff, RZ, 0xc0, !PT ;  /* 0x007fffff03077812 */ /* 0x000fe200078ec0ff */
[----:B------:R-:W-:Y:S01]  /*0880*/  FFMA.RP R3, R16, R12, R9 ;  /* 0x0000000c10037223 */ /* 0x000fe20000008009 */
[----:B------:R-:W-:Y:S01]  /*0890*/  IADD3 R12, PT, PT, R11, 0x20, RZ ;  /* 0x000000200b0c7810 */ /* 0x000fe20007ffe0ff */
[----:B------:R-:W-:Y:S01]  /*08a0*/  IMAD.MOV R9, RZ, RZ, -R11 ;  /* 0x000000ffff097224 */ /* 0x000fe200078e0a0b */
        /* <DEDUP_REMOVED lines=14> */
.L_x_527:
[----:B------:R-:W-:-:S04]  /*0990*/  LOP3.LUT R0, R0, 0x80000000, RZ, 0xc0, !PT ;  /* 0x8000000000007812 */ /* 0x000fc800078ec0ff */
[----:B------:R-:W-:Y:S01]  /*09a0*/  LOP3.LUT R0, R0, 0x7f800000, RZ, 0xfc, !PT ;  /* 0x7f80000000007812 */ /* 0x000fe200078efcff */
[----:B------:R-:W-:Y:S06]  /*09b0*/  BRA `(.L_x_528) ;  /* 0x0000000000047947 */ /* 0x000fec0003800000 */
.L_x_526:
[----:B------:R-:W-:-:S07]  /*09c0*/  IMAD R0, R10, 0x800000, R0 ;  /* 0x008000000a007824 */ /* 0x000fce00078e0200 */
.L_x_528:
[----:B------:R-:W-:Y:S05]  /*09d0*/  BSYNC.RECONVERGENT B2 ;  /* 0x0000000000027941 */ /* 0x000fea0003800200 */
.L_x_525:
[----:B------:R-:W-:Y:S05]  /*09e0*/  BRA `(.L_x_529) ;  /* 0x0000000000207947 */ /* 0x000fea0003800000 */
.L_x_524:
[----:B------:R-:W-:-:S04]  /*09f0*/  LOP3.LUT R0, R3, 0x80000000, R0, 0x48, !PT ;  /* 0x8000000003007812 */ /* 0x000fc800078e4800 */
[----:B------:R-:W-:Y:S01]  /*0a00*/  LOP3.LUT R0, R0, 0x7f800000, RZ, 0xfc, !PT ;  /* 0x7f80000000007812 */ /* 0x000fe200078efcff */
[----:B------:R-:W-:Y:S06]  /*0a10*/  BRA `(.L_x_529) ;  /* 0x0000000000147947 */ /* 0x000fec0003800000 */
.L_x_523:
[----:B------:R-:W-:Y:S01]  /*0a20*/  LOP3.LUT R0, R3, 0x80000000, R0, 0x48, !PT ;  /* 0x8000000003007812 */ /* 0x000fe200078e4800 */
[----:B------:R-:W-:Y:S06]  /*0a30*/  BRA `(.L_x_529) ;  /* 0x00000000000c7947 */ /* 0x000fec0003800000 */
.L_x_522:
[----:B------:R-:W0:Y:S01]  /*0a40*/  MUFU.RSQ R0, -QNAN ;  /* 0xffc0000000007908 */ /* 0x000e220000001400 */
[----:B------:R-:W-:Y:S05]  /*0a50*/  BRA `(.L_x_529) ;  /* 0x0000000000047947 */ /* 0x000fea0003800000 */
.L_x_521:
[----:B------:R-:W-:-:S07]  /*0a60*/  FADD.FTZ R0, R0, R3 ;  /* 0x0000000300007221 */ /* 0x000fce0000010000 */
.L_x_529:
[----:B------:R-:W-:Y:S05]  /*0a70*/  BSYNC.RECONVERGENT B1 ;  /* 0x0000000000017941 */ /* 0x000fea0003800200 */
.L_x_519:
[----:B------:R-:W-:-:S04]  /*0a80*/  HFMA2 R9, -RZ, RZ, 0, 0 ;  /* 0x00000000ff097431 */ /* 0x000fc800000001ff */
[----:B0-----:R-:W-:Y:S05]  /*0a90*/  RET.REL.NODEC R8 `(_Z12reactionRhoAPfS_S_S_S_fffffffii) ;  /* 0xfffffff408587950 */ /* 0x001fea0003c3ffff */
.L_x_530:
        /* <DEDUP_REMOVED lines=14> */
.L_x_660:


//--------------------- .text._Z8diffRhoMPfS_S_ffii --------------------------
	.section	.text._Z8diffRhoMPfS_S_ffii,"ax",@progbits
	.align	128
        .global         _Z8diffRhoMPfS_S_ffii
        .type           _Z8diffRhoMPfS_S_ffii,@function
        .size           _Z8diffRhoMPfS_S_ffii,(.L_x_661 - _Z8diffRhoMPfS_S_ffii)
        .other          _Z8diffRhoMPfS_S_ffii,@"STO_CUDA_ENTRY STV_DEFAULT"
_Z8diffRhoMPfS_S_ffii:
.text._Z8diffRhoMPfS_S_ffii:
        /* <DEDUP_REMOVED lines=12> */
[----:B--2---:R-:W-:-:S07]  /*00c0*/  IMAD R5, R9, UR7, R0 ;  /* 0x0000000709057c24 */ /* 0x004fce000f8e0200 */
[----:B------:R-:W2:Y:S01]  /*00d0*/  LDC.64 R10, c[0x0][0x398] ;  /* 0x0000e600ff0a7b82 */ /* 0x000ea20000000a00 */
[----:B-1----:R-:W-:-:S04]  /*00e0*/  IMAD R4, R5, UR8, R4 ;  /* 0x0000000805047c24 */ /* 0x002fc8000f8e0204 */
[----:B----4-:R-:W-:-:S06]  /*00f0*/  IMAD.WIDE R2, R4, 0x4, R2 ;  /* 0x0000000404027825 */ /* 0x010fcc00078e0202 */
[----:B---3--:R-:W3:Y:S01]  /*0100*/  LDG.E R2, desc[UR4][R2.64] ;  /* 0x0000000402027981 */ /* 0x008ee2000c1e1900 */
[----:B0-----:R-:W-:-:S06]  /*0110*/  IMAD.WIDE R6, R4, 0x4, R6 ;  /* 0x0000000404067825 */ /* 0x001fcc00078e0206 */
[----:B------:R-:W4:Y:S01]  /*0120*/  LDG.E R7, desc[UR4][R6.64] ;  /* 0x0000000406077981 */ /* 0x000f22000c1e1900 */
[----:B------:R-:W-:Y:S01]  /*0130*/  BSSY.RECONVERGENT B0, `(.L_x_531) ;  /* 0x000000f000007945 */ /* 0x000fe20003800200 */
[----:B--2---:R-:W0:Y:S02]  /*0140*/  MUFU.RCP R0, R11 ;  /* 0x0000000b00007308 */ /* 0x004e240000001000 */
[----:B0-----:R-:W-:-:S04]  /*0150*/  FFMA R5, R0, -R11, 1 ;  /* 0x3f80000000057423 */ /* 0x001fc8000000080b */
[----:B------:R-:W-:Y:S02]  /*0160*/  FFMA R5, R0, R5, R0 ;  /* 0x0000000500057223 */ /* 0x000fe40000000000 */
[----:B---3--:R-:W0:Y:S02]  /*0170*/  FCHK P0, R2, R11 ;  /* 0x0000000b02007302 */ /* 0x008e240000000000 */
[----:B------:R-:W-:-:S04]  /*0180*/  FFMA R8, R2, R5, RZ ;  /* 0x0000000502087223 */ /* 0x000fc800000000ff */
[----:B------:R-:W-:Y:S01]  /*0190*/  FFMA R9, R8, -R11, R2 ;  /* 0x8000000b08097223 */ /* 0x000fe20000000002 */
[----:B----4-:R-:W-:-:S03]  /*01a0*/  FMUL R0, R7, R10 ;  /* 0x0000000a07007220 */ /* 0x010fc60000400000 */
[----:B------:R-:W-:Y:S01]  /*01b0*/  FFMA R5, R5, R9, R8 ;  /* 0x0000000905057223 */ /* 0x000fe20000000008 */
[----:B0-----:R-:W-:Y:S06]  /*01c0*/  @!P0 BRA `(.L_x_532) ;  /* 0x0000000000148947 */ /* 0x001fec0003800000 */
[----:B------:R-:W0:Y:S01]  /*01d0*/  LDCU UR6, c[0x0][0x39c] ;  /* 0x00007380ff0677ac */ /* 0x000e220008000800 */
[----:B------:R-:W-:Y:S01]  /*01e0*/  MOV R6, 0x210 ;  /* 0x0000021000067802 */ /* 0x000fe20000000f00 */
[----:B0-----:R-:W-:-:S07]  /*01f0*/  IMAD.U32 R3, RZ, RZ, UR6 ;  /* 0x00000006ff037e24 */ /* 0x001fce000f8e00ff */
[----:B------:R-:W-:Y:S05]  /*0200*/  CALL.REL.NOINC `($__internal_16_$__cuda_sm3x_div_rn_noftz_f32_slowpath) ;  /* 0x0000000000587944 */ /* 0x000fea0003c00000 */
[----:B------:R-:W-:-:S07]  /*0210*/  IMAD.MOV.U32 R5, RZ, RZ, R2 ;  /* 0x000000ffff057224 */ /* 0x000fce00078e0002 */
.L_x_532:
[----:B------:R-:W-:Y:S05]  /*0220*/  BSYNC.RECONVERGENT B0 ;  /* 0x0000000000007941 */ /* 0x000fea0003800200 */
.L_x_531:
[----:B------:R-:W-:Y:S01]  /*0230*/  FADD R9, R5, 1 ;  /* 0x3f80000005097421 */ /* 0x000fe20000000000 */
[----:B------:R-:W-:Y:S03]  /*0240*/  BSSY.RECONVERGENT B0, `(.L_x_533) ;  /* 0x000000e000007945 */ /* 0x000fe60003800200 */
        /* <DEDUP_REMOVED lines=11> */
[----:B------:R-:W-:Y:S05]  /*0300*/  CALL.REL.NOINC `($__internal_16_$__cuda_sm3x_div_rn_noftz_f32_slowpath) ;  /* 0x0000000000187944 */ /* 0x000fea0003c00000 */
[----:B------:R-:W-:-:S07]  /*0310*/  IMAD.MOV.U32 R7, RZ, RZ, R2 ;  /* 0x000000ffff077224 */ /* 0x000fce00078e0002 */
.L_x_534:
[----:B------:R-:W-:Y:S05]  /*0320*/  BSYNC.RECONVERGENT B0 ;  /* 0x0000000000007941 */ /* 0x000fea0003800200 */
.L_x_533:
[----:B------:R-:W0:Y:S02]  /*0330*/  LDC.64 R2, c[0x0][0x380] ;  /* 0x0000e000ff027b82 */ /* 0x000e240000000a00 */
[----:B0-----:R-:W-:-:S05]  /*0340*/  IMAD.WIDE R4, R4, 0x4, R2 ;  /* 0x0000000404047825 */ /* 0x001fca00078e0202 */
[----:B------:R-:W-:Y:S01]  /*0350*/  STG.E desc[UR4][R4.64], R7 ;  /* 0x0000000704007986 */ /* 0x000fe2000c101904 */
[----:B------:R-:W-:Y:S05]  /*0360*/  EXIT ;  /* 0x000000000000794d */ /* 0x000fea0003800000 */
        .weak           $__internal_16_$__cuda_sm3x_div_rn_noftz_f32_slowpath
        .type           $__internal_16_$__cuda_sm3x_div_rn_noftz_f32_slowpath,@function
        .size           $__internal_16_$__cuda_sm3x_div_rn_noftz_f32_slowpath,(.L_x_661 - $__internal_16_$__cuda_sm3x_div_rn_noftz_f32_slowpath)
$__internal_16_$__cuda_sm3x_div_rn_noftz_f32_slowpath:
        /* <DEDUP_REMOVED lines=34> */
.L_x_536:
[----:B------:R-:W-:Y:S01]  /*0590*/  LEA R8, R12, 0xc0800000, 0x17 ;  /* 0xc08000000c087811 */ /* 0x000fe200078eb8ff */
[----:B------:R-:W-:Y:S04]  /*05a0*/  BSSY.RECONVERGENT B2, `(.L_x_541) ;  /* 0x0000036000027945 */ /* 0x000fe80003800200 */
[----:B------:R-:W-:Y:S01]  /*05b0*/  IMAD.IADD R8, R3, 0x1, -R8 ;  /* 0x0000000103087824 */ /* 0x000fe200078e0a08 */
[----:B------:R-:W-:-:S03]  /*05c0*/  IADD3 R3, PT, PT, R10, -0x7f, RZ ;  /* 0xffffff810a037810 */ /* 0x000fc60007ffe0ff */
[----:B------:R0:W1:Y:S01]  /*05d0*/  MUFU.RCP R7, R8 ;  /* 0x0000000800077308 */ /* 0x0000620000001000 */
[----:B------:R-:W-:Y:S01]  /*05e0*/  FADD.FTZ R9, -R8, -RZ ;  /* 0x800000ff08097221 */ /* 0x000fe20000010100 */
[C---:B------:R-:W-:Y:S01]  /*05f0*/  IMAD R2, R3.reuse, -0x800000, R2 ;  /* 0xff80000003027824 */ /* 0x040fe200078e0202 */
[----:B0-----:R-:W-:-:S05]  /*0600*/  IADD3 R8, PT, PT, R3, 0x7f, -R12 ;  /* 0x0000007f03087810 */ /* 0x001fca0007ffe80c */
[----:B------:R-:W-:Y:S02]  /*0610*/  IMAD.IADD R8, R8, 0x1, R5 ;  /* 0x0000000108087824 */ /* 0x000fe400078e0205 */
        /* <DEDUP_REMOVED lines=26> */
[C---:B------:R-:W-:Y:S01]  /*07c0*/  VIADD R10, R9.reuse, 0x20 ;  /* 0x00000020090a7836 */ /* 0x040fe20000000000 */
[----:B------:R-:W-:Y:S02]  /*07d0*/  IADD3 R7, PT, PT, -R9, RZ, RZ ;  /* 0x000000ff09077210 */ /* 0x000fe40007ffe1ff */
        /* <DEDUP_REMOVED lines=14> */
.L_x_543:
[----:B------:R-:W-:-:S04]  /*08c0*/  LOP3.LUT R2, R2, 0x80000000, RZ, 0xc0, !PT ;  /* 0x8000000002027812 */ /* 0x000fc800078ec0ff */
[----:B------:R-:W-:Y:S01]  /*08d0*/  LOP3.LUT R2, R2, 0x7f800000, RZ, 0xfc, !PT ;  /* 0x7f80000002027812 */ /* 0x000fe200078efcff */
[----:B------:R-:W-:Y:S06]  /*08e0*/  BRA `(.L_x_544) ;  /* 0x0000000000047947 */ /* 0x000fec0003800000 */
.L_x_542:
[----:B------:R-:W-:-:S07]  /*08f0*/  IMAD R2, R8, 0x800000, R2 ;  /* 0x0080000008027824 */ /* 0x000fce00078e0202 */
.L_x_544:
[----:B------:R-:W-:Y:S05]  /*0900*/  BSYNC.RECONVERGENT B2 ;  /* 0x0000000000027941 */ /* 0x000fea0003800200 */
.L_x_541:
[----:B------:R-:W-:Y:S05]  /*0910*/  BRA `(.L_x_545) ;  /* 0x0000000000207947 */ /* 0x000fea0003800000 */
.L_x_540:
[----:B------:R-:W-:-:S04]  /*0920*/  LOP3.LUT R2, R3, 0x80000000, R2, 0x48, !PT ;  /* 0x8000000003027812 */ /* 0x000fc800078e4802 */
[----:B------:R-:W-:Y:S01]  /*0930*/  LOP3.LUT R2, R2, 0x7f800000, RZ, 0xfc, !PT ;  /* 0x7f80000002027812 */ /* 0x000fe200078efcff */
[----:B------:R-:W-:Y:S06]  /*0940*/  BRA `(.L_x_545) ;  /* 0x0000000000147947 */ /* 0x000fec0003800000 */
.L_x_539:
[----:B------:R-:W-:Y:S01]  /*0950*/  LOP3.LUT R2, R3, 0x80000000, R2, 0x48, !PT ;  /* 0x8000000003027812 */ /* 0x000fe200078e4802 */
[----:B------:R-:W-:Y:S06]  /*0960*/  BRA `(.L_x_545) ;  /* 0x00000000000c7947 */ /* 0x000fec0003800000 */
.L_x_538:
[----:B------:R-:W0:Y:S01]  /*0970*/  MUFU.RSQ R2, -QNAN ;  /* 0xffc0000000027908 */ /* 0x000e220000001400 */
[----:B------:R-:W-:Y:S05]  /*0980*/  BRA `(.L_x_545) ;  /* 0x0000000000047947 */ /* 0x000fea0003800000 */
.L_x_537:
[----:B------:R-:W-:-:S07]  /*0990*/  FADD.FTZ R2, R2, R3 ;  /* 0x0000000302027221 */ /* 0x000fce0000010000 */
.L_x_545:
[----:B------:R-:W-:Y:S05]  /*09a0*/  BSYNC.RECONVERGENT B1 ;  /* 0x0000000000017941 */ /* 0x000fea0003800200 */
.L_x_535:
[----:B------:R-:W-:-:S04]  /*09b0*/  IMAD.MOV.U32 R7, RZ, RZ, 0x0 ;  /* 0x00000000ff077424 */ /* 0x000fc800078e00ff */
[----:B0-----:R-:W-:Y:S05]  /*09c0*/  RET.REL.NODEC R6 `(_Z8diffRhoMPfS_S_ffii) ;  /* 0xfffffff4068c7950 */ /* 0x001fea0003c3ffff */
.L_x_546:
        /* <DEDUP_REMOVED lines=11> */
.L_x_661:


//--------------------- .text._Z8normRhoMPfS_S_ii --------------------------
	.section	.text._Z8normRhoMPfS_S_ii,"ax",@progbits
	.align	128
        .global         _Z8normRhoMPfS_S_ii
        .type           _Z8normRhoMPfS_S_ii,@function
        .size           _Z8normRhoMPfS_S_ii,(.L_x_662 - _Z8normRhoMPfS_S_ii)
        .other          _Z8normRhoMPfS_S_ii,@"STO_CUDA_ENTRY STV_DEFAULT"
_Z8normRhoMPfS_S_ii:
.text._Z8normRhoMPfS_S_ii:
[----:B------:R-:W-:Y:S01]  /*0000*/  LDC R1, c[0x0][0x37c] ;  /* 0x0000df00ff017b82 */ /* 0x000fe20000000800 */
[----:B------:R-:W0:Y:S07]  /*0010*/  S2R R0, SR_TID.X ;  /* 0x0000000000007919 */ /* 0x000e2e0000002100 */
[----:B------:R-:W0:Y:S01]  /*0020*/  S2UR UR6, SR_CTAID.X ;  /* 0x00000000000679c3 */ /* 0x000e220000002500 */
[----:B------:R-:W1:Y:S01]  /*0030*/  LDCU.64 UR4, c[0x0][0x358] ;  /* 0x00006b00ff0477ac */ /* 0x000e620008000a00 */
[----:B------:R-:W2:Y:S01]  /*0040*/  S2R R8, SR_TID.Y ;  /* 0x0000000000087919 */ /* 0x000ea20000002200 */
[----:B------:R-:W3:Y:S05]  /*0050*/  LDCU UR8, c[0x0][0x398] ;  /* 0x00007300ff0877ac */ /* 0x000eea0008000800 */
[----:B------:R-:W0:Y:S08]  /*0060*/  LDC R9, c[0x0][0x360] ;  /* 0x0000d800ff097b82 */ /* 0x000e300000000800 */
[----:B------:R-:W2:Y:S08]  /*0070*/  S2UR UR7, SR_CTAID.Y ;  /* 0x00000000000779c3 */ /* 0x000eb00000002600 */
[----:B------:R-:W2:Y:S08]  /*0080*/  LDC R11, c[0x0][0x364] ;  /* 0x0000d900ff0b7b82 */ /* 0x000eb00000000800 */
[----:B------:R-:W1:Y:S08]  /*0090*/  LDC.64 R2, c[0x0][0x388] ;  /* 0x0000e200ff027b82 */ /* 0x000e700000000a00 */
[----:B------:R-:W4:Y:S08]  /*00a0*/  LDC.64 R4, c[0x0][0x380] ;  /* 0x0000e000ff047b82 */ /* 0x000f300000000a00 */
[----:B------:R-:W5:Y:S01]  /*00b0*/  LDC.64 R6, c[0x0][0x390] ;  /* 0x0000e400ff067b82 */ /* 0x000f620000000a00 */
[----:B0-----:R-:W-:-:S02]  /*00c0*/  IMAD R0, R9, UR6, R0 ;  /* 0x0000000609007c24 */ /* 0x001fc4000f8e0200 */
[----:B--2---:R-:W-:Y:S01]  /*00d0*/  IMAD R9, R11, UR7, R8 ;  /* 0x000000070b097c24 */ /* 0x004fe2000f8e0208 */
[----:B-1----:R-:W2:Y:S03]  /*00e0*/  LDG.E R3, desc[UR4][R2.64] ;  /* 0x0000000402037981 */ /* 0x002ea6000c1e1900 */
[----:B---3--:R-:W-:-:S04]  /*00f0*/  IMAD R9, R9, UR8, R0 ;  /* 0x0000000809097c24 */ /* 0x008fc8000f8e0200 */
[----:B----4-:R-:W-:-:S05]  /*0100*/  IMAD.WIDE R4, R9, 0x4, R4 ;  /* 0x0000000409047825 */ /* 0x010fca00078e0204 */
[----:B------:R-:W3:Y:S04]  /*0110*/  LDG.E R0, desc[UR4][R4.64] ;  /* 0x0000000404007981 */ /* 0x000ee8000c1e1900 */
[----:B-----5:R-:W3:Y:S01]  /*0120*/  LDG.E R7, desc[UR4][R6.64] ;  /* 0x0000000406077981 */ /* 0x020ee2000c1e1900 */
[----:B------:R-:W-:Y:S01]  /*0130*/  BSSY.RECONVERGENT B0, `(.L_x_547) ;  /* 0x000000d000007945 */ /* 0x000fe20003800200 */
[----:B--2---:R-:W0:Y:S01]  /*0140*/  MUFU.RCP R8, R3 ;  /* 0x0000000300087308 */ /* 0x004e220000001000 */
[----:B---3--:R-:W-:Y:S01]  /*0150*/  FMUL R0, R0, R7 ;  /* 0x0000000700007220 */ /* 0x008fe20000400000 */
[----:B0-----:R-:W-:-:S06]  /*0160*/  FFMA R9, -R3, R8, 1 ;  /* 0x3f80000003097423 */ /* 0x001fcc0000000108 */
[----:B------:R-:W0:Y:S01]  /*0170*/  FCHK P0, R0, R3 ;  /* 0x0000000300007302 */ /* 0x000e220000000000 */
[----:B------:R-:W-:-:S04]  /*0180*/  FFMA R9, R8, R9, R8 ;  /* 0x0000000908097223 */ /* 0x000fc80000000008 */
[----:B------:R-:W-:-:S04]  /*0190*/  FFMA R2, R0, R9, RZ ;  /* 0x0000000900027223 */ /* 0x000fc800000000ff */
[----:B------:R-:W-:-:S04]  /*01a0*/  FFMA R8, -R3, R2, R0 ;  /* 0x0000000203087223 */ /* 0x000fc80000000100 */
[----:B------:R-:W-:Y:S01]  /*01b0*/  FFMA R9, R9, R8, R2 ;  /* 0x0000000809097223 */ /* 0x000fe20000000002 */
[----:B0-----:R-:W-:Y:S06]  /*01c0*/  @!P0 BRA `(.L_x_548) ;  /* 0x00000000000c8947 */ /* 0x001fec0003800000 */
[----:B------:R-:W-:-:S07]  /*01d0*/  MOV R2, 0x1f0 ;  /* 0x000001f000027802 */ /* 0x000fce0000000f00 */
[----:B------:R-:W-:Y:S05]  /*01e0*/  CALL.REL.NOINC `($__internal_17_$__cuda_sm3x_div_rn_noftz_f32_slowpath) ;  /* 0x0000000000107944 */ /* 0x000fea0003c00000 */
[----:B------:R-:W-:-:S07]  /*01f0*/  IMAD.MOV.U32 R9, RZ, RZ, R0 ;  /* 0x000000ffff097224 */ /* 0x000fce00078e0000 */
.L_x_548:
[----:B------:R-:W-:Y:S05]  /*0200*/  BSYNC.RECONVERGENT B0 ;  /* 0x0000000000007941 */ /* 0x000fea0003800200 */
.L_x_547:
[----:B------:R-:W-:Y:S01]  /*0210*/  STG.E desc[UR4][R4.64], R9 ;  /* 0x0000000904007986 */ /* 0x000fe2000c101904 */
[----:B------:R-:W-:Y:S05]  /*0220*/  EXIT ;  /* 0x000000000000794d */ /* 0x000fea0003800000 */
        .weak           $__internal_17_$__cuda_sm3x_div_rn_noftz_f32_slowpath
        .type           $__internal_17_$__cuda_sm3x_div_rn_noftz_f32_slowpath,@function
        .size           $__internal_17_$__cuda_sm3x_div_rn_noftz_f32_slowpath,(.L_x_662 - $__internal_17_$__cuda_sm3x_div_rn_noftz_f32_slowpath)
$__internal_17_$__cuda_sm3x_div_rn_noftz_f32_slowpath:
[--C-:B------:R-:W-:Y:S01]  /*0230*/  SHF.R.U32.HI R7, RZ, 0x17, R3.reuse ;  /* 0x00000017ff077819 */ /* 0x100fe20000011603 */
[----:B------:R-:W-:Y:S01]  /*0240*/  BSSY.RECONVERGENT B1, `(.L_x_549) ;  /* 0x0000064000017945 */ /* 0x000fe20003800200 */
[--C-:B------:R-:W-:Y:S01]  /*0250*/  SHF.R.U32.HI R6, RZ, 0x17, R0.reuse ;  /* 0x00000017ff067819 */ /* 0x100fe20000011600 */
[----:B------:R-:W-:Y:S01]  /*0260*/  IMAD.MOV.U32 R8, RZ, RZ, R0 ;  /* 0x000000ffff087224 */ /* 0x000fe200078e0000 */
[----:B------:R-:W-:Y:S01]  /*0270*/  LOP3.LUT R7, R7, 0xff, RZ, 0xc0, !PT ;  /* 0x000000ff07077812 */ /* 0x000fe200078ec0ff */
[----:B------:R-:W-:Y:S01]  /*0280*/  IMAD.MOV.U32 R9, RZ, RZ, R3 ;  /* 0x000000ffff097224 */ /* 0x000fe200078e0003 */
        /* <DEDUP_REMOVED lines=30> */
.L_x_550:
        /* <DEDUP_REMOVED lines=51> */
.L_x_557:
[----:B------:R-:W-:-:S04]  /*07a0*/  LOP3.LUT R0, R0, 0x80000000, RZ, 0xc0, !PT ;  /* 0x8000000000007812 */ /* 0x000fc800078ec0ff */
[----:B------:R-:W-:Y:S01]  /*07b0*/  LOP3.LUT R0, R0, 0x7f800000, RZ, 0xfc, !PT ;  /* 0x7f80000000007812 */ /* 0x000fe200078efcff */
[----:B------:R-:W-:Y:S06]  /*07c0*/  BRA `(.L_x_558) ;  /* 0x0000000000047947 */ /* 0x000fec0003800000 */
.L_x_556:
[----:B------:R-:W-:-:S07]  /*07d0*/  IMAD R0, R7, 0x800000, R0 ;  /* 0x0080000007007824 */ /* 0x000fce00078e0200 */
.L_x_558:
[----:B------:R-:W-:Y:S05]  /*07e0*/  BSYNC.RECONVERGENT B2 ;  /* 0x0000000000027941 */ /* 0x000fea0003800200 */
.L_x_555:
[----:B------:R-:W-:Y:S05]  /*07f0*/  BRA `(.L_x_559) ;  /* 0x0000000000207947 */ /* 0x000fea0003800000 */
.L_x_554:
[----:B------:R-:W-:-:S04]  /*0800*/  LOP3.LUT R0, R9, 0x80000000, R8, 0x48, !PT ;  /* 0x8000000009007812 */ /* 0x000fc800078e4808 */
[----:B------:R-:W-:Y:S01]  /*0810*/  LOP3.LUT R0, R0, 0x7f800000, RZ, 0xfc, !PT ;  /* 0x7f80000000007812 */ /* 0x000fe200078efcff */
[----:B------:R-:W-:Y:S06]  /*0820*/  BRA `(.L_x_559) ;  /* 0x0000000000147947 */ /* 0x000fec0003800000 */
.L_x_553:
[----:B------:R-:W-:Y:S01]  /*0830*/  LOP3.LUT R0, R9, 0x80000000, R8, 0x48, !PT ;  /* 0x8000000009007812 */ /* 0x000fe200078e4808 */
[----:B------:R-:W-:Y:S06]  /*0840*/  BRA `(.L_x_559) ;  /* 0x00000000000c7947 */ /* 0x000fec0003800000 */
.L_x_552:
[----:B------:R-:W0:Y:S01]  /*0850*/  MUFU.RSQ R0, -QNAN ;  /* 0xffc0000000007908 */ /* 0x000e220000001400 */
[----:B------:R-:W-:Y:S05]  /*0860*/  BRA `(.L_x_559) ;  /* 0x0000000000047947 */ /* 0x000fea0003800000 */
.L_x_551:
[----:B------:R-:W-:-:S07]  /*0870*/  FADD.FTZ R0, R0, R3 ;  /* 0x0000000300007221 */ /* 0x000fce0000010000 */
.L_x_559:
[----:B------:R-:W-:Y:S05]  /*0880*/  BSYNC.RECONVERGENT B1 ;  /* 0x0000000000017941 */ /* 0x000fea0003800200 */
.L_x_549:
[----:B------:R-:W-:-:S04]  /*0890*/  IMAD.MOV.U32 R3, RZ, RZ, 0x0 ;  /* 0x00000000ff037424 */ /* 0x000fc800078e00ff */
[----:B0-----:R-:W-:Y:S05]  /*08a0*/  RET.REL.NODEC R2 `(_Z8normRhoMPfS_S_ii) ;  /* 0xfffffff402d47950 */ /* 0x001fea0003c3ffff */
.L_x_560:
        /* <DEDUP_REMOVED lines=13> */
.L_x_662:


//--------------------- .text._Z9RD_evolvePfS_S_S_S_S_ffii --------------------------
	.section	.text._Z9RD_evolvePfS_S_S_S_S_ffii,"ax",@progbits
	.align	128
        .global         _Z9RD_evolvePfS_S_S_S_S_ffii
        .type           _Z9RD_evolvePfS_S_S_S_S_ffii,@function
        .size           _Z9RD_evolvePfS_S_S_S_S_ffii,(.L_x_663 - _Z9RD_evolvePfS_S_S_S_S_ffii)
        .other          _Z9RD_evolvePfS_S_S_S_S_ffii,@"STO_CUDA_ENTRY STV_DEFAULT"
_Z9RD_evolvePfS_S_S_S_S_ffii:
.text._Z9RD_evolvePfS_S_S_S_S_ffii:
        /* <DEDUP_REMOVED lines=10> */
[----:B0-----:R-:W-:Y:S01]  /*00a0*/  IMAD R2, R3, UR6, R2 ;  /* 0x0000000603027c24 */ /* 0x001fe2000f8e0202 */
[----:B------:R-:W0:Y:S06]  /*00b0*/  LDCU UR6, c[0x0][0x3b4] ;  /* 0x00007680ff0677ac */ /* 0x000e2c0008000800 */
[----:B------:R-:W5:Y:S01]  /*00c0*/  LDC.64 R6, c[0x0][0x390] ;  /* 0x0000e400ff067b82 */ /* 0x000f620000000a00 */
[----:B--2---:R-:W-:-:S04]  /*00d0*/  IMAD R3, R9, UR7, R0 ;  /* 0x0000000709037c24 */ /* 0x004fc8000f8e0200 */
[----:B-1----:R-:W-:-:S04]  /*00e0*/  IMAD R2, R3, UR8, R2 ;  /* 0x0000000803027c24 */ /* 0x002fc8000f8e0202 */
[----:B----4-:R-:W-:-:S05]  /*00f0*/  IMAD.WIDE R4, R2, 0x4, R4 ;  /* 0x0000000402047825 */ /* 0x010fca00078e0204 */
[----:B---3--:R1:W-:Y:S01]  /*0100*/  STG.E desc[UR4][R4.64], RZ ;  /* 0x000000ff04007986 */ /* 0x0083e2000c101904 */
[----:B-----5:R-:W-:-:S05]  /*0110*/  IMAD.WIDE R6, R2, 0x4, R6 ;  /* 0x0000000402067825 */ /* 0x020fca00078e0206 */
[----:B------:R-:W0:Y:S02]  /*0120*/  LDG.E R3, desc[UR4][R6.64] ;  /* 0x0000000406037981 */ /* 0x000e24000c1e1900 */
[----:B0-----:R-:W-:-:S13]  /*0130*/  FSETP.GT.AND P0, PT, R3, UR6, PT ;  /* 0x0000000603007c0b */ /* 0x001fda000bf04000 */
[----:B-1----:R-:W-:Y:S05]  /*0140*/  @!P0 EXIT ;  /* 0x000000000000894d */ /* 0x002fea0003800000 */
[----:B------:R-:W0:Y:S02]  /*0150*/  LDC.64 R8, c[0x0][0x388] ;  /* 0x0000e200ff087b82 */ /* 0x000e240000000a00 */
[----:B0-----:R-:W-:-:S06]  /*0160*/  IMAD.WIDE R8, R2, 0x4, R8 ;  /* 0x0000000402087825 */ /* 0x001fcc00078e0208 */
[----:B------:R-:W2:Y:S01]  /*0170*/  LDG.E R9, desc[UR4][R8.64] ;  /* 0x0000000408097981 */ /* 0x000ea2000c1e1900 */
[----:B------:R-:W0:Y:S01]  /*0180*/  MUFU.RCP R6, R3 ;  /* 0x0000000300067308 */ /* 0x000e220000001000 */
[C---:B------:R-:W-:Y:S01]  /*0190*/  FADD R0, R3.reuse, R3 ;  /* 0x0000000303007221 */ /* 0x040fe20000000000 */
[----:B------:R-:W-:Y:S01]  /*01a0*/  BSSY.RECONVERGENT B0, `(.L_x_561) ;  /* 0x000000c000007945 */ /* 0x000fe20003800200 */
[----:B0-----:R-:W-:-:S04]  /*01b0*/  FFMA R7, -R3, R6, 1 ;  /* 0x3f80000003077423 */ /* 0x001fc80000000106 */
[----:B------:R-:W-:Y:S01]  /*01c0*/  FFMA R7, R6, R7, R6 ;  /* 0x0000000706077223 */ /* 0x000fe20000000006 */
[----:B--2---:R-:W-:-:S04]  /*01d0*/  FADD R0, R0, -R9 ;  /* 0x8000000900007221 */ /* 0x004fc80000000000 */
[----:B------:R-:W0:Y:S01]  /*01e0*/  FCHK P0, R0, R3 ;  /* 0x0000000300007302 */ /* 0x000e220000000000 */
[----:B------:R-:W-:-:S04]  /*01f0*/  FFMA R6, R0, R7, RZ ;  /* 0x0000000700067223 */ /* 0x000fc800000000ff */
[----:B------:R-:W-:-:S04]  /*0200*/  FFMA R10, -R3, R6, R0 ;  /* 0x00000006030a7223 */ /* 0x000fc80000000100 */
[----:B------:R-:W-:Y:S01]  /*0210*/  FFMA R6, R7, R10, R6 ;  /* 0x0000000a07067223 */ /* 0x000fe20000000006 */
[----:B0-----:R-:W-:Y:S06]  /*0220*/  @!P0 BRA `(.L_x_562) ;  /* 0x00000000000c8947 */ /* 0x001fec0003800000 */
[----:B------:R-:W-:-:S07]  /*0230*/  MOV R8, 0x250 ;  /* 0x0000025000087802 */ /* 0x000fce0000000f00 */
[----:B------:R-:W-:Y:S05]  /*0240*/  CALL.REL.NOINC `($__internal_18_$__cuda_sm3x_div_rn_noftz_f32_slowpath) ;  /* 0x0000000000807944 */ /* 0x000fea0003c00000 */
[----:B------:R-:W-:-:S07]  /*0250*/  IMAD.MOV.U32 R6, RZ, RZ, R0 ;  /* 0x000000ffff067224 */ /* 0x000fce00078e0000 */
.L_x_562:
[----:B------:R-:W-:Y:S05]  /*0260*/  BSYNC.RECONVERGENT B0 ;  /* 0x0000000000007941 */ /* 0x000fea0003800200 */
.L_x_561:
[----:B------:R-:W0:Y:S01]  /*0270*/  LDC.64 R8, c[0x0][0x398] ;  /* 0x0000e600ff087b82 */ /* 0x000e220000000a00 */
[----:B------:R-:W1:Y:S01]  /*0280*/  LDCU UR6, c[0x0][0x3b0] ;  /* 0x00007600ff0677ac */ /* 0x000e620008000800 */
[----:B0-----:R-:W-:-:S05]  /*0290*/  IMAD.WIDE R8, R2, 0x4, R8 ;  /* 0x0000000402087825 */ /* 0x001fca00078e0208 */
[----:B------:R0:W5:Y:S01]  /*02a0*/  LDG.E R7, desc[UR4][R8.64] ;  /* 0x0000000408077981 */ /* 0x000162000c1e1900 */
[----:B------:R-:W2:Y:S01]  /*02b0*/  MUFU.RCP R0, R3 ;  /* 0x0000000300007308 */ /* 0x000ea20000001000 */
[----:B-1----:R-:W-:Y:S01]  /*02c0*/  IMAD.U32 R12, RZ, RZ, UR6 ;  /* 0x00000006ff0c7e24 */ /* 0x002fe2000f8e00ff */
[----:B------:R-:W-:Y:S06]  /*02d0*/  BSSY.RECONVERGENT B0, `(.L_x_563) ;  /* 0x000000c000007945 */ /* 0x000fec0003800200 */
[----:B------:R-:W1:Y:S01]  /*02e0*/  FCHK P0, R12, R3 ;  /* 0x000000030c007302 */ /* 0x000e620000000000 */
[----:B--2---:R-:W-:-:S04]  /*02f0*/  FFMA R11, -R3, R0, 1 ;  /* 0x3f800000030b7423 */ /* 0x004fc80000000100 */
[----:B------:R-:W-:-:S04]  /*0300*/  FFMA R0, R0, R11, R0 ;  /* 0x0000000b00007223 */ /* 0x000fc80000000000 */
[----:B------:R-:W-:-:S04]  /*0310*/  FFMA R10, R0, UR6, RZ ;  /* 0x00000006000a7c23 */ /* 0x000fc800080000ff */
[----:B------:R-:W-:-:S04]  /*0320*/  FFMA R11, -R3, R10, UR6 ;  /* 0x00000006030b7e23 */ /* 0x000fc8000800010a */
[----:B------:R-:W-:Y:S01]  /*0330*/  FFMA R0, R0, R11, R10 ;  /* 0x0000000b00007223 */ /* 0x000fe2000000000a */
[----:B01----:R-:W-:Y:S06]  /*0340*/  @!P0 BRA `(.L_x_564) ;  /* 0x0000000000108947 */ /* 0x003fec0003800000 */
[----:B------:R-:W0:Y:S01]  /*0350*/  LDCU UR6, c[0x0][0x3b0] ;  /* 0x00007600ff0677ac */ /* 0x000e220008000800 */
[----:B------:R-:W-:Y:S01]  /*0360*/  MOV R8, 0x390 ;  /* 0x0000039000087802 */ /* 0x000fe20000000f00 */
[----:B0-----:R-:W-:-:S07]  /*0370*/  IMAD.U32 R0, RZ, RZ, UR6 ;  /* 0x00000006ff007e24 */ /* 0x001fce000f8e00ff */
[----:B-----5:R-:W-:Y:S05]  /*0380*/  CALL.REL.NOINC `($__internal_18_$__cuda_sm3x_div_rn_noftz_f32_slowpath) ;  /* 0x0000000000307944 */ /* 0x020fea0003c00000 */
.L_x_564:
[----:B------:R-:W-:Y:S05]  /*0390*/  BSYNC.RECONVERGENT B0 ;  /* 0x0000000000007941 */ /* 0x000fea0003800200 */
.L_x_563:
[----:B------:R-:W0:Y:S08]  /*03a0*/  LDC.64 R8, c[0x0][0x3a8] ;  /* 0x0000ea00ff087b82 */ /* 0x000e300000000a00 */
[----:B------:R-:W1:Y:S01]  /*03b0*/  LDC.64 R10, c[0x0][0x3a0] ;  /* 0x0000e800ff0a7b82 */ /* 0x000e620000000a00 */
[----:B0-----:R-:W-:-:S06]  /*03c0*/  IMAD.WIDE R8, R2, 0x4, R8 ;  /* 0x0000000402087825 */ /* 0x001fcc00078e0208 */
[----:B------:R-:W2:Y:S01]  /*03d0*/  LDG.E R8, desc[UR4][R8.64] ;  /* 0x0000000408087981 */ /* 0x000ea2000c1e1900 */
[----:B-1----:R-:W-:-:S06]  /*03e0*/  IMAD.WIDE R2, R2, 0x4, R10 ;  /* 0x0000000402027825 */ /* 0x002fcc00078e020a */
[----:B------:R-:W2:Y:S02]  /*03f0*/  LDG.E R3, desc[UR4][R2.64] ;  /* 0x0000000402037981 */ /* 0x000ea4000c1e1900 */
[----:B--2---:R-:W-:-:S04]  /*0400*/  FADD R11, R8, -R3 ;  /* 0x80000003080b7221 */ /* 0x004fc80000000000 */
[----:B------:R-:W-:-:S04]  /*0410*/  FMUL R0, R11, R0 ;  /* 0x000000000b007220 */ /* 0x000fc80000400000 */
[----:B-----5:R-:W-:-:S05]  /*0420*/  FFMA R7, R7, R6, R0 ;  /* 0x0000000607077223 */ /* 0x020fca0000000000 */
[----:B------:R-:W-:Y:S01]  /*0430*/  STG.E desc[UR4][R4.64], R7 ;  /* 0x0000000704007986 */ /* 0x000fe2000c101904 */
[----:B------:R-:W-:Y:S05]  /*0440*/  EXIT ;  /* 0x000000000000794d */ /* 0x000fea0003800000 */
        .weak           $__internal_18_$__cuda_sm3x_div_rn_noftz_f32_slowpath
        .type           $__internal_18_$__cuda_sm3x_div_rn_noftz_f32_slowpath,@function
        .size           $__internal_18_$__cuda_sm3x_div_rn_noftz_f32_slowpath,(.L_x_663 - $__internal_18_$__cuda_sm3x_div_rn_noftz_f32_slowpath)
$__internal_18_$__cuda_sm3x_div_rn_noftz_f32_slowpath:
[--C-:B------:R-:W-:Y:S01]  /*0450*/  SHF.R.U32.HI R10, RZ, 0x17, R3.reuse ;  /* 0x00000017ff0a7819 */ /* 0x100fe20000011603 */
[----:B------:R-:W-:Y:S01]  /*0460*/  BSSY.RECONVERGENT B1, `(.L_x_565) ;  /* 0x0000063000017945 */ /* 0x000fe20003800200 */
[----:B------:R-:W-:Y:S01]  /*0470*/  SHF.R.U32.HI R9, RZ, 0x17, R0 ;  /* 0x00000017ff097819 */ /* 0x000fe20000011600 */
[----:B------:R-:W-:Y:S01]  /*0480*/  IMAD.MOV.U32 R11, RZ, RZ, R3 ;  /* 0x000000ffff0b7224 */ /* 0x000fe200078e0003 */
[----:B------:R-:W-:Y:S02]  /*0490*/  LOP3.LUT R10, R10, 0xff, RZ, 0xc0, !PT ;  /* 0x000000ff0a0a7812 */ /* 0x000fe400078ec0ff */
[----:B------:R-:W-:-:S03]  /*04a0*/  LOP3.LUT R14, R9, 0xff, RZ, 0xc0, !PT ;  /* 0x000000ff090e7812 */ /* 0x000fc600078ec0ff */
[----:B------:R-:W-:Y:S01]  /*04b0*/  VIADD R13, R10, 0xffffffff ;  /* 0xffffffff0a0d7836 */ /* 0x000fe20000000000 */
[----:B------:R-:W-:-:S04]  /*04c0*/  IADD3 R12, PT, PT, R14, -0x1, RZ ;  /* 0xffffffff0e0c7810 */ /* 0x000fc80007ffe0ff */
        /* <DEDUP_REMOVED lines=27> */
.L_x_566:
        /* <DEDUP_REMOVED lines=51> */
.L_x_573:
[----:B------:R-:W-:-:S04]  /*09b0*/  LOP3.LUT R0, R0, 0x80000000, RZ, 0xc0, !PT ;  /* 0x8000000000007812 */ /* 0x000fc800078ec0ff */
[----:B------:R-:W-:Y:S01]  /*09c0*/  LOP3.LUT R0, R0, 0x7f800000, RZ, 0xfc, !PT ;  /* 0x7f80000000007812 */ /* 0x000fe200078efcff */
[----:B------:R-:W-:Y:S06]  /*09d0*/  BRA `(.L_x_574) ;  /* 0x0000000000047947 */ /* 0x000fec0003800000 */
.L_x_572:
[----:B------:R-:W-:-:S07]  /*09e0*/  LEA R0, R9, R0, 0x17 ;  /* 0x0000000009007211 */ /* 0x000fce00078eb8ff */
.L_x_574:
[----:B------:R-:W-:Y:S05]  /*09f0*/  BSYNC.RECONVERGENT B2 ;  /* 0x0000000000027941 */ /* 0x000fea0003800200 */
.L_x_571:
[----:B------:R-:W-:Y:S05]  /*0a00*/  BRA `(.L_x_575) ;  /* 0x0000000000207947 */ /* 0x000fea0003800000 */
.L_x_570:
[----:B------:R-:W-:-:S04]  /*0a10*/  LOP3.LUT R0, R11, 0x80000000, R0, 0x48, !PT ;  /* 0x800000000b007812 */ /* 0x000fc800078e4800 */
[----:B------:R-:W-:Y:S01]  /*0a20*/  LOP3.LUT R0, R0, 0x7f800000, RZ, 0xfc, !PT ;  /* 0x7f80000000007812 */ /* 0x000fe200078efcff */
[----:B------:R-:W-:Y:S06]  /*0a30*/  BRA `(.L_x_575) ;  /* 0x0000000000147947 */ /* 0x000fec0003800000 */
.L_x_569:
[----:B------:R-:W-:Y:S01]  /*0a40*/  LOP3.LUT R0, R11, 0x80000000, R0, 0x48, !PT ;  /* 0x800000000b007812 */ /* 0x000fe200078e4800 */
[----:B------:R-:W-:Y:S06]  /*0a50*/  BRA `(.L_x_575) ;  /* 0x00000000000c7947 */ /* 0x000fec0003800000 */
.L_x_568:
[----:B------:R-:W0:Y:S01]  /*0a60*/  MUFU.RSQ R0, -QNAN ;  /* 0xffc0000000007908 */ /* 0x000e220000001400 */
[----:B------:R-:W-:Y:S05]  /*0a70*/  BRA `(.L_x_575) ;  /* 0x0000000000047947 */ /* 0x000fea0003800000 */
.L_x_567:
[----:B------:R-:W-:-:S07]  /*0a80*/  FADD.FTZ R0, R0, R3 ;  /* 0x0000000300007221 */ /* 0x000fce0000010000 */
.L_x_575:
[----:B------:R-:W-:Y:S05]  /*0a90*/  BSYNC.RECONVERGENT B1 ;  /* 0x0000000000017941 */ /* 0x000fea0003800200 */
.L_x_565:
[----:B------:R-:W-:-:S04]  /*0aa0*/  IMAD.MOV.U32 R9, RZ, RZ, 0x0 ;  /* 0x00000000ff097424 */ /* 0x000fc800078e00ff */
[----:B0-----:R-:W-:Y:S05]  /*0ab0*/  RET.REL.NODEC R8 `(_Z9RD_evolvePfS_S_S_S_S_ffii) ;  /* 0xfffffff408507950 */ /* 0x001fea0003c3ffff */
.L_x_576:
        /* <DEDUP_REMOVED lines=12> */
.L_x_663:


//--------------------- .text._Z9RD_evolvePfS_S_S_S_S_S_ffii --------------------------
	.section	.text._Z9RD_evolvePfS_S_S_S_S_S_ffii,"ax",@progbits
	.align	128
        .global         _Z9RD_evolvePfS_S_S_S_S_S_ffii
        .type           _Z9RD_evolvePfS_S_S_S_S_S_ffii,@function
        .size           _Z9RD_evolvePfS_S_S_S_S_S_ffii,(.L_x_664 - _Z9RD_evolvePfS_S_S_S_S_S_ffii)
        .other          _Z9RD_evolvePfS_S_S_S_S_S_ffii,@"STO_CUDA_ENTRY STV_DEFAULT"
_Z9RD_evolvePfS_S_S_S_S_S_ffii:
.text._Z9RD_evolvePfS_S_S_S_S_S_ffii:
        /* <DEDUP_REMOVED lines=36> */
[----:B------:R-:W-:Y:S05]  /*0240*/  CALL.REL.NOINC `($__internal_19_$__cuda_sm3x_div_rn_noftz_f32_slowpath) ;  /* 0x0000000000907944 */ /* 0x000fea0003c00000 */
[----:B------:R-:W-:-:S07]  /*0250*/  IMAD.MOV.U32 R6, RZ, RZ, R0 ;  /* 0x000000ffff067224 */ /* 0x000fce00078e0000 */
.L_x_578:
[----:B------:R-:W-:Y:S05]  /*0260*/  BSYNC.RECONVERGENT B0 ;  /* 0x0000000000007941 */ /* 0x000fea0003800200 */
.L_x_577:
        /* <DEDUP_REMOVED lines=17> */
[----:B-----5:R-:W-:Y:S05]  /*0380*/  CALL.REL.NOINC `($__internal_19_$__cuda_sm3x_div_rn_noftz_f32_slowpath) ;  /* 0x0000000000407944 */ /* 0x020fea0003c00000 */
.L_x_580:
[----:B------:R-:W-:Y:S05]  /*0390*/  BSYNC.RECONVERGENT B0 ;  /* 0x0000000000007941 */ /* 0x000fea0003800200 */
.L_x_579:
[----:B------:R-:W0:Y:S08]  /*03a0*/  LDC.64 R8, c[0x0][0x3a8] ;  /* 0x0000ea00ff087b82 */ /* 0x000e300000000a00 */
[----:B------:R-:W1:Y:S08]  /*03b0*/  LDC.64 R10, c[0x0][0x3a0] ;  /* 0x0000e800ff0a7b82 */ /* 0x000e700000000a00 */
[----:B------:R-:W2:Y:S01]  /*03c0*/  LDC.64 R12, c[0x0][0x3b0] ;  /* 0x0000ec00ff0c7b82 */ /* 0x000ea20000000a00 */
[----:B0-----:R-:W-:-:S06]  /*03d0*/  IMAD.WIDE R8, R2, 0x4, R8 ;  /* 0x0000000402087825 */ /* 0x001fcc00078e0208 */
[----:B------:R-:W3:Y:S01]  /*03e0*/  LDG.E R8, desc[UR4][R8.64] ;  /* 0x0000000408087981 */ /* 0x000ee2000c1e1900 */
[----:B-1----:R-:W-:-:S06]  /*03f0*/  IMAD.WIDE R10, R2, 0x4, R10 ;  /* 0x00000004020a7825 */ /* 0x002fcc00078e020a */
[----:B------:R-:W3:Y:S01]  /*0400*/  LDG.E R11, desc[UR4][R10.64] ;  /* 0x000000040a0b7981 */ /* 0x000ee2000c1e1900 */
[----:B--2---:R-:W-:-:S06]  /*0410*/  IMAD.WIDE R2, R2, 0x4, R12 ;  /* 0x0000000402027825 */ /* 0x004fcc00078e020c */
[----:B------:R-:W2:Y:S01]  /*0420*/  LDG.E R3, desc[UR4][R2.64] ;  /* 0x0000000402037981 */ /* 0x000ea2000c1e1900 */
[----:B---3--:R-:W-:-:S04]  /*0430*/  FADD R12, R8, -R11 ;  /* 0x8000000b080c7221 */ /* 0x008fc80000000000 */
[----:B--2---:R-:W-:-:S04]  /*0440*/  FADD R13, R12, R3 ;  /* 0x000000030c0d7221 */ /* 0x004fc80000000000 */
[----:B------:R-:W-:-:S04]  /*0450*/  FMUL R0, R13, R0 ;  /* 0x000000000d007220 */ /* 0x000fc80000400000 */
[----:B-----5:R-:W-:-:S05]  /*0460*/  FFMA R7, R7, R6, R0 ;  /* 0x0000000607077223 */ /* 0x020fca0000000000 */
[----:B------:R-:W-:Y:S01]  /*0470*/  STG.E desc[UR4][R4.64], R7 ;  /* 0x0000000704007986 */ /* 0x000fe2000c101904 */
[----:B------:R-:W-:Y:S05]  /*0480*/  EXIT ;  /* 0x000000000000794d */ /* 0x000fea0003800000 */
        .weak           $__internal_19_$__cuda_sm3x_div_rn_noftz_f32_slowpath
        .type           $__internal_19_$__cuda_sm3x_div_rn_noftz_f32_slowpath,@function
        .size           $__internal_19_$__cuda_sm3x_div_rn_noftz_f32_slowpath,(.L_x_664 - $__internal_19_$__cuda_sm3x_div_rn_noftz_f32_slowpath)
$__internal_19_$__cuda_sm3x_div_rn_noftz_f32_slowpath:
[--C-:B------:R-:W-:Y:S01]  /*0490*/  SHF.R.U32.HI R10, RZ, 0x17, R3.reuse ;  /* 0x00000017ff0a7819 */ /* 0x100fe20000011603 */
[----:B------:R-:W-:Y:S01]  /*04a0*/  BSSY.RECONVERGENT B1, `(.L_x_581) ;  /* 0x0000063000017945 */ /* 0x000fe20003800200 */
[----:B------:R-:W-:Y:S01]  /*04b0*/  SHF.R.U32.HI R9, RZ, 0x17, R0 ;  /* 0x00000017ff097819 */ /* 0x000fe20000011600 */
[----:B------:R-:W-:Y:S01]  /*04c0*/  IMAD.MOV.U32 R11, RZ, RZ, R3 ;  /* 0x000000ffff0b7224 */ /* 0x000fe200078e0003 */
        /* <DEDUP_REMOVED lines=31> */
.L_x_582:
        /* <DEDUP_REMOVED lines=51> */
.L_x_589:
[----:B------:R-:W-:-:S04]  /*09f0*/  LOP3.LUT R0, R0, 0x80000000, RZ, 0xc0, !PT ;  /* 0x8000000000007812 */ /* 0x000fc800078ec0ff */
[----:B------:R-:W-:Y:S01]  /*0a00*/  LOP3.LUT R0, R0, 0x7f800000, RZ, 0xfc, !PT ;  /* 0x7f80000000007812 */ /* 0x000fe200078efcff */
[----:B------:R-:W-:Y:S06]  /*0a10*/  BRA `(.L_x_590) ;  /* 0x0000000000047947 */ /* 0x000fec0003800000 */
.L_x_588:
[----:B------:R-:W-:-:S07]  /*0a20*/  LEA R0, R9, R0, 0x17 ;  /* 0x0000000009007211 */ /* 0x000fce00078eb8ff */
.L_x_590:
[----:B------:R-:W-:Y:S05]  /*0a30*/  BSYNC.RECONVERGENT B2 ;  /* 0x0000000000027941 */ /* 0x000fea0003800200 */
.L_x_587:
[----:B------:R-:W-:Y:S05]  /*0a40*/  BRA `(.L_x_591) ;  /* 0x0000000000207947 */ /* 0x000fea0003800000 */
.L_x_586:
[----:B------:R-:W-:-:S04]  /*0a50*/  LOP3.LUT R0, R11, 0x80000000, R0, 0x48, !PT ;  /* 0x800000000b007812 */ /* 0x000fc800078e4800 */
[----:B------:R-:W-:Y:S01]  /*0a60*/  LOP3.LUT R0, R0, 0x7f800000, RZ, 0xfc, !PT ;  /* 0x7f80000000007812 */ /* 0x000fe200078efcff */
[----:B------:R-:W-:Y:S06]  /*0a70*/  BRA `(.L_x_591) ;  /* 0x0000000000147947 */ /* 0x000fec0003800000 */
.L_x_585:
[----:B------:R-:W-:Y:S01]  /*0a80*/  LOP3.LUT R0, R11, 0x80000000, R0, 0x48, !PT ;  /* 0x800000000b007812 */ /* 0x000fe200078e4800 */
[----:B------:R-:W-:Y:S06]  /*0a90*/  BRA `(.L_x_591) ;  /* 0x00000000000c7947 */ /* 0x000fec0003800000 */
.L_x_584:
[----:B------:R-:W0:Y:S01]  /*0aa0*/  MUFU.RSQ R0, -QNAN ;  /* 0xffc0000000007908 */ /* 0x000e220000001400 */
[----:B------:R-:W-:Y:S05]  /*0ab0*/  BRA `(.L_x_591) ;  /* 0x0000000000047947 */ /* 0x000fea0003800000 */
.L_x_583:
[----:B------:R-:W-:-:S07]  /*0ac0*/  FADD.FTZ R0, R0, R3 ;  /* 0x0000000300007221 */ /* 0x000fce0000010000 */
.L_x_591:
[----:B------:R-:W-:Y:S05]  /*0ad0*/  BSYNC.RECONVERGENT B1 ;  /* 0x0000000000017941 */ /* 0x000fea0003800200 */
.L_x_581:
[----:B------:R-:W-:-:S04]  /*0ae0*/  IMAD.MOV.U32 R9, RZ, RZ, 0x0 ;  /* 0x00000000ff097424 */ /* 0x000fc800078e00ff */
[----:B0-----:R-:W-:Y:S05]  /*0af0*/  RET.REL.NODEC R8 `(_Z9RD_evolvePfS_S_S_S_S_S_ffii) ;  /* 0xfffffff408407950 */ /* 0x001fea0003c3ffff */
.L_x_592:
        /* <DEDUP_REMOVED lines=16> */
.L_x_664:


//--------------------- .text._Z14div_advect_prePfS_S_S_S_S_ii --------------------------
	.section	.text._Z14div_advect_prePfS_S_S_S_S_ii,"ax",@progbits
	.align	128
        .global         _Z14div_advect_prePfS_S_S_S_S_ii
        .type           _Z14div_advect_prePfS_S_S_S_S_ii,@function
        .size           _Z14div_advect_prePfS_S_S_S_S_ii,(.L_x_696 - _Z14div_advect_prePfS_S_S_S_S_ii)
        .other          _Z14div_advect_prePfS_S_S_S_S_ii,@"STO_CUDA_ENTRY STV_DEFAULT"
_Z14div_advect_prePfS_S_S_S_S_ii:
.text._Z14div_advect_prePfS_S_S_S_S_ii:
        /* <DEDUP_REMOVED lines=11> */
[----:B------:R-:W0:Y:S08]  /*00b0*/  LDC.64 R4, c[0x0][0x398] ;  /* 0x0000e600ff047b82 */ /* 0x000e300000000a00 */
[----:B------:R-:W5:Y:S01]  /*00c0*/  LDC.64 R6, c[0x0][0x3a0] ;  /* 0x0000e800ff067b82 */ /* 0x000f620000000a00 */
[----:B--2---:R-:W-:-:S04]  /*00d0*/  IMAD R9, R11, UR7, R8 ;  /* 0x000000070b097c24 */ /* 0x004fc8000f8e0208 */
[----:B-1----:R-:W-:-:S03]  /*00e0*/  IMAD R0, R9, UR8, R0 ;  /* 0x0000000809007c24 */ /* 0x002fc6000f8e0200 */
[----:B------:R-:W1:Y:S01]  /*00f0*/  LDC.64 R8, c[0x0][0x380] ;  /* 0x0000e000ff087b82 */ /* 0x000e620000000a00 */
[----:B----4-:R-:W-:-:S05]  /*0100*/  IMAD.WIDE R2, R0, 0x4, R2 ;  /* 0x0000000400027825 */ /* 0x010fca00078e0202 */
[----:B---3--:R-:W2:Y:S01]  /*0110*/  LDG.E R12, desc[UR4][R2.64] ;  /* 0x00000004020c7981 */ /* 0x008ea2000c1e1900 */
[C---:B0-----:R-:W-:Y:S01]  /*0120*/  IMAD.WIDE R4, R0.reuse, 0x4, R4 ;  /* 0x0000000400047825 */ /* 0x041fe200078e0204 */
[----:B------:R-:W0:Y:S04]  /*0130*/  LDC.64 R10, c[0x0][0x3a8] ;  /* 0x0000ea00ff0a7b82 */ /* 0x000e280000000a00 */
[----:B------:R-:W2:Y:S01]  /*0140*/  LDG.E R13, desc[UR4][R4.64] ;  /* 0x00000004040d7981 */ /* 0x000ea2000c1e1900 */
[----:B-----5:R-:W-:-:S06]  /*0150*/  IMAD.WIDE R6, R0, 0x4, R6 ;  /* 0x0000000400067825 */ /* 0x020fcc00078e0206 */
[----:B------:R-:W3:Y:S01]  /*0160*/  LDG.E R7, desc[UR4][R6.64] ;  /* 0x0000000406077981 */ /* 0x000ee2000c1e1900 */
[----:B-1----:R-:W-:-:S04]  /*0170*/  IMAD.WIDE R8, R0, 0x4, R8 ;  /* 0x0000000400087825 */ /* 0x002fc800078e0208 */
[----:B0-----:R-:W-:-:S04]  /*0180*/  IMAD.WIDE R10, R0, 0x4, R10 ;  /* 0x00000004000a7825 */ /* 0x001fc800078e020a */
[----:B--2---:R-:W-:-:S04]  /*0190*/  FMUL R12, R12, R13 ;  /* 0x0000000d0c0c7220 */ /* 0x004fc80000400000 */
[----:B---3--:R-:W-:Y:S02]  /*01a0*/  FMUL R13, R12, R7 ;  /* 0x000000070c0d7220 */ /* 0x008fe40000400000 */
[----:B------:R-:W0:Y:S03]  /*01b0*/  LDC.64 R6, c[0x0][0x388] ;  /* 0x0000e200ff067b82 */ /* 0x000e260000000a00 */
[----:B------:R-:W-:Y:S04]  /*01c0*/  STG.E desc[UR4][R8.64], R13 ;  /* 0x0000000d08007986 */ /* 0x000fe8000c101904 */
[----:B------:R-:W2:Y:S04]  /*01d0*/  LDG.E R12, desc[UR4][R2.64] ;  /* 0x00000004020c7981 */ /* 0x000ea8000c1e1900 */
[----:B------:R-:W2:Y:S04]  /*01e0*/  LDG.E R15, desc[UR4][R4.64] ;  /* 0x00000004040f7981 */ /* 0x000ea8000c1e1900 */
[----:B------:R-:W3:Y:S01]  /*01f0*/  LDG.E R11, desc[UR4][R10.64] ;  /* 0x000000040a0b7981 */ /* 0x000ee2000c1e1900 */
[----:B0-----:R-:W-:-:S04]  /*0200*/  IMAD.WIDE R6, R0, 0x4, R6 ;  /* 0x0000000400067825 */ /* 0x001fc800078e0206 */
[----:B--2---:R-:W-:-:S04]  /*0210*/  FMUL R12, R12, R15 ;  /* 0x0000000f0c0c7220 */ /* 0x004fc80000400000 */
[----:B---3--:R-:W-:-:S05]  /*0220*/  FMUL R15, R12, R11 ;  /* 0x0000000b0c0f7220 */ /* 0x008fca0000400000 */
[----:B------:R-:W-:Y:S01]  /*0230*/  STG.E desc[UR4][R6.64], R15 ;  /* 0x0000000f06007986 */ /* 0x000fe2000c101904 */
[----:B------:R-:W-:Y:S05]  /*0240*/  EXIT ;  /* 0x000000000000794d */ /* 0x000fea0003800000 */
.L_x_593:
        /* <DEDUP_REMOVED lines=11> */
.L_x_696:


//--------------------- .text._Z9get_errorPfS_S_S_S_PiS0_S0_S0_ii --------------------------
	.section	.text._Z9get_errorPfS_S_S_S_PiS0_S0_S0_ii,"ax",@progbits
	.align	128
        .global         _Z9get_errorPfS_S_S_S_PiS0_S0_S0_ii
        .type           _Z9get_errorPfS_S_S_S_PiS0_S0_S0_ii,@function
        .size           _Z9get_errorPfS_S_S_S_PiS0_S0_S0_ii,(.L_x_665 - _Z9get_errorPfS_S_S_S_PiS0_S0_S0_ii)
        .other          _Z9get_errorPfS_S_S_S_PiS0_S0_S0_ii,@"STO_CUDA_ENTRY STV_DEFAULT"
_Z9get_errorPfS_S_S_S_PiS0_S0_S0_ii:
.text._Z9get_errorPfS_S_S_S_PiS0_S0_S0_ii:
[----:B------:R-:W-:Y:S08]  /*0000*/  LDC R1, c[0x0][0x37c] ;  /* 0x0000df00ff017b82 */ /* 0x000ff00000000800 */
[----:B------:R-:W0:Y:S01]  /*0010*/  LDC.64 R8, c[0x0][0x3b0] ;  /* 0x0000ec00ff087b82 */ /* 0x000e220000000a00 */
[----:B------:R-:W0:Y:S07]  /*0020*/  LDCU.64 UR4, c[0x0][0x358] ;  /* 0x00006b00ff0477ac */ /* 0x000e2e0008000a00 */
[----:B------:R-:W1:Y:S08]  /*0030*/  LDC.64 R2, c[0x0][0x3a8] ;  /* 0x0000ea00ff027b82 */ /* 0x000e700000000a00 */
[----:B------:R-:W2:Y:S01]  /*0040*/  LDC.64 R4, c[0x0][0x388] ;  /* 0x0000e200ff047b82 */ /* 0x000ea20000000a00 */
[----:B0-----:R-:W2:Y:S07]  /*0050*/  LDG.E R9, desc[UR4][R8.64] ;  /* 0x0000000408097981 */ /* 0x001eae000c1e1900 */
[----:B------:R-:W0:Y:S01]  /*0060*/  LDC.64 R6, c[0x0][0x390] ;  /* 0x0000e400ff067b82 */ /* 0x000e220000000a00 */
[----:B-1----:R-:W0:Y:S01]  /*0070*/  LDG.E R3, desc[UR4][R2.64] ;  /* 0x0000000402037981 */ /* 0x002e22000c1e1900 */
[----:B--2---:R-:W-:-:S06]  /*0080*/  IMAD.WIDE R10, R9, 0x4, R4 ;  /* 0x00000004090a7825 */ /* 0x004fcc00078e0204 */
[----:B------:R-:W2:Y:S01]  /*0090*/  LDG.E R11, desc[UR4][R10.64+-0x4] ;  /* 0xfffffc040a0b7981 */ /* 0x000ea2000c1e1900 */
[----:B0-----:R-:W-:-:S04]  /*00a0*/  IMAD.WIDE R6, R3, 0x4, R6 ;  /* 0x0000000403067825 */ /* 0x001fc800078e0206 */
[----:B------:R-:W-:Y:S02]  /*00b0*/  IMAD.WIDE R4, R3, 0x4, R4 ;  /* 0x0000000403047825 */ /* 0x000fe400078e0204 */
[----:B------:R-:W3:Y:S04]  /*00c0*/  LDG.E R7, desc[UR4][R6.64+-0x4] ;  /* 0xfffffc0406077981 */ /* 0x000ee8000c1e1900 */
[----:B------:R-:W3:Y:S01]  /*00d0*/  LDG.E R0, desc[UR4][R4.64+-0x4] ;  /* 0xfffffc0404007981 */ /* 0x000ee2000c1e1900 */
[----:B--2---:R-:W0:Y:S01]  /*00e0*/  MUFU.RCP R12, |R11| ;  /* 0x4000000b000c7308 */ /* 0x004e220000001000 */
[----:B---3--:R-:W-:-:S07]  /*00f0*/  FADD R0, R0, -R7 ;  /* 0x8000000700007221 */ /* 0x008fce0000000000 */
[----:B------:R-:W1:Y:S01]  /*0100*/  FCHK P0, |R0|, |R11| ;  /* 0x4000000b00007302 */ /* 0x000e620000000200 */
[----:B0-----:R-:W-:-:S04]  /*0110*/  FFMA R9, -|R11|, R12, 1 ;  /* 0x3f8000000b097423 */ /* 0x001fc8000000030c */
[----:B------:R-:W-:-:S04]  /*0120*/  FFMA R9, R12, R9, R12 ;  /* 0x000000090c097223 */ /* 0x000fc8000000000c */
[----:B------:R-:W-:-:S04]  /*0130*/  FFMA R2, |R0|, R9, RZ ;  /* 0x0000000900027223 */ /* 0x000fc800000002ff */
[----:B------:R-:W-:-:S04]  /*0140*/  FFMA R3, -|R11|, R2, |R0| ;  /* 0x000000020b037223 */ /* 0x000fc80000000700 */
[----:B------:R-:W-:Y:S01]  /*0150*/  FFMA R2, R9, R3, R2 ;  /* 0x0000000309027223 */ /* 0x000fe20000000002 */
[----:B-1----:R-:W-:Y:S06]  /*0160*/  @!P0 BRA `(.L_x_594) ;  /* 0x0000000000148947 */ /* 0x002fec0003800000 */
[----:B------:R-:W-:Y:S01]  /*0170*/  FADD R0, |R0|, -RZ ;  /* 0x800000ff00007221 */ /* 0x000fe20000000200 */
[----:B------:R-:W-:Y:S01]  /*0180*/  FADD R3, |R11|, -RZ ;  /* 0x800000ff0b037221 */ /* 0x000fe20000000200 */
[----:B------:R-:W-:-:S07]  /*0190*/  MOV R4, 0x1b0 ;  /* 0x000001b000047802 */ /* 0x000fce0000000f00 */
[----:B------:R-:W-:Y:S05]  /*01a0*/  CALL.REL.NOINC `($__internal_20_$__cuda_sm3x_div_rn_noftz_f32_slowpath) ;  /* 0x0000000000807944 */ /* 0x000fea0003c00000 */
[----:B------:R-:W-:-:S07]  /*01b0*/  IMAD.MOV.U32 R2, RZ, RZ, R0 ;  /* 0x000000ffff027224 */ /* 0x000fce00078e0000 */
.L_x_594:
[----:B------:R-:W0:Y:S08]  /*01c0*/  LDC.64 R10, c[0x0][0x3c0] ;  /* 0x0000f000ff0a7b82 */ /* 0x000e300000000a00 */
        /* <DEDUP_REMOVED lines=25> */
.L_x_595:
[----:B------:R-:W0:Y:S01]  /*0360*/  LDC.64 R4, c[0x0][0x380] ;  /* 0x0000e000ff047b82 */ /* 0x000e220000000a00 */
[----:B------:R-:W-:-:S04]  /*0370*/  FSETP.GT.AND P0, PT, R2, R3, PT ;  /* 0x000000030200720b */ /* 0x000fc80003f04000 */
[----:B------:R-:W-:-:S05]  /*0380*/  FSEL R3, R2, R3, P0 ;  /* 0x0000000302037208 */ /* 0x000fca0000000000 */
[----:B0-----:R-:W-:Y:S01]  /*0390*/  STG.E desc[UR4][R4.64], R3 ;  /* 0x0000000304007986 */ /* 0x001fe2000c101904 */
[----:B------:R-:W-:Y:S05]  /*03a0*/  EXIT ;  /* 0x000000000000794d */ /* 0x000fea0003800000 */
        .weak           $__internal_20_$__cuda_sm3x_div_rn_noftz_f32_slowpath
        .type           $__internal_20_$__cuda_sm3x_div_rn_noftz_f32_slowpath,@function
        .size           $__internal_20_$__cuda_sm3x_div_rn_noftz_f32_slowpath,(.L_x_665 - $__internal_20_$__cuda_sm3x_div_rn_noftz_f32_slowpath)
$__internal_20_$__cuda_sm3x_div_rn_noftz_f32_slowpath:
[----:B------:R-:W-:Y:S02]  /*03b0*/  SHF.R.U32.HI R6, RZ, 0x17, R3 ;  /* 0x00000017ff067819 */ /* 0x000fe40000011603 */
        /* <DEDUP_REMOVED lines=32> */
.L_x_596:
[----:B------:R-:W-:-:S05]  /*05c0*/  LEA R6, R10, 0xc0800000, 0x17 ;  /* 0xc08000000a067811 */ /* 0x000fca00078eb8ff */
[----:B------:R-:W-:Y:S02]  /*05d0*/  IMAD.IADD R6, R3, 0x1, -R6 ;  /* 0x0000000103067824 */ /* 0x000fe400078e0a06 */
[----:B------:R-:W-:Y:S02]  /*05e0*/  VIADD R3, R8, 0xffffff81 ;  /* 0xffffff8108037836 */ /* 0x000fe40000000000 */
        /* <DEDUP_REMOVED lines=43> */
[----:B------:R-:W-:-:S04]  /*08a0*/  LOP3.LUT R3, R3, R6, RZ, 0xc0, !PT ;  /* 0x0000000603037212 */ /* 0x000fc800078ec0ff */
[----:B------:R-:W-:-:S04]  /*08b0*/  IADD3 R3, PT, PT, R8, R3, RZ ;  /* 0x0000000308037210 */ /* 0x000fc80007ffe0ff */
[----:B------:R-:W-:Y:S01]  /*08c0*/  LOP3.LUT R0, R3, R0, RZ, 0xfc, !PT ;  /* 0x0000000003007212 */ /* 0x000fe200078efcff */
[----:B------:R-:W-:Y:S06]  /*08d0*/  BRA `(.L_x_603) ;  /* 0x0000000000347947 */ /* 0x000fec0003800000 */
.L_x_602:
[----:B------:R-:W-:-:S04]  /*08e0*/  LOP3.LUT R0, R0, 0x80000000, RZ, 0xc0, !PT ;  /* 0x8000000000007812 */ /* 0x000fc800078ec0ff */
[----:B------:R-:W-:Y:S01]  /*08f0*/  LOP3.LUT R0, R0, 0x7f800000, RZ, 0xfc, !PT ;  /* 0x7f80000000007812 */ /* 0x000fe200078efcff */
[----:B------:R-:W-:Y:S06]  /*0900*/  BRA `(.L_x_603) ;  /* 0x0000000000287947 */ /* 0x000fec0003800000 */
.L_x_601:
[----:B------:R-:W-:Y:S01]  /*0910*/  IMAD R0, R6, 0x800000, R0 ;  /* 0x0080000006007824 */ /* 0x000fe200078e0200 */
[----:B------:R-:W-:Y:S06]  /*0920*/  BRA `(.L_x_603) ;  /* 0x0000000000207947 */ /* 0x000fec0003800000 */
.L_x_600:
[----:B------:R-:W-:-:S04]  /*0930*/  LOP3.LUT R0, R3, 0x80000000, R0, 0x48, !PT ;  /* 0x8000000003007812 */ /* 0x000fc800078e4800 */
[----:B------:R-:W-:Y:S01]  /*0940*/  LOP3.LUT R0, R0, 0x7f800000, RZ, 0xfc, !PT ;  /* 0x7f80000000007812 */ /* 0x000fe200078efcff */
[----:B------:R-:W-:Y:S06]  /*0950*/  BRA `(.L_x_603) ;  /* 0x0000000000147947 */ /* 0x000fec0003800000 */
.L_x_599:
[----:B------:R-:W-:Y:S01]  /*0960*/  LOP3.LUT R0, R3, 0x80000000, R0, 0x48, !PT ;  /* 0x8000000003007812 */ /* 0x000fe200078e4800 */
[----:B------:R-:W-:Y:S06]  /*0970*/  BRA `(.L_x_603) ;  /* 0x00000000000c7947 */ /* 0x000fec0003800000 */
.L_x_598:
[----:B------:R-:W0:Y:S01]  /*0980*/  MUFU.RSQ R0, -QNAN ;  /* 0xffc0000000007908 */ /* 0x000e220000001400 */
[----:B------:R-:W-:Y:S05]  /*0990*/  BRA `(.L_x_603) ;  /* 0x0000000000047947 */ /* 0x000fea0003800000 */
.L_x_597:
[----:B------:R-:W-:-:S07]  /*09a0*/  FADD.FTZ R0, R0, R3 ;  /* 0x0000000300007221 */ /* 0x000fce0000010000 */
.L_x_603:
[----:B------:R-:W-:-:S04]  /*09b0*/  IMAD.MOV.U32 R5, RZ, RZ, 0x0 ;  /* 0x00000000ff057424 */ /* 0x000fc800078e00ff */
[----:B0-----:R-:W-:Y:S05]  /*09c0*/  RET.REL.NODEC R4 `(_Z9get_errorPfS_S_S_S_PiS0_S0_S0_ii) ;  /* 0xfffffff4048c7950 */ /* 0x001fea0003c3ffff */
.L_x_604:
        /* <DEDUP_REMOVED lines=11> */
.L_x_665:


//--------------------- .text._Z11rhs_poissonPfS_S_S_S_S_S_S_S_S_S_S_S_S_ii --------------------------
	.section	.text._Z11rhs_poissonPfS_S_S_S_S_S_S_S_S_S_S_S_S_ii,"ax",@progbits
	.align	128
        .global         _Z11rhs_poissonPfS_S_S_S_S_S_S_S_S_S_S_S_S_ii
        .type           _Z11rhs_poissonPfS_S_S_S_S_S_S_S_S_S_S_S_S_ii,@function
        .size           _Z11rhs_poissonPfS_S_S_S_S_S_S_S_S_S_S_S_S_ii,(.L_x_698 - _Z11rhs_poissonPfS_S_S_S_S_S_S_S_S_S_S_S_S_ii)
        .other          _Z11rhs_poissonPfS_S_S_S_S_S_S_S_S_S_S_S_S_ii,@"STO_CUDA_ENTRY STV_DEFAULT"
_Z11rhs_poissonPfS_S_S_S_S_S_S_S_S_S_S_S_S_ii:
.text._Z11rhs_poissonPfS_S_S_S_S_S_S_S_S_S_S_S_S_ii:
        /* <DEDUP_REMOVED lines=12> */
[----:B------:R-:W5:Y:S08]  /*00c0*/  LDC.64 R6, c[0x0][0x3c0] ;  /* 0x0000f000ff067b82 */ /* 0x000f700000000a00 */
[----:B------:R-:W0:Y:S01]  /*00d0*/  LDC.64 R4, c[0x0][0x390] ;  /* 0x0000e400ff047b82 */ /* 0x000e220000000a00 */
[----:B--2---:R-:W-:-:S04]  /*00e0*/  IMAD R17, R16, UR7, R17 ;  /* 0x0000000710117c24 */ /* 0x004fc8000f8e0211 */
[----:B-1----:R-:W-:-:S03]  /*00f0*/  IMAD R0, R17, UR8, R0 ;  /* 0x0000000811007c24 */ /* 0x002fc6000f8e0200 */
[----:B------:R-:W1:Y:S01]  /*0100*/  LDC.64 R2, c[0x0][0x3d8] ;  /* 0x0000f600ff027b82 */ /* 0x000e620000000a00 */
[----:B----4-:R-:W-:-:S07]  /*0110*/  IMAD.WIDE R14, R0, 0x4, R14 ;  /* 0x00000004000e7825 */ /* 0x010fce00078e020e */
[----:B------:R-:W2:Y:S01]  /*0120*/  LDC.64 R10, c[0x0][0x3e0] ;  /* 0x0000f800ff0a7b82 */ /* 0x000ea20000000a00 */
[C---:B-----5:R-:W-:Y:S02]  /*0130*/  IMAD.WIDE R16, R0.reuse, 0x4, R6 ;  /* 0x0000000400107825 */ /* 0x060fe400078e0206 */
[----:B---3--:R-:W3:Y:S04]  /*0140*/  LDG.E R6, desc[UR4][R14.64] ;  /* 0x000000040e067981 */ /* 0x008ee8000c1e1900 */
[----:B------:R4:W3:Y:S01]  /*0150*/  LDG.E R7, desc[UR4][R16.64] ;  /* 0x0000000410077981 */ /* 0x0008e2000c1e1900 */
[----:B------:R-:W5:Y:S08]  /*0160*/  LDC.64 R12, c[0x0][0x3b0] ;  /* 0x0000ec00ff0c7b82 */ /* 0x000f700000000a00 */
[----:B------:R-:W4:Y:S01]  /*0170*/  LDC.64 R8, c[0x0][0x398] ;  /* 0x0000e600ff087b82 */ /* 0x000f220000000a00 */
[----:B0-----:R-:W-:-:S04]  /*0180*/  IMAD.WIDE R4, R0, 0x4, R4 ;  /* 0x0000000400047825 */ /* 0x001fc800078e0204 */
[C---:B-1----:R-:W-:Y:S01]  /*0190*/  IMAD.WIDE R2, R0.reuse, 0x4, R2 ;  /* 0x0000000400027825 */ /* 0x042fe200078e0202 */
[----:B------:R-:W3:Y:S02]  /*01a0*/  LDG.E R22, desc[UR4][R4.64] ;  /* 0x0000000404167981 */ /* 0x000ee4000c1e1900 */
[----:B------:R-:W0:Y:S01]  /*01b0*/  LDC.64 R18, c[0x0][0x380] ;  /* 0x0000e000ff127b82 */ /* 0x000e220000000a00 */
[C---:B--2---:R-:W-:Y:S01]  /*01c0*/  IMAD.WIDE R26, R0.reuse, 0x4, R10 ;  /* 0x00000004001a7825 */ /* 0x044fe200078e020a */
[----:B------:R-:W2:Y:S05]  /*01d0*/  LDG.E R20, desc[UR4][R2.64] ;  /* 0x0000000402147981 */ /* 0x000eaa000c1e1900 */
[----:B------:R-:W2:Y:S01]  /*01e0*/  LDG.E R27, desc[UR4][R26.64] ;  /* 0x000000041a1b7981 */ /* 0x000ea2000c1e1900 */
[C---:B-----5:R-:W-:Y:S01]  /*01f0*/  IMAD.WIDE R24, R0.reuse, 0x4, R12 ;  /* 0x0000000400187825 */ /* 0x060fe200078e020c */
[----:B----4-:R-:W1:Y:S04]  /*0200*/  LDC.64 R16, c[0x0][0x3a8] ;  /* 0x0000ea00ff107b82 */ /* 0x010e680000000a00 */
[----:B------:R-:W4:Y:S01]  /*0210*/  LDG.E R21, desc[UR4][R24.64] ;  /* 0x0000000418157981 */ /* 0x000f22000c1e1900 */
[----:B------:R-:W-:-:S03]  /*0220*/  IMAD.WIDE R8, R0, 0x4, R8 ;  /* 0x0000000400087825 */ /* 0x000fc600078e0208 */
[----:B------:R-:W5:Y:S02]  /*0230*/  LDC.64 R14, c[0x0][0x3c8] ;  /* 0x0000f200ff0e7b82 */ /* 0x000f640000000a00 */
[----:B------:R-:W4:Y:S06]  /*0240*/  LDG.E R23, desc[UR4][R8.64] ;  /* 0x0000000408177981 */ /* 0x000f2c000c1e1900 */
[----:B------:R-:W5:Y:S08]  /*0250*/  LDC.64 R10, c[0x0][0x3b8] ;  /* 0x0000ee00ff0a7b82 */ /* 0x000f700000000a00 */
[----:B------:R-:W5:Y:S01]  /*0260*/  LDC.64 R12, c[0x0][0x3e8] ;  /* 0x0000fa00ff0c7b82 */ /* 0x000f620000000a00 */
[----:B0-----:R-:W-:-:S04]  /*0270*/  IMAD.WIDE R18, R0, 0x4, R18 ;  /* 0x0000000400127825 */ /* 0x001fc800078e0212 */
[----:B-1----:R-:W-:-:S04]  /*0280*/  IMAD.WIDE R16, R0, 0x4, R16 ;  /* 0x0000000400107825 */ /* 0x002fc800078e0210 */
[----:B-----5:R-:W-:-:S04]  /*0290*/  IMAD.WIDE R14, R0, 0x4, R14 ;  /* 0x00000004000e7825 */ /* 0x020fc800078e020e */
[----:B------:R-:W-:-:S04]  /*02a0*/  IMAD.WIDE R10, R0, 0x4, R10 ;  /* 0x00000004000a7825 */ /* 0x000fc800078e020a */
[----:B------:R-:W-:-:S04]  /*02b0*/  IMAD.WIDE R12, R0, 0x4, R12 ;  /* 0x00000004000c7825 */ /* 0x000fc800078e020c */
[----:B---3--:R-:W-:Y:S01]  /*02c0*/  FFMA R6, R22, R6, R7 ;  /* 0x0000000616067223 */ /* 0x008fe20000000007 */
[----:B--2---:R-:W-:-:S04]  /*02d0*/  FMUL R20, R20, UR6 ;  /* 0x0000000614147c20 */ /* 0x004fc80008400000 */
[----:B------:R-:W-:Y:S01]  /*02e0*/  FMUL R27, R20, R27 ;  /* 0x0000001b141b7220 */ /* 0x000fe20000400000 */
[----:B----4-:R-:W-:-:S04]  /*02f0*/  FADD R6, R6, R21 ;  /* 0x0000001506067221 */ /* 0x010fc80000000000 */
[----:B------:R-:W-:Y:S02]  /*0300*/  FFMA R23, -R27, R23, R6 ;  /* 0x000000171b177223 */ /* 0x000fe40000000106 */
[----:B------:R-:W0:Y:S03]  /*0310*/  LDC.64 R6, c[0x0][0x388] ;  /* 0x0000e200ff067b82 */ /* 0x000e260000000a00 */
[----:B------:R1:W-:Y:S04]  /*0320*/  STG.E desc[UR4][R18.64], R23 ;  /* 0x0000001712007986 */ /* 0x0003e8000c101904 */
[----:B------:R-:W1:Y:S04]  /*0330*/  LDG.E R4, desc[UR4][R4.64] ;  /* 0x0000000404047981 */ /* 0x000e68000c1e1900 */
[----:B------:R-:W1:Y:S04]  /*0340*/  LDG.E R17, desc[UR4][R16.64] ;  /* 0x0000000410117981 */ /* 0x000e68000c1e1900 */
[----:B------:R-:W1:Y:S04]  /*0350*/  LDG.E R15, desc[UR4][R14.64] ;  /* 0x000000040e0f7981 */ /* 0x000e68000c1e1900 */
[----:B------:R-:W2:Y:S04]  /*0360*/  LDG.E R2, desc[UR4][R2.64] ;  /* 0x0000000402027981 */ /* 0x000ea8000c1e1900 */
[----:B------:R-:W3:Y:S04]  /*0370*/  LDG.E R11, desc[UR4][R10.64] ;  /* 0x000000040a0b7981 */ /* 0x000ee8000c1e1900 */
[----:B------:R-:W4:Y:S04]  /*0380*/  LDG.E R13, desc[UR4][R12.64] ;  /* 0x000000040c0d7981 */ /* 0x000f28000c1e1900 */
[----:B------:R-:W5:Y:S01]  /*0390*/  LDG.E R8, desc[UR4][R8.64] ;  /* 0x0000000408087981 */ /* 0x000f62000c1e1900 */
[----:B-1----:R-:W-:Y:S01]  /*03a0*/  FFMA R18, R4, R17, R15 ;  /* 0x0000001104127223 */ /* 0x002fe2000000000f */
[----:B--2---:R-:W-:-:S03]  /*03b0*/  FMUL R4, R2, UR6 ;  /* 0x0000000602047c20 */ /* 0x004fc60008400000 */
[----:B---3--:R-:W-:Y:S01]  /*03c0*/  FADD R18, R18, R11 ;  /* 0x0000000b12127221 */ /* 0x008fe20000000000 */
[----:B----4-:R-:W-:Y:S01]  /*03d0*/  FMUL R15, R4, R13 ;  /* 0x0000000d040f7220 */ /* 0x010fe20000400000 */
[----:B0-----:R-:W-:-:S04]  /*03e0*/  IMAD.WIDE R4, R0, 0x4, R6 ;  /* 0x0000000400047825 */ /* 0x001fc800078e0206 */
[----:B-----5:R-:W-:-:S05]  /*03f0*/  FFMA R15, -R15, R8, R18 ;  /* 0x000000080f0f7223 */ /* 0x020fca0000000112 */
[----:B------:R-:W-:Y:S01]  /*0400*/  STG.E desc[UR4][R4.64], R15 ;  /* 0x0000000f04007986 */ /* 0x000fe2000c101904 */
[----:B------:R-:W-:Y:S05]  /*0410*/  EXIT ;  /* 0x000000000000794d */ /* 0x000fea0003800000 */
.L_x_605:
        /* <DEDUP_REMOVED lines=14> */
.L_x_698:


//--------------------- .text._Z15potential_forcePfS_S_S_S_fffii --------------------------
	.section	.text._Z15potential_forcePfS_S_S_S_fffii,"ax",@progbits
	.align	128
        .global         _Z15potential_forcePfS_S_S_S_fffii
        .type           _Z15potential_forcePfS_S_S_S_fffii,@function
        .size           _Z15potential_forcePfS_S_S_S_fffii,(.L_x_666 - _Z15potential_forcePfS_S_S_S_fffii)
        .other          _Z15potential_forcePfS_S_S_S_fffii,@"STO_CUDA_ENTRY STV_DEFAULT"
_Z15potential_forcePfS_S_S_S_fffii:
.text._Z15potential_forcePfS_S_S_S_fffii:
        /* <DEDUP_REMOVED lines=11> */
[----:B------:R-:W0:Y:S01]  /*00b0*/  LDC R11, c[0x3][0x4c] ;  /* 0x00c01300ff0b7b82 */ /* 0x000e220000000800 */
[----:B--2---:R-:W-:-:S07]  /*00c0*/  IMAD R0, R5, UR7, R2 ;  /* 0x0000000705007c24 */ /* 0x004fce000f8e0202 */
[----:B------:R-:W2:Y:S01]  /*00d0*/  LDC.64 R4, c[0x0][0x390] ;  /* 0x0000e400ff047b82 */ /* 0x000ea20000000a00 */
[----:B-1----:R-:W-:-:S04]  /*00e0*/  IMAD R3, R0, UR8, R3 ;  /* 0x0000000800037c24 */ /* 0x002fc8000f8e0203 */
[----:B----4-:R-:W-:-:S06]  /*00f0*/  IMAD.WIDE R6, R3, 0x4, R6 ;  /* 0x0000000403067825 */ /* 0x010fcc00078e0206 */
[----:B---3--:R1:W3:Y:S01]  /*0100*/  LDG.E R6, desc[UR4][R6.64] ;  /* 0x0000000406067981 */ /* 0x0082e2000c1e1900 */
[----:B0-----:R-:W1:Y:S01]  /*0110*/  MUFU.RCP R10, R11 ;  /* 0x0000000b000a7308 */ /* 0x001e620000001000 */
[----:B--2---:R-:W-:-:S06]  /*0120*/  IMAD.WIDE R4, R3, 0x4, R4 ;  /* 0x0000000403047825 */ /* 0x004fcc00078e0204 */
[----:B------:R0:W5:Y:S01]  /*0130*/  LDG.E R4, desc[UR4][R4.64] ;  /* 0x0000000404047981 */ /* 0x000162000c1e1900 */
[----:B-1----:R-:W-:Y:S01]  /*0140*/  FFMA R7, R10, -R11, 1 ;  /* 0x3f8000000a077423 */ /* 0x002fe2000000080b */
[----:B------:R-:W-:Y:S01]  /*0150*/  BSSY.RECONVERGENT B0, `(.L_x_606) ;  /* 0x0000014000007945 */ /* 0x000fe20003800200 */
[C---:B---3--:R-:W-:Y:S01]  /*0160*/  FMUL R0, R6.reuse, 36 ;  /* 0x4210000006007820 */ /* 0x048fe20000400000 */
[C---:B------:R-:W-:Y:S01]  /*0170*/  FADD R9, -R6.reuse, 1 ;  /* 0x3f80000006097421 */ /* 0x040fe20000000100 */
[C---:B------:R-:W-:Y:S01]  /*0180*/  FADD R8, R6.reuse, R6 ;  /* 0x0000000606087221 */ /* 0x040fe20000000000 */
[----:B0-----:R-:W-:Y:S02]  /*0190*/  FMUL R5, R6, 6 ;  /* 0x40c0000006057820 */ /* 0x001fe40000400000 */
[----:B------:R-:W-:Y:S01]  /*01a0*/  FMUL R2, R0, R9 ;  /* 0x0000000900027220 */ /* 0x000fe20000400000 */
[----:B------:R-:W-:Y:S01]  /*01b0*/  FADD R9, -R8, 1 ;  /* 0x3f80000008097421 */ /* 0x000fe20000000100 */
[----:B------:R-:W0:Y:S03]  /*01c0*/  LDC R0, c[0x3][0x4c] ;  /* 0x00c01300ff007b82 */ /* 0x000e260000000800 */
[----:B------:R-:W-:Y:S01]  /*01d0*/  FMUL R2, R2, R9 ;  /* 0x0000000902027220 */ /* 0x000fe20000400000 */
[----:B------:R-:W-:Y:S01]  /*01e0*/  FFMA R9, R10, R7, R10 ;  /* 0x000000070a097223 */ /* 0x000fe2000000000a */
[----:B------:R-:W-:-:S02]  /*01f0*/  FADD R7, -R5, 1 ;  /* 0x3f80000005077421 */ /* 0x000fc40000000100 */
[----:B------:R-:W1:Y:S01]  /*0200*/  FCHK P0, R2, R11 ;  /* 0x0000000b02007302 */ /* 0x000e620000000000 */
[----:B------:R-:W-:Y:S01]  /*0210*/  FFMA R8, R2, R9, RZ ;  /* 0x0000000902087223 */ /* 0x000fe200000000ff */
[----:B------:R-:W-:-:S03]  /*0220*/  FFMA R5, R6, R5, R7 ;  /* 0x0000000506057223 */ /* 0x000fc60000000007 */
[----:B------:R-:W-:Y:S01]  /*0230*/  FFMA R10, R8, -R11, R2 ;  /* 0x8000000b080a7223 */ /* 0x000fe20000000002 */
[----:B------:R-:W-:-:S03]  /*0240*/  FMUL R5, R5, 36 ;  /* 0x4210000005057820 */ /* 0x000fc60000400000 */
[----:B------:R-:W-:Y:S01]  /*0250*/  FFMA R9, R9, R10, R8 ;  /* 0x0000000a09097223 */ /* 0x000fe20000000008 */
[----:B-1----:R-:W-:Y:S06]  /*0260*/  @!P0 BRA `(.L_x_607) ;  /* 0x0000000000088947 */ /* 0x002fec0003800000 */
[----:B------:R-:W-:-:S07]  /*0270*/  MOV R10, 0x290 ;  /* 0x00000290000a7802 */ /* 0x000fce0000000f00 */
[----:B0----5:R-:W-:Y:S05]  /*0280*/  CALL.REL.NOINC `($__internal_21_$__cuda_sm3x_div_rn_noftz_f32_slowpath) ;  /* 0x00000004002c7944 */ /* 0x021fea0003c00000 */
.L_x_607:
[----:B------:R-:W-:Y:S05]  /*0290*/  BSYNC.RECONVERGENT B0 ;  /* 0x0000000000007941 */ /* 0x000fea0003800200 */
.L_x_606:
[----:B------:R-:W1:Y:S01]  /*02a0*/  LDC R8, c[0x3][0x4c] ;  /* 0x00c01300ff087b82 */ /* 0x000e620000000800 */
[----:B------:R-:W-:Y:S01]  /*02b0*/  BSSY.RECONVERGENT B0, `(.L_x_608) ;  /* 0x000000d000007945 */ /* 0x000fe20003800200 */
[----:B-1----:R-:W1:Y:S08]  /*02c0*/  MUFU.RCP R7, R8 ;  /* 0x0000000800077308 */ /* 0x002e700000001000 */
[----:B------:R-:W2:Y:S01]  /*02d0*/  FCHK P0, R9, R8 ;  /* 0x0000000809007302 */ /* 0x000ea20000000000 */
[----:B-1----:R-:W-:-:S04]  /*02e0*/  FFMA R2, R7, -R8, 1 ;  /* 0x3f80000007027423 */ /* 0x002fc80000000808 */
[----:B------:R-:W-:-:S04]  /*02f0*/  FFMA R2, R7, R2, R7 ;  /* 0x0000000207027223 */ /* 0x000fc80000000007 */
[----:B------:R-:W-:-:S04]  /*0300*/  FFMA R6, R2, R9, RZ ;  /* 0x0000000902067223 */ /* 0x000fc800000000ff */
[----:B------:R-:W-:-:S04]  /*0310*/  FFMA R7, R6, -R8, R9 ;  /* 0x8000000806077223 */ /* 0x000fc80000000009 */
[----:B------:R-:W-:Y:S01]  /*0320*/  FFMA R11, R2, R7, R6 ;  /* 0x00000007020b7223 */ /* 0x000fe20000000006 */
[----:B--2---:R-:W-:Y:S06]  /*0330*/  @!P0 BRA `(.L_x_609) ;  /* 0x0000000000108947 */ /* 0x004fec0003800000 */
[----:B------:R-:W-:Y:S02]  /*0340*/  MOV R2, R9 ;  /* 0x0000000900027202 */ /* 0x000fe40000000f00 */
[----:B------:R-:W-:-:S07]  /*0350*/  MOV R10, 0x370 ;  /* 0x00000370000a7802 */ /* 0x000fce0000000f00 */
[----:B0----5:R-:W-:Y:S05]  /*0360*/  CALL.REL.NOINC `($__internal_21_$__cuda_sm3x_div_rn_noftz_f32_slowpath) ;  /* 0x0000000000f47944 */ /* 0x021fea0003c00000 */
[----:B------:R-:W-:-:S07]  /*0370*/  MOV R11, R9 ;  /* 0x00000009000b7202 */ /* 0x000fce0000000f00 */
.L_x_609:
[----:B------:R-:W-:Y:S05]  /*0380*/  BSYNC.RECONVERGENT B0 ;  /* 0x0000000000007941 */ /* 0x000fea0003800200 */
.L_x_608:
[----:B------:R-:W1:Y:S01]  /*0390*/  LDC.64 R8, c[0x0][0x3a0] ;  /* 0x0000e800ff087b82 */ /* 0x000e620000000a00 */
[----:B------:R-:W2:Y:S01]  /*03a0*/  LDCU UR6, c[0x0][0x3ac] ;  /* 0x00007580ff0677ac */ /* 0x000ea20008000800 */
[----:B------:R-:W3:Y:S06]  /*03b0*/  LDCU UR7, c[0x0][0x3b0] ;  /* 0x00007600ff0777ac */ /* 0x000eec0008000800 */
[----:B------:R-:W4:Y:S01]  /*03c0*/  LDC R13, c[0x3][0x4c] ;  /* 0x00c01300ff0d7b82 */ /* 0x000f220000000800 */
[----:B------:R-:W0:Y:S01]  /*03d0*/  LDCU.64 UR8, c[0x3][0x60] ;  /* 0x00c00c00ff0877ac */ /* 0x000e220008000a00 */
[----:B------:R-:W0:Y:S06]  /*03e0*/  LDCU UR10, c[0x3][0x54] ;  /* 0x00c00a80ff0a77ac */ /* 0x000e2c0008000800 */
[----:B------:R-:W2:Y:S01]  /*03f0*/  LDC.64 R6, c[0x0][0x398] ;  /* 0x0000e600ff067b82 */ /* 0x000ea20000000a00 */
[----:B-1----:R-:W3:Y:S01]  /*0400*/  LDG.E R8, desc[UR4][R8.64] ;  /* 0x0000000408087981 */ /* 0x002ee2000c1e1900 */
[----:B----4-:R-:W1:Y:S01]  /*0410*/  MUFU.RCP R10, R13 ;  /* 0x0000000d000a7308 */ /* 0x010e620000001000 */
[----:B--2---:R-:W-:-:S06]  /*0420*/  IMAD.WIDE R6, R3, 0x4, R6 ;  /* 0x0000000403067825 */ /* 0x004fcc00078e0206 */
[----:B------:R2:W5:Y:S01]  /*0430*/  LDG.E R6, desc[UR4][R6.64] ;  /* 0x0000000406067981 */ /* 0x000562000c1e1900 */
[----:B------:R-:W-:Y:S01]  /*0440*/  BSSY.RECONVERGENT B0, `(.L_x_610) ;  /* 0x0000017000007945 */ /* 0x000fe20003800200 */
[----:B-1----:R-:W-:Y:S01]  /*0450*/  FFMA R15, R10, -R13, 1 ;  /* 0x3f8000000a0f7423 */ /* 0x002fe2000000080d */
[----:B---3--:R-:W-:Y:S01]  /*0460*/  FMUL R2, R8, UR6 ;  /* 0x0000000608027c20 */ /* 0x008fe20008400000 */
[----:B-----5:R-:W-:-:S03]  /*0470*/  FADD R8, R4, -R11 ;  /* 0x8000000b04087221 */ /* 0x020fc60000000000 */
[----:B------:R-:W-:Y:S01]  /*0480*/  FMUL R9, R2, UR7 ;  /* 0x0000000702097c20 */ /* 0x000fe20008400000 */
[----:B------:R-:W-:Y:S01]  /*0490*/  FMUL R12, R5, R8 ;  /* 0x00000008050c7220 */ /* 0x000fe20000400000 */
[----:B------:R-:W-:Y:S01]  /*04a0*/  FFMA R2, R10, R15, R10 ;  /* 0x0000000f0a027223 */ /* 0x000fe2000000000a */
[----:B0-----:R-:W-:Y:S01]  /*04b0*/  FMUL R5, R13, UR10 ;  /* 0x0000000a0d057c20 */ /* 0x001fe20008400000 */
[C---:B------:R-:W-:Y:S01]  /*04c0*/  FADD R4, R9.reuse, -UR8 ;  /* 0x8000000809047e21 */ /* 0x040fe20008000000 */
[----:B------:R-:W0:Y:S01]  /*04d0*/  FCHK P1, R12, R13 ;  /* 0x0000000d0c007302 */ /* 0x000e220000020000 */
[C---:B------:R-:W-:Y:S01]  /*04e0*/  FSETP.GT.AND P0, PT, R9.reuse, UR9, PT ;  /* 0x0000000909007c0b */ /* 0x040fe2000bf04000 */
[----:B--2---:R-:W-:Y:S01]  /*04f0*/  FFMA R7, R2, R12, RZ ;  /* 0x0000000c02077223 */ /* 0x004fe200000000ff */
[----:B------:R-:W-:Y:S01]  /*0500*/  FSETP.GEU.AND P2, PT, R9, UR8, PT ;  /* 0x0000000809007c0b */ /* 0x000fe2000bf4e000 */
[----:B------:R-:W-:Y:S02]  /*0510*/  FMUL R5, R8, R5 ;  /* 0x0000000508057220 */ /* 0x000fe40000400000 */
[----:B------:R-:W-:Y:S01]  /*0520*/  FFMA R10, R7, -R13, R12 ;  /* 0x8000000d070a7223 */ /* 0x000fe2000000000c */
[----:B------:R-:W-:-:S03]  /*0530*/  FSEL R4, R4, RZ, !P2 ;  /* 0x000000ff04047208 */ /* 0x000fc60005000000 */
[----:B------:R-:W-:-:S04]  /*0540*/  FFMA R7, R2, R10, R7 ;  /* 0x0000000a02077223 */ /* 0x000fc80000000007 */
[----:B------:R-:W-:Y:S01]  /*0550*/  @P0 FADD R4, R9, -UR9 ;  /* 0x8000000909040e21 */ /* 0x000fe20008000000 */
[----:B0-----:R-:W-:Y:S06]  /*0560*/  @!P1 BRA `(.L_x_611) ;  /* 0x0000000000109947 */ /* 0x001fec0003800000 */
[----:B------:R-:W-:Y:S01]  /*0570*/  IMAD.MOV.U32 R2, RZ, RZ, R12 ;  /* 0x000000ffff027224 */ /* 0x000fe200078e000c */
[----:B------:R-:W-:-:S07]  /*0580*/  MOV R10, 0x5a0 ;  /* 0x000005a0000a7802 */ /* 0x000fce0000000f00 */
[----:B------:R-:W-:Y:S05]  /*0590*/  CALL.REL.NOINC `($__internal_21_$__cuda_sm3x_div_rn_noftz_f32_slowpath) ;  /* 0x0000000000687944 */ /* 0x000fea0003c00000 */
[----:B------:R-:W-:-:S07]  /*05a0*/  MOV R7, R9 ;  /* 0x0000000900077202 */ /* 0x000fce0000000f00 */
.L_x_611:
[----:B------:R-:W-:Y:S05]  /*05b0*/  BSYNC.RECONVERGENT B0 ;  /* 0x0000000000007941 */ /* 0x000fea0003800200 */
.L_x_610:
[----:B------:R-:W0:Y:S01]  /*05c0*/  LDC R12, c[0x3][0x4c] ;  /* 0x00c01300ff0c7b82 */ /* 0x000e220000000800 */
[----:B------:R-:W1:Y:S01]  /*05d0*/  LDCU UR6, c[0x3][0x58] ;  /* 0x00c00b00ff0677ac */ /* 0x000e620008000800 */
[----:B------:R-:W-:Y:S01]  /*05e0*/  BSSY.RECONVERGENT B0, `(.L_x_612) ;  /* 0x000000d000007945 */ /* 0x000fe20003800200 */
[----:B0-----:R-:W0:Y:S01]  /*05f0*/  MUFU.RCP R9, R12 ;  /* 0x0000000c00097308 */ /* 0x001e220000001000 */
[----:B-1----:R-:W-:-:S07]  /*0600*/  FMUL R8, R12, UR6 ;  /* 0x000000060c087c20 */ /* 0x002fce0008400000 */
        /* <DEDUP_REMOVED lines=8> */
[----:B------:R-:W-:-:S07]  /*0690*/  MOV R10, 0x6b0 ;  /* 0x000006b0000a7802 */ /* 0x000fce0000000f00 */
[----:B------:R-:W-:Y:S05]  /*06a0*/  CALL.REL.NOINC `($__internal_21_$__cuda_sm3x_div_rn_noftz_f32_slowpath) ;  /* 0x0000000000247944 */ /* 0x000fea0003c00000 */
.L_x_613:
[----:B------:R-:W-:Y:S05]  /*06b0*/  BSYNC.RECONVERGENT B0 ;  /* 0x0000000000007941 */ /* 0x000fea0003800200 */
.L_x_612:
[----:B------:R-:W0:Y:S01]  /*06c0*/  LDC.64 R10, c[0x0][0x380] ;  /* 0x0000e000ff0a7b82 */ /* 0x000e220000000a00 */
[----:B------:R-:W1:Y:S01]  /*06d0*/  LDCU UR6, c[0x3][0x5c] ;  /* 0x00c00b80ff0677ac */ /* 0x000e620008000800 */
[----:B------:R-:W-:-:S04]  /*06e0*/  FADD R6, R6, -R9 ;  /* 0x8000000906067221 */ /* 0x000fc80000000000 */
[----:B------:R-:W-:-:S04]  /*06f0*/  FFMA R5, R6, R8, -R5 ;  /* 0x0000000806057223 */ /* 0x000fc80000000805 */
[----:B-1----:R-:W-:Y:S01]  /*0700*/  FFMA R5, R4, UR6, R5 ;  /* 0x0000000604057c23 */ /* 0x002fe20008000005 */
[----:B0-----:R-:W-:-:S05]  /*0710*/  IMAD.WIDE R2, R3, 0x4, R10 ;  /* 0x0000000403027825 */ /* 0x001fca00078e020a */
[----:B------:R-:W-:Y:S01]  /*0720*/  STG.E desc[UR4][R2.64], R5 ;  /* 0x0000000502007986 */ /* 0x000fe2000c101904 */
[----:B------:R-:W-:Y:S05]  /*0730*/  EXIT ;  /* 0x000000000000794d */ /* 0x000fea0003800000 */
        .weak           $__internal_21_$__cuda_sm3x_div_rn_noftz_f32_slowpath
        .type           $__internal_21_$__cuda_sm3x_div_rn_noftz_f32_slowpath,@function
        .size           $__internal_21_$__cuda_sm3x_div_rn_noftz_f32_slowpath,(.L_x_666 - $__internal_21_$__cuda_sm3x_div_rn_noftz_f32_slowpath)
$__internal_21_$__cuda_sm3x_div_rn_noftz_f32_slowpath:
        /* <DEDUP_REMOVED lines=33> */
[----:B------:R-:W-:-:S04]  /*0950*/  @!P1 FFMA R11, R0, 1.84467440737095516160e+19, RZ ;  /* 0x5f800000000b9823 */ /* 0x000fc800000000ff */
[----:B------:R-:W-:-:S07]  /*0960*/  @!P1 VIADD R7, R7, 0x40 ;  /* 0x0000004007079836 */ /* 0x000fce0000000000 */
.L_x_615:
[----:B------:R-:W-:Y:S01]  /*0970*/  LEA R12, R9, 0xc0800000, 0x17 ;  /* 0xc0800000090c7811 */ /* 0x000fe200078eb8ff */
[----:B------:R-:W-:Y:S03]  /*0980*/  BSSY.RECONVERGENT B2, `(.L_x_620) ;  /* 0x0000036000027945 */ /* 0x000fe60003800200 */
[----:B------:R-:W-:Y:S02]  /*0990*/  IADD3 R12, PT, PT, -R12, R11, RZ ;  /* 0x0000000b0c0c7210 */ /* 0x000fe40007ffe1ff */
[----:B------:R-:W-:Y:S02]  /*09a0*/  IADD3 R11, PT, PT, R14, -0x7f, RZ ;  /* 0xffffff810e0b7810 */ /* 0x000fe40007ffe0ff */
[----:B------:R0:W1:Y:S01]  /*09b0*/  MUFU.RCP R13, R12 ;  /* 0x0000000c000d7308 */ /* 0x0000620000001000 */
[----:B------:R-:W-:Y:S02]  /*09c0*/  FADD.FTZ R15, -R12, -RZ ;  /* 0x800000ff0c0f7221 */ /* 0x000fe40000010100 */
        /* <DEDUP_REMOVED lines=45> */
.L_x_622:
[----:B------:R-:W-:-:S04]  /*0ca0*/  LOP3.LUT R2, R2, 0x80000000, RZ, 0xc0, !PT ;  /* 0x8000000002027812 */ /* 0x000fc800078ec0ff */
[----:B------:R-:W-:Y:S01]  /*0cb0*/  LOP3.LUT R2, R2, 0x7f800000, RZ, 0xfc, !PT ;  /* 0x7f80000002027812 */ /* 0x000fe200078efcff */
[----:B------:R-:W-:Y:S06]  /*0cc0*/  BRA `(.L_x_623) ;  /* 0x0000000000047947 */ /* 0x000fec0003800000 */
.L_x_621:
[----:B------:R-:W-:-:S07]  /*0cd0*/  IMAD R2, R12, 0x800000, R2 ;  /* 0x008000000c027824 */ /* 0x000fce00078e0202 */
.L_x_623:
[----:B------:R-:W-:Y:S05]  /*0ce0*/  BSYNC.RECONVERGENT B2 ;  /* 0x0000000000027941 */ /* 0x000fea0003800200 */
.L_x_620:
[----:B------:R-:W-:Y:S05]  /*0cf0*/  BRA `(.L_x_624) ;  /* 0x0000000000207947 */ /* 0x000fea0003800000 */
.L_x_619:
[----:B------:R-:W-:-:S04]  /*0d00*/  LOP3.LUT R2, R11, 0x80000000, R2, 0x48, !PT ;  /* 0x800000000b027812 */ /* 0x000fc800078e4802 */
[----:B------:R-:W-:Y:S01]  /*0d10*/  LOP3.LUT R2, R2, 0x7f800000, RZ, 0xfc, !PT ;  /* 0x7f80000002027812 */ /* 0x000fe200078efcff */
[----:B------:R-:W-:Y:S06]  /*0d20*/  BRA `(.L_x_624) ;  /* 0x0000000000147947 */ /* 0x000fec0003800000 */
.L_x_618:
[----:B------:R-:W-:Y:S01]  /*0d30*/  LOP3.LUT R2, R11, 0x80000000, R2, 0x48, !PT ;  /* 0x800000000b027812 */ /* 0x000fe200078e4802 */
[----:B------:R-:W-:Y:S06]  /*0d40*/  BRA `(.L_x_624) ;  /* 0x00000000000c7947 */ /* 0x000fec0003800000 */
.L_x_617:
[----:B------:R-:W0:Y:S01]  /*0d50*/  MUFU.RSQ R2, -QNAN ;  /* 0xffc0000000027908 */ /* 0x000e220000001400 */
[----:B------:R-:W-:Y:S05]  /*0d60*/  BRA `(.L_x_624) ;  /* 0x0000000000047947 */ /* 0x000fea0003800000 */
.L_x_616:
[----:B------:R-:W-:-:S07]  /*0d70*/  FADD.FTZ R2, R2, R0 ;  /* 0x0000000002027221 */ /* 0x000fce0000010000 */
.L_x_624:
[----:B------:R-:W-:Y:S05]  /*0d80*/  BSYNC.RECONVERGENT B1 ;  /* 0x0000000000017941 */ /* 0x000fea0003800200 */
.L_x_614:
[----:B------:R-:W-:Y:S01]  /*0d90*/  HFMA2 R11, -RZ, RZ, 0, 0 ;  /* 0x00000000ff0b7431 */ /* 0x000fe200000001ff */
[----:B0-----:R-:W-:-:S03]  /*0da0*/  MOV R9, R2 ;  /* 0x0000000200097202 */ /* 0x001fc60000000f00 */
[----:B------:R-:W-:Y:S05]  /*0db0*/  RET.REL.NODEC R10 `(_Z15potential_forcePfS_S_S_S_fffii) ;  /* 0xfffffff00a907950 */ /* 0x000fea0003c3ffff */
.L_x_625:
        /* <DEDUP_REMOVED lines=12> */
.L_x_666:


//--------------------- .text._Z11div_vel_prePfS_iS_fS_S_S_S_ii --------------------------
	.section	.text._Z11div_vel_prePfS_iS_fS_S_S_S_ii,"ax",@progbits
	.align	128
        .global         _Z11div_vel_prePfS_iS_fS_S_S_S_ii
        .type           _Z11div_vel_prePfS_iS_fS_S_S_S_ii,@function
        .size           _Z11div_vel_prePfS_iS_fS_S_S_S_ii,(.L_x_700 - _Z11div_vel_prePfS_iS_fS_S_S_S_ii)
        .other          _Z11div_vel_prePfS_iS_fS_S_S_S_ii,@"STO_CUDA_ENTRY STV_DEFAULT"
_Z11div_vel_prePfS_iS_fS_S_S_S_ii:
.text._Z11div_vel_prePfS_iS_fS_S_S_S_ii:
        /* <DEDUP_REMOVED lines=20> */
[----:B------:R-:W3:Y:S01]  /*0140*/  LDC R15, c[0x0][0x3a0] ;  /* 0x0000e800ff0f7b82 */ /* 0x000ee20000000800 */
[----:B0-----:R-:W-:-:S07]  /*0150*/  IMAD.WIDE R2, R0, 0x4, R2 ;  /* 0x0000000400027825 */ /* 0x001fce00078e0202 */
[----:B------:R-:W0:Y:S01]  /*0160*/  LDC.64 R8, c[0x0][0x380] ;  /* 0x0000e000ff087b82 */ /* 0x000e220000000a00 */
[----:B------:R-:W4:Y:S01]  /*0170*/  LDG.E R13, desc[UR4][R2.64] ;  /* 0x00000004020d7981 */ /* 0x000f22000c1e1900 */
[----:B--2---:R-:W-:-:S06]  /*0180*/  IMAD.WIDE R6, R0, 0x4, R6 ;  /* 0x0000000400067825 */ /* 0x004fcc00078e0206 */
[----:B------:R-:W2:Y:S01]  /*0190*/  LDC.64 R10, c[0x0][0x3b0] ;  /* 0x0000ec00ff0a7b82 */ /* 0x000ea20000000a00 */
[----:B------:R-:W5:Y:S07]  /*01a0*/  LDG.E R7, desc[UR4][R6.64] ;  /* 0x0000000406077981 */ /* 0x000f6e000c1e1900 */
[----:B------:R-:W0:Y:S01]  /*01b0*/  LDC.64 R4, c[0x0][0x3b8] ;  /* 0x0000ee00ff047b82 */ /* 0x000e220000000a00 */
[C---:B---3--:R-:W-:Y:S01]  /*01c0*/  FADD R12, R15.reuse, R15 ;  /* 0x0000000f0f0c7221 */ /* 0x048fe20000000000 */
[----:B-1----:R-:W-:Y:S01]  /*01d0*/  FMUL R14, R15, UR6 ;  /* 0x000000060f0e7c20 */ /* 0x002fe20008400000 */
[----:B0-----:R-:W-:-:S04]  /*01e0*/  IMAD.WIDE R4, R0, 0x4, R4 ;  /* 0x0000000400047825 */ /* 0x001fc800078e0204 */
[----:B----4-:R-:W-:Y:S01]  /*01f0*/  FMUL R12, R12, R13 ;  /* 0x0000000d0c0c7220 */ /* 0x010fe20000400000 */
[----:B-----5:R-:W-:-:S04]  /*0200*/  FMUL R13, R7, R14 ;  /* 0x0000000e070d7220 */ /* 0x020fc80000400000 */
[----:B------:R-:W-:Y:S01]  /*0210*/  FFMA R13, R12, R7, -R13 ;  /* 0x000000070c0d7223 */ /* 0x000fe2000000080d */
[----:B------:R-:W-:-:S04]  /*0220*/  IMAD.WIDE R6, R0, 0x4, R8 ;  /* 0x0000000400067825 */ /* 0x000fc800078e0208 */
[C---:B--2---:R-:W-:Y:S01]  /*0230*/  IMAD.WIDE R8, R0.reuse, 0x4, R10 ;  /* 0x0000000400087825 */ /* 0x044fe200078e020a */
[----:B------:R-:W-:Y:S01]  /*0240*/  STG.E desc[UR4][R6.64], R13 ;  /* 0x0000000d06007986 */ /* 0x000fe2000c101904 */
[----:B------:R-:W0:Y:S03]  /*0250*/  LDC.64 R10, c[0x0][0x388] ;  /* 0x0000e200ff0a7b82 */ /* 0x000e260000000a00 */
[----:B------:R-:W2:Y:S04]  /*0260*/  LDG.E R2, desc[UR4][R2.64] ;  /* 0x0000000402027981 */ /* 0x000ea8000c1e1900 */
[----:B------:R-:W3:Y:S04]  /*0270*/  LDG.E R9, desc[UR4][R8.64] ;  /* 0x0000000408097981 */ /* 0x000ee8000c1e1900 */
[----:B------:R-:W4:Y:S01]  /*0280*/  LDG.E R4, desc[UR4][R4.64] ;  /* 0x0000000404047981 */ /* 0x000f22000c1e1900 */
[----:B0-----:R-:W-:-:S04]  /*0290*/  IMAD.WIDE R10, R0, 0x4, R10 ;  /* 0x00000004000a7825 */ /* 0x001fc800078e020a */
[----:B--2---:R-:W-:Y:S01]  /*02a0*/  FMUL R12, R2, R15 ;  /* 0x0000000f020c7220 */ /* 0x004fe20000400000 */
[----:B---3--:R-:W-:Y:S01]  /*02b0*/  FMUL R17, R14, R9 ;  /* 0x000000090e117220 */ /* 0x008fe20000400000 */
[----:B----4-:R-:W-:-:S04]  /*02c0*/  FADD R15, R9, R4 ;  /* 0x00000004090f7221 */ /* 0x010fc80000000000 */
[----:B------:R-:W-:-:S05]  /*02d0*/  FFMA R15, R12, R15, -R17 ;  /* 0x0000000f0c0f7223 */ /* 0x000fca0000000811 */
[----:B------:R-:W-:Y:S01]  /*02e0*/  STG.E desc[UR4][R10.64], R15 ;  /* 0x0000000f0a007986 */ /* 0x000fe2000c101904 */
[----:B------:R-:W-:Y:S05]  /*02f0*/  EXIT ;  /* 0x000000000000794d */ /* 0x000fea0003800000 */
.L_x_626:
[----:B------:R-:W1:Y:S01]  /*0300*/  LDC.64 R4, c[0x0][0x3b8] ;  /* 0x0000ee00ff047b82 */ /* 0x000e620000000a00 */
[----:B------:R-:W2:Y:S07]  /*0310*/  LDCU UR6, c[0x3][0x50] ;  /* 0x00c00a00ff0677ac */ /* 0x000eae0008000800 */
[----:B------:R-:W3:Y:S08]  /*0320*/  LDC.64 R8, c[0x0][0x3b0] ;  /* 0x0000ec00ff087b82 */ /* 0x000ef00000000a00 */
[----:B------:R-:W4:Y:S01]  /*0330*/  LDC.64 R2, c[0x0][0x398] ;  /* 0x0000e600ff027b82 */ /* 0x000f220000000a00 */
[----:B-1----:R-:W-:-:S07]  /*0340*/  IMAD.WIDE R6, R0, 0x4, R4 ;  /* 0x0000000400067825 */ /* 0x002fce00078e0204 */
[----:B------:R-:W2:Y:S01]  /*0350*/  LDC R17, c[0x0][0x3a0] ;  /* 0x0000e800ff117b82 */ /* 0x000ea20000000800 */
[----:B0-----:R-:W5:Y:S01]  /*0360*/  LDG.E R6, desc[UR4][R6.64] ;  /* 0x0000000406067981 */ /* 0x001f62000c1e1900 */
[----:B---3--:R-:W-:-:S06]  /*0370*/  IMAD.WIDE R8, R0, 0x4, R8 ;  /* 0x0000000400087825 */ /* 0x008fcc00078e0208 */
[----:B------:R-:W0:Y:S01]  /*0380*/  LDC.64 R10, c[0x0][0x380] ;  /* 0x0000e000ff0a7b82 */ /* 0x000e220000000a00 */
[----:B------:R-:W3:Y:S01]  /*0390*/  LDG.E R9, desc[UR4][R8.64] ;  /* 0x0000000408097981 */ /* 0x000ee2000c1e1900 */
[----:B----4-:R-:W-:-:S06]  /*03a0*/  IMAD.WIDE R2, R0, 0x4, R2 ;  /* 0x0000000400027825 */ /* 0x010fcc00078e0202 */
[----:B------:R-:W1:Y:S01]  /*03b0*/  LDC.64 R4, c[0x0][0x3c0] ;  /* 0x0000f000ff047b82 */ /* 0x000e620000000a00 */
[----:B------:R-:W4:Y:S01]  /*03c0*/  LDG.E R12, desc[UR4][R2.64] ;  /* 0x00000004020c7981 */ /* 0x000f22000c1e1900 */
[----:B--2---:R-:W-:Y:S01]  /*03d0*/  FMUL R14, R17, UR6 ;  /* 0x00000006110e7c20 */ /* 0x004fe20008400000 */
[----:B0-----:R-:W-:-:S04]  /*03e0*/  IMAD.WIDE R10, R0, 0x4, R10 ;  /* 0x00000004000a7825 */ /* 0x001fc800078e020a */
[----:B-1----:R-:W-:-:S04]  /*03f0*/  IMAD.WIDE R4, R0, 0x4, R4 ;  /* 0x0000000400047825 */ /* 0x002fc800078e0204 */
[----:B-----5:R-:W-:Y:S01]  /*0400*/  FMUL R15, R14, R6 ;  /* 0x000000060e0f7220 */ /* 0x020fe20000400000 */
[----:B---3--:R-:W-:Y:S02]  /*0410*/  FADD R13, R6, R9 ;  /* 0x00000009060d7221 */ /* 0x008fe40000000000 */
[----:B------:R-:W0:Y:S01]  /*0420*/  LDC.64 R6, c[0x0][0x388] ;  /* 0x0000e200ff067b82 */ /* 0x000e220000000a00 */
[----:B----4-:R-:W-:-:S04]  /*0430*/  FMUL R12, R12, R17 ;  /* 0x000000110c0c7220 */ /* 0x010fc80000400000 */
[----:B------:R-:W-:-:S05]  /*0440*/  FFMA R13, R12, R13, -R15 ;  /* 0x0000000d0c0d7223 */ /* 0x000fca000000080f */
[----:B------:R-:W-:Y:S04]  /*0450*/  STG.E desc[UR4][R10.64], R13 ;  /* 0x0000000d0a007986 */ /* 0x000fe8000c101904 */
[----:B------:R-:W2:Y:S04]  /*0460*/  LDG.E R2, desc[UR4][R2.64] ;  /* 0x0000000402027981 */ /* 0x000ea8000c1e1900 */
[----:B------:R-:W3:Y:S01]  /*0470*/  LDG.E R5, desc[UR4][R4.64] ;  /* 0x0000000404057981 */ /* 0x000ee2000c1e1900 */
[----:B------:R-:W-:Y:S01]  /*0480*/  FADD R17, R17, R17 ;  /* 0x0000001111117221 */ /* 0x000fe20000000000 */
[----:B0-----:R-:W-:-:S04]  /*0490*/  IMAD.WIDE R6, R0, 0x4, R6 ;  /* 0x0000000400067825 */ /* 0x001fc800078e0206 */
[----:B--2---:R-:W-:Y:S01]  /*04a0*/  FMUL R8, R17, R2 ;  /* 0x0000000211087220 */ /* 0x004fe20000400000 */
[----:B---3--:R-:W-:-:S04]  /*04b0*/  FMUL R9, R14, R5 ;  /* 0x000000050e097220 */ /* 0x008fc80000400000 */
[----:B------:R-:W-:-:S05]  /*04c0*/  FFMA R9, R8, R5, -R9 ;  /* 0x0000000508097223 */ /* 0x000fca0000000809 */
[----:B------:R-:W-:Y:S01]  /*04d0*/  STG.E desc[UR4][R6.64], R9 ;  /* 0x0000000906007986 */ /* 0x000fe2000c101904 */
[----:B------:R-:W-:Y:S05]  /*04e0*/  EXIT ;  /* 0x000000000000794d */ /* 0x000fea0003800000 */
.L_x_627:
        /* <DEDUP_REMOVED lines=9> */
.L_x_700:


//--------------------- .text._Z9phievolvePfS_S_S_S_S_S_S_S_iif --------------------------
	.section	.text._Z9phievolvePfS_S_S_S_S_S_S_S_iif,"ax",@progbits
	.align	128
        .global         _Z9phievolvePfS_S_S_S_S_S_S_S_iif
        .type           _Z9phievolvePfS_S_S_S_S_S_S_S_iif,@function
        .size           _Z9phievolvePfS_S_S_S_S_S_S_S_iif,(.L_x_667 - _Z9phievolvePfS_S_S_S_S_S_S_S_iif)
        .other          _Z9phievolvePfS_S_S_S_S_S_S_S_iif,@"STO_CUDA_ENTRY STV_DEFAULT"
_Z9phievolvePfS_S_S_S_S_S_S_S_iif:
.text._Z9phievolvePfS_S_S_S_S_S_S_S_iif:
        /* <DEDUP_REMOVED lines=15> */
[----:B----4-:R-:W-:-:S03]  /*00f0*/  IMAD.WIDE R4, R2, 0x4, R4 ;  /* 0x0000000402047825 */ /* 0x010fc600078e0204 */
[----:B------:R-:W1:Y:S03]  /*0100*/  LDC.64 R8, c[0x0][0x3b8] ;  /* 0x0000ee00ff087b82 */ /* 0x000e660000000a00 */
[----:B---3--:R-:W3:Y:S05]  /*0110*/  LDG.E R4, desc[UR4][R4.64] ;  /* 0x0000000404047981 */ /* 0x008eea000c1e1900 */
[----:B------:R-:W4:Y:S01]  /*0120*/  LDC.64 R10, c[0x0][0x390] ;  /* 0x0000e400ff0a7b82 */ /* 0x000f220000000a00 */
[----:B0-----:R-:W-:-:S06]  /*0130*/  IMAD.WIDE R14, R2, 0x4, R14 ;  /* 0x00000004020e7825 */ /* 0x001fcc00078e020e */
[----:B------:R-:W3:Y:S01]  /*0140*/  LDG.E R14, desc[UR4][R14.64] ;  /* 0x000000040e0e7981 */ /* 0x000ee2000c1e1900 */
[C---:B--2---:R-:W-:Y:S01]  /*0150*/  IMAD.WIDE R12, R2.reuse, 0x4, R12 ;  /* 0x00000004020c7825 */ /* 0x044fe200078e020c */
[----:B------:R-:W0:Y:S04]  /*0160*/  LDC R17, c[0x3][0x4c] ;  /* 0x00c01300ff117b82 */ /* 0x000e280000000800 */
[----:B------:R-:W2:Y:S01]  /*0170*/  LDG.E R3, desc[UR4][R12.64] ;  /* 0x000000040c037981 */ /* 0x000ea2000c1e1900 */
[----:B-1----:R-:W-:-:S03]  /*0180*/  IMAD.WIDE R8, R2, 0x4, R8 ;  /* 0x0000000402087825 */ /* 0x002fc600078e0208 */
[----:B------:R-:W1:Y:S03]  /*0190*/  LDC.64 R6, c[0x0][0x3a8] ;  /* 0x0000ea00ff067b82 */ /* 0x000e660000000a00 */
[----:B------:R1:W2:Y:S01]  /*01a0*/  LDG.E R8, desc[UR4][R8.64] ;  /* 0x0000000408087981 */ /* 0x0002a2000c1e1900 */
[----:B----4-:R-:W-:-:S06]  /*01b0*/  IMAD.WIDE R10, R2, 0x4, R10 ;  /* 0x00000004020a7825 */ /* 0x010fcc00078e020a */
[----:B------:R-:W4:Y:S01]  /*01c0*/  LDG.E R11, desc[UR4][R10.64] ;  /* 0x000000040a0b7981 */ /* 0x000f22000c1e1900 */
[----:B0-----:R-:W0:Y:S01]  /*01d0*/  MUFU.RCP R16, R17 ;  /* 0x0000001100107308 */ /* 0x001e220000001000 */
[----:B-1----:R-:W-:-:S05]  /*01e0*/  IMAD.WIDE R6, R2, 0x4, R6 ;  /* 0x0000000402067825 */ /* 0x002fca00078e0206 */
[----:B------:R1:W5:Y:S01]  /*01f0*/  LDG.E R5, desc[UR4][R6.64] ;  /* 0x0000000406057981 */ /* 0x000362000c1e1900 */
[----:B0-----:R-:W-:-:S04]  /*0200*/  FFMA R9, R16, -R17, 1 ;  /* 0x3f80000010097423 */ /* 0x001fc80000000811 */
[----:B------:R-:W-:Y:S01]  /*0210*/  FFMA R9, R16, R9, R16 ;  /* 0x0000000910097223 */ /* 0x000fe20000000010 */
[----:B------:R-:W-:Y:S01]  /*0220*/  BSSY.RECONVERGENT B0, `(.L_x_628) ;  /* 0x0000011000007945 */ /* 0x000fe20003800200 */
[C---:B---3--:R-:W-:Y:S01]  /*0230*/  FMUL R0, R4.reuse, -36 ;  /* 0xc210000004007820 */ /* 0x048fe20000400000 */
[C---:B------:R-:W-:Y:S01]  /*0240*/  FADD R13, -R4.reuse, 1 ;  /* 0x3f800000040d7421 */ /* 0x040fe20000000100 */
[----:B------:R-:W-:-:S03]  /*0250*/  FADD R12, R4, R4 ;  /* 0x00000004040c7221 */ /* 0x000fc60000000000 */
[----:B------:R-:W-:Y:S01]  /*0260*/  FMUL R0, R0, R13 ;  /* 0x0000000d00007220 */ /* 0x000fe20000400000 */
[----:B------:R-:W-:-:S04]  /*0270*/  FADD R13, -R12, 1 ;  /* 0x3f8000000c0d7421 */ /* 0x000fc80000000100 */
[----:B------:R-:W-:-:S04]  /*0280*/  FMUL R0, R0, R13 ;  /* 0x0000000d00007220 */ /* 0x000fc80000400000 */
[----:B------:R-:W0:Y:S01]  /*0290*/  FCHK P0, R0, R17 ;  /* 0x0000001100007302 */ /* 0x000e220000000000 */
[----:B-1----:R-:W-:Y:S01]  /*02a0*/  FFMA R7, R0, R9, RZ ;  /* 0x0000000900077223 */ /* 0x002fe200000000ff */
[----:B--2---:R-:W-:-:S03]  /*02b0*/  FMUL R3, R3, R14 ;  /* 0x0000000e03037220 */ /* 0x004fc60000400000 */
[----:B------:R-:W-:-:S04]  /*02c0*/  FFMA R10, R7, -R17, R0 ;  /* 0x80000011070a7223 */ /* 0x000fc80000000000 */
[----:B------:R-:W-:Y:S01]  /*02d0*/  FFMA R14, R9, R10, R7 ;  /* 0x0000000a090e7223 */ /* 0x000fe20000000007 */
[----:B----4-:R-:W-:Y:S01]  /*02e0*/  FFMA R6, -R8, R11, -R3 ;  /* 0x0000000b08067223 */ /* 0x010fe20000000903 */
[----:B0-----:R-:W-:Y:S06]  /*02f0*/  @!P0 BRA `(.L_x_629) ;  /* 0x00000000000c8947 */ /* 0x001fec0003800000 */
[----:B------:R-:W-:-:S07]  /*0300*/  MOV R8, 0x320 ;  /* 0x0000032000087802 */ /* 0x000fce0000000f00 */
[----:B-----5:R-:W-:Y:S05]  /*0310*/  CALL.REL.NOINC `($__internal_22_$__cuda_sm3x_div_rn_noftz_f32_slowpath) ;  /* 0x00000000004c7944 */ /* 0x020fea0003c00000 */
[----:B------:R-:W-:-:S07]  /*0320*/  IMAD.MOV.U32 R14, RZ, RZ, R0 ;  /* 0x000000ffff0e7224 */ /* 0x000fce00078e0000 */
.L_x_629:
[----:B------:R-:W-:Y:S05]  /*0330*/  BSYNC.RECONVERGENT B0 ;  /* 0x0000000000007941 */ /* 0x000fea0003800200 */
.L_x_628:
[----:B------:R-:W0:Y:S01]  /*0340*/  LDC.64 R8, c[0x0][0x3b0] ;  /* 0x0000ec00ff087b82 */ /* 0x000e220000000a00 */
[----:B------:R-:W1:Y:S01]  /*0350*/  LDCU.64 UR6, c[0x3][0x48] ;  /* 0x00c00900ff0677ac */ /* 0x000e620008000a00 */
[----:B------:R-:W2:Y:S06]  /*0360*/  LDCU UR8, c[0x0][0x3d0] ;  /* 0x00007a00ff0877ac */ /* 0x000eac0008000800 */
[----:B------:R-:W3:Y:S08]  /*0370*/  LDC.64 R10, c[0x0][0x3a0] ;  /* 0x0000e800ff0a7b82 */ /* 0x000ef00000000a00 */
[----:B------:R-:W4:Y:S01]  /*0380*/  LDC.64 R12, c[0x0][0x380] ;  /* 0x0000e000ff0c7b82 */ /* 0x000f220000000a00 */
[----:B0-----:R-:W-:-:S06]  /*0390*/  IMAD.WIDE R8, R2, 0x4, R8 ;  /* 0x0000000402087825 */ /* 0x001fcc00078e0208 */
[----:B------:R-:W2:Y:S01]  /*03a0*/  LDG.E R8, desc[UR4][R8.64] ;  /* 0x0000000408087981 */ /* 0x000ea2000c1e1900 */
[----:B---3--:R-:W-:-:S06]  /*03b0*/  IMAD.WIDE R10, R2, 0x4, R10 ;  /* 0x00000004020a7825 */ /* 0x008fcc00078e020a */
[----:B------:R-:W3:Y:S01]  /*03c0*/  LDG.E R10, desc[UR4][R10.64] ;  /* 0x000000040a0a7981 */ /* 0x000ee2000c1e1900 */
[----:B-1---5:R-:W-:Y:S01]  /*03d0*/  FFMA R5, R5, UR7, R14 ;  /* 0x0000000705057c23 */ /* 0x022fe2000800000e */
[----:B----4-:R-:W-:-:S04]  /*03e0*/  IMAD.WIDE R2, R2, 0x4, R12 ;  /* 0x0000000402027825 */ /* 0x010fc800078e020c */
[----:B--2---:R-:W-:-:S04]  /*03f0*/  FMUL R0, R8, UR7 ;  /* 0x0000000708007c20 */ /* 0x004fc80008400000 */
[----:B---3--:R-:W-:-:S04]  /*0400*/  FFMA R5, R0, R10, R5 ;  /* 0x0000000a00057223 */ /* 0x008fc80000000005 */
[----:B------:R-:W-:-:S04]  /*0410*/  FFMA R5, R5, UR6, R6 ;  /* 0x0000000605057c23 */ /* 0x000fc80008000006 */
[----:B------:R-:W-:-:S05]  /*0420*/  FFMA R5, R5, UR8, R4 ;  /* 0x0000000805057c23 */ /* 0x000fca0008000004 */
[----:B------:R-:W-:Y:S01]  /*0430*/  STG.E desc[UR4][R2.64], R5 ;  /* 0x0000000502007986 */ /* 0x000fe2000c101904 */
[----:B------:R-:W-:Y:S05]  /*0440*/  EXIT ;  /* 0x000000000000794d */ /* 0x000fea0003800000 */
        .weak           $__internal_22_$__cuda_sm3x_div_rn_noftz_f32_slowpath
        .type           $__internal_22_$__cuda_sm3x_div_rn_noftz_f32_slowpath,@function
        .size           $__internal_22_$__cuda_sm3x_div_rn_noftz_f32_slowpath,(.L_x_667 - $__internal_22_$__cuda_sm3x_div_rn_noftz_f32_slowpath)
$__internal_22_$__cuda_sm3x_div_rn_noftz_f32_slowpath:
[----:B------:R-:W0:Y:S01]  /*0450*/  LDC R3, c[0x3][0x4c] ;  /* 0x00c01300ff037b82 */ /* 0x000e220000000800 */
[--C-:B------:R-:W-:Y:S01]  /*0460*/  SHF.R.U32.HI R7, RZ, 0x17, R0.reuse ;  /* 0x00000017ff077819 */ /* 0x100fe20000011600 */
[----:B------:R-:W1:Y:S01]  /*0470*/  LDCU UR6, c[0x3][0x4c] ;  /* 0x00c00980ff0677ac */ /* 0x000e620008000800 */
[----:B------:R-:W-:Y:S01]  /*0480*/  BSSY.RECONVERGENT B1, `(.L_x_630) ;  /* 0x0000064000017945 */ /* 0x000fe20003800200 */
[----:B------:R-:W-:Y:S01]  /*0490*/  IMAD.MOV.U32 R11, RZ, RZ, R0 ;  /* 0x000000ffff0b7224 */ /* 0x000fe200078e0000 */
[----:B-1----:R-:W-:Y:S02]  /*04a0*/  MOV R12, UR6 ;  /* 0x00000006000c7c02 */ /* 0x002fe40008000f00 */
[----:B0-----:R-:W-:-:S04]  /*04b0*/  SHF.R.U32.HI R9, RZ, 0x17, R3 ;  /* 0x00000017ff097819 */ /* 0x001fc80000011603 */
        /* <DEDUP_REMOVED lines=31> */
.L_x_631:
[----:B------:R-:W-:Y:S01]  /*06b0*/  LEA R3, R10, 0xc0800000, 0x17 ;  /* 0xc08000000a037811 */ /* 0x000fe200078eb8ff */
[----:B------:R-:W-:Y:S01]  /*06c0*/  BSSY.RECONVERGENT B2, `(.L_x_636) ;  /* 0x0000036000027945 */ /* 0x000fe20003800200 */
[----:B------:R-:W-:-:S03]  /*06d0*/  IADD3 R9, PT, PT, R9, -0x7f, RZ ;  /* 0xffffff8109097810 */ /* 0x000fc60007ffe0ff */
        /* <DEDUP_REMOVED lines=48> */
.L_x_638:
[----:B------:R-:W-:-:S04]  /*09e0*/  LOP3.LUT R0, R0, 0x80000000, RZ, 0xc0, !PT ;  /* 0x8000000000007812 */ /* 0x000fc800078ec0ff */
[----:B------:R-:W-:Y:S01]  /*09f0*/  LOP3.LUT R0, R0, 0x7f800000, RZ, 0xfc, !PT ;  /* 0x7f80000000007812 */ /* 0x000fe200078efcff */
[----:B------:R-:W-:Y:S06]  /*0a00*/  BRA `(.L_x_639) ;  /* 0x0000000000047947 */ /* 0x000fec0003800000 */
.L_x_637:
[----:B------:R-:W-:-:S07]  /*0a10*/  IMAD R0, R10, 0x800000, R0 ;  /* 0x008000000a007824 */ /* 0x000fce00078e0200 */
.L_x_639:
[----:B------:R-:W-:Y:S05]  /*0a20*/  BSYNC.RECONVERGENT B2 ;  /* 0x0000000000027941 */ /* 0x000fea0003800200 */
.L_x_636:
[----:B------:R-:W-:Y:S05]  /*0a30*/  BRA `(.L_x_640) ;  /* 0x0000000000207947 */ /* 0x000fea0003800000 */
.L_x_635:
[----:B------:R-:W-:-:S04]  /*0a40*/  LOP3.LUT R0, R12, 0x80000000, R11, 0x48, !PT ;  /* 0x800000000c007812 */ /* 0x000fc800078e480b */
[----:B------:R-:W-:Y:S01]  /*0a50*/  LOP3.LUT R0, R0, 0x7f800000, RZ, 0xfc, !PT ;  /* 0x7f80000000007812 */ /* 0x000fe200078efcff */
[----:B------:R-:W-:Y:S06]  /*0a60*/  BRA `(.L_x_640) ;  /* 0x0000000000147947 */ /* 0x000fec0003800000 */
.L_x_634:
[----:B------:R-:W-:Y:S01]  /*0a70*/  LOP3.LUT R0, R12, 0x80000000, R11, 0x48, !PT ;  /* 0x800000000c007812 */ /* 0x000fe200078e480b */
[----:B------:R-:W-:Y:S06]  /*0a80*/  BRA `(.L_x_640) ;  /* 0x00000000000c7947 */ /* 0x000fec0003800000 */
.L_x_633:
[----:B------:R-:W0:Y:S01]  /*0a90*/  MUFU.RSQ R0, -QNAN ;  /* 0xffc0000000007908 */ /* 0x000e220000001400 */
[----:B------:R-:W-:Y:S05]  /*0aa0*/  BRA `(.L_x_640) ;  /* 0x0000000000047947 */ /* 0x000fea0003800000 */
.L_x_632:
[----:B------:R-:W-:-:S07]  /*0ab0*/  FADD.FTZ R0, R0, R3 ;  /* 0x0000000300007221 */ /* 0x000fce0000010000 */
.L_x_640:
[----:B------:R-:W-:Y:S05]  /*0ac0*/  BSYNC.RECONVERGENT B1 ;  /* 0x0000000000017941 */ /* 0x000fea0003800200 */
.L_x_630:
[----:B------:R-:W-:-:S04]  /*0ad0*/  HFMA2 R9, -RZ, RZ, 0, 0 ;  /* 0x00000000ff097431 */ /* 0x000fc800000001ff */
[----:B0-----:R-:W-:Y:S05]  /*0ae0*/  RET.REL.NODEC R8 `(_Z9phievolvePfS_S_S_S_S_S_S_S_iif) ;  /* 0xfffffff408447950 */ /* 0x001fea0003c3ffff */
.L_x_641:
        /* <DEDUP_REMOVED lines=9> */
.L_x_667:


//--------------------- .nv.global.init           --------------------------
	.section	.nv.global.init,"aw",@progbits
	.align	16
.nv.global.init:
	.type		__cudart_sin_cos_coeffs,@object
	.size		__cudart_sin_cos_coeffs,(__cudart_i2opi_d - __cudart_sin_cos_coeffs)
__cudart_sin_cos_coeffs:
        /*0000*/ 	.byte	0x46, 0xd2, 0xb0, 0x2c, 0xf1, 0xe5, 0x5a, 0xbe, 0x92, 0xe3, 0xac, 0x69, 0xe3, 0x1d, 0xc7, 0x3e
        /*0010*/ 	.byte	0xa1, 0x62, 0xdb, 0x19, 0xa0, 0x01, 0x2a, 0xbf, 0x18, 0x08, 0x11, 0x11, 0x11, 0x11, 0x81, 0x3f
        /*0020*/ 	.byte	0x54, 0x55, 0x55, 0x55, 0x55, 0x55, 0xc5, 0xbf, 0x00, 0x00, 0x00, 0x00, 0x00, 0x00, 0x00, 0x00
        /*0030*/ 	.byte	0x00, 0x00, 0x00, 0x00, 0x00, 0x00, 0x00, 0x00, 0x64, 0x81, 0xfd, 0x20, 0x83, 0xff, 0xa8, 0xbd
        /*0040*/ 	.byte	0x28, 0x85, 0xef, 0xc1, 0xa7, 0xee, 0x21, 0x3e, 0xd9, 0xe6, 0x06, 0x8e, 0x4f, 0x7e, 0x92, 0xbe
        /*0050*/ 	.byte	0xe9, 0xbc, 0xdd, 0x19, 0xa0, 0x01, 0xfa, 0x3e, 0x47, 0x5d, 0xc1, 0x16, 0x6c, 0xc1, 0x56, 0xbf
        /*0060*/ 	.byte	0x51, 0x55, 0x55, 0x55, 0x55, 0x55, 0xa5, 0x3f, 0x00, 0x00, 0x00, 0x00, 0x00, 0x00, 0xe0, 0xbf
        /*0070*/ 	.byte	0x00, 0x00, 0x00, 0x00, 0x00, 0x00, 0xf0, 0x3f, 0x00, 0x00, 0x00, 0x00, 0x00, 0x00, 0x00, 0x00
	.type		__cudart_i2opi_d,@object
	.size		__cudart_i2opi_d,(mrg32k3aM1SubSeq - __cudart_i2opi_d)
__cudart_i2opi_d:
        /* <DEDUP_REMOVED lines=9> */
	.type		mrg32k3aM1SubSeq,@object
	.size		mrg32k3aM1SubSeq,(mrg32k3aM2SubSeq - mrg32k3aM1SubSeq)
mrg32k3aM1SubSeq:
        /* <DEDUP_REMOVED lines=126> */
	.type		mrg32k3aM2SubSeq,@object
	.size		mrg32k3aM2SubSeq,(mrg32k3aM1 - mrg32k3aM2SubSeq)
mrg32k3aM2SubSeq:
        /* <DEDUP_REMOVED lines=126> */
	.type		mrg32k3aM1,@object
	.size		mrg32k3aM1,(mrg32k3aM1Seq - mrg32k3aM1)
mrg32k3aM1:
        /* <DEDUP_REMOVED lines=144> */
	.type		mrg32k3aM1Seq,@object
	.size		mrg32k3aM1Seq,(mrg32k3aM2 - mrg32k3aM1Seq)
mrg32k3aM1Seq:
        /* <DEDUP_REMOVED lines=144> */
	.type		mrg32k3aM2,@object
	.size		mrg32k3aM2,(mrg32k3aM2Seq - mrg32k3aM2)
mrg32k3aM2:
        /* <DEDUP_REMOVED lines=144> */
	.type		mrg32k3aM2Seq,@object
	.size		mrg32k3aM2Seq,(precalc_xorwow_matrix - mrg32k3aM2Seq)
mrg32k3aM2Seq:
        /* <DEDUP_REMOVED lines=144> */
	.type		precalc_xorwow_matrix,@object
	.size		precalc_xorwow_matrix,(precalc_xorwow_offset_matrix - precalc_xorwow_matrix)
precalc_xorwow_matrix:
        /* <DEDUP_REMOVED lines=6400> */
	.type		precalc_xorwow_offset_matrix,@object
	.size		precalc_xorwow_offset_matrix,(.L_1 - precalc_xorwow_offset_matrix)
precalc_xorwow_offset_matrix:
        /* <DEDUP_REMOVED lines=6400> */
.L_1:


//--------------------- .nv.shared._ZN3cub18CUB_300001_SM_10006detail6reduce28DeviceReduceSingleTileKernelINS2_10policy_hubIfyN4cuda3std3__44plusIfEEE10Policy1000EPfSC_iS9_ffNS7_10__identityEEEvT0_T1_T2_T3_T4_T6_ --------------------------
	.section	.nv.shared._ZN3cub18CUB_300001_SM_10006detail6reduce28DeviceReduceSingleTileKernelINS2_10policy_hubIfyN4cuda3std3__44plusIfEEE10Policy1000EPfSC_iS9_ffNS7_10__identityEEEvT0_T1_T2_T3_T4_T6_,"aw",@nobits
	.sectionflags	@""
	.align	4
.nv.shared._ZN3cub18CUB_300001_SM_10006detail6reduce28DeviceReduceSingleTileKernelINS2_10policy_hubIfyN4cuda3std3__44plusIfEEE10Policy1000EPfSC_iS9_ffNS7_10__identityEEEvT0_T1_T2_T3_T4_T6_:
	.zero		1068


//--------------------- .nv.shared.reserved.0     --------------------------
	.section	.nv.shared.reserved.0,"aw",@nobits
	.weak		__nv_reservedSMEM_offset_0_alias
	.size		__nv_reservedSMEM_offset_0_alias, 0, 64
	.other		__nv_reservedSMEM_offset_0_alias,@"STO_CUDA_RESERVED_SHARED STV_DEFAULT"
__nv_reservedSMEM_offset_0_alias:
	.zero		0
	.zero		64


//--------------------- .nv.global                --------------------------
	.section	.nv.global,"aw",@nobits
.nv.global:
	.type		_ZN32_INTERNAL_b74ca542_4_k_cu_blocks6thrust24THRUST_300001_SM_1000_NS12placeholders2_8E,@object
	.size		_ZN32_INTERNAL_b74ca542_4_k_cu_blocks6thrust24THRUST_300001_SM_1000_NS12placeholders2_8E,(_ZN32_INTERNAL_b74ca542_4_k_cu_blocks4cuda3std3__434_GLOBAL__N__b74ca542_4_k_cu_blocks6ignoreE - _ZN32_INTERNAL_b74ca542_4_k_cu_blocks6thrust24THRUST_300001_SM_1000_NS12placeholders2_8E)
_ZN32_INTERNAL_b74ca542_4_k_cu_blocks6thrust24THRUST_300001_SM_1000_NS12placeholders2_8E:
	.zero		1
	.type		_ZN32_INTERNAL_b74ca542_4_k_cu_blocks4cuda3std3__434_GLOBAL__N__b74ca542_4_k_cu_blocks6ignoreE,@object
	.size		_ZN32_INTERNAL_b74ca542_4_k_cu_blocks4cuda3std3__434_GLOBAL__N__b74ca542_4_k_cu_blocks6ignoreE,(_ZN32_INTERNAL_b74ca542_4_k_cu_blocks4cuda3std6ranges3__45__cpo4dataE - _ZN32_INTERNAL_b74ca542_4_k_cu_blocks4cuda3std3__434_GLOBAL__N__b74ca542_4_k_cu_blocks6ignoreE)
_ZN32_INTERNAL_b74ca542_4_k_cu_blocks4cuda3std3__434_GLOBAL__N__b74ca542_4_k_cu_blocks6ignoreE:
	.zero		1
	.type		_ZN32_INTERNAL_b74ca542_4_k_cu_blocks4cuda3std6ranges3__45__cpo4dataE,@object
	.size		_ZN32_INTERNAL_b74ca542_4_k_cu_blocks4cuda3std6ranges3__45__cpo4dataE,(_ZN32_INTERNAL_b74ca542_4_k_cu_blocks6thrust24THRUST_300001_SM_1000_NS6system3cpp3parE - _ZN32_INTERNAL_b74ca542_4_k_cu_blocks4cuda3std6ranges3__45__cpo4dataE)
_ZN32_INTERNAL_b74ca542_4_k_cu_blocks4cuda3std6ranges3__45__cpo4dataE:
	.zero		1
	.type		_ZN32_INTERNAL_b74ca542_4_k_cu_blocks6thrust24THRUST_300001_SM_1000_NS6system3cpp3parE,@object
	.size		_ZN32_INTERNAL_b74ca542_4_k_cu_blocks6thrust24THRUST_300001_SM_1000_NS6system3cpp3parE,(_ZN32_INTERNAL_b74ca542_4_k_cu_blocks4cuda3std3__45__cpo5beginE - _ZN32_INTERNAL_b74ca542_4_k_cu_blocks6thrust24THRUST_300001_SM_1000_NS6system3cpp3parE)
_ZN32_INTERNAL_b74ca542_4_k_cu_blocks6thrust24THRUST_300001_SM_1000_NS6system3cpp3parE:
	.zero		1
	.type		_ZN32_INTERNAL_b74ca542_4_k_cu_blocks4cuda3std3__45__cpo5beginE,@object
	.size		_ZN32_INTERNAL_b74ca542_4_k_cu_blocks4cuda3std3__45__cpo5beginE,(_ZN32_INTERNAL_b74ca542_4_k_cu_blocks4cuda3std6ranges3__45__cpo5beginE - _ZN32_INTERNAL_b74ca542_4_k_cu_blocks4cuda3std3__45__cpo5beginE)
_ZN32_INTERNAL_b74ca542_4_k_cu_blocks4cuda3std3__45__cpo5beginE:
	.zero		1
	.type		_ZN32_INTERNAL_b74ca542_4_k_cu_blocks4cuda3std6ranges3__45__cpo5beginE,@object
	.size		_ZN32_INTERNAL_b74ca542_4_k_cu_blocks4cuda3std6ranges3__45__cpo5beginE,(_ZN32_INTERNAL_b74ca542_4_k_cu_blocks6thrust24THRUST_300001_SM_1000_NS6deviceE - _ZN32_INTERNAL_b74ca542_4_k_cu_blocks4cuda3std6ranges3__45__cpo5beginE)
_ZN32_INTERNAL_b74ca542_4_k_cu_blocks4cuda3std6ranges3__45__cpo5beginE:
	.zero		1
	.type		_ZN32_INTERNAL_b74ca542_4_k_cu_blocks6thrust24THRUST_300001_SM_1000_NS6deviceE,@object
	.size		_ZN32_INTERNAL_b74ca542_4_k_cu_blocks6thrust24THRUST_300001_SM_1000_NS6deviceE,(_ZN32_INTERNAL_b74ca542_4_k_cu_blocks4cuda3std3__47nulloptE - _ZN32_INTERNAL_b74ca542_4_k_cu_blocks6thrust24THRUST_300001_SM_1000_NS6deviceE)
_ZN32_INTERNAL_b74ca542_4_k_cu_blocks6thrust24THRUST_300001_SM_1000_NS6deviceE:
	.zero		1
	.type		_ZN32_INTERNAL_b74ca542_4_k_cu_blocks4cuda3std3__47nulloptE,@object
	.size		_ZN32_INTERNAL_b74ca542_4_k_cu_blocks4cuda3std3__47nulloptE,(_ZN32_INTERNAL_b74ca542_4_k_cu_blocks4cuda3std6ranges3__45__cpo8distanceE - _ZN32_INTERNAL_b74ca542_4_k_cu_blocks4cuda3std3__47nulloptE)
_ZN32_INTERNAL_b74ca542_4_k_cu_blocks4cuda3std3__47nulloptE:
	.zero		1
	.type		_ZN32_INTERNAL_b74ca542_4_k_cu_blocks4cuda3std6ranges3__45__cpo8distanceE,@object
	.size		_ZN32_INTERNAL_b74ca542_4_k_cu_blocks4cuda3std6ranges3__45__cpo8distanceE,(_ZN32_INTERNAL_b74ca542_4_k_cu_blocks6thrust24THRUST_300001_SM_1000_NS12placeholders2_4E - _ZN32_INTERNAL_b74ca542_4_k_cu_blocks4cuda3std6ranges3__45__cpo8distanceE)
_ZN32_INTERNAL_b74ca542_4_k_cu_blocks4cuda3std6ranges3__45__cpo8distanceE:
	.zero		1
	.type		_ZN32_INTERNAL_b74ca542_4_k_cu_blocks6thrust24THRUST_300001_SM_1000_NS12placeholders2_4E,@object
	.size		_ZN32_INTERNAL_b74ca542_4_k_cu_blocks6thrust24THRUST_300001_SM_1000_NS12placeholders2_4E,(_ZN32_INTERNAL_b74ca542_4_k_cu_blocks4cuda3std3__45__cpo6rbeginE - _ZN32_INTERNAL_b74ca542_4_k_cu_blocks6thrust24THRUST_300001_SM_1000_NS12placeholders2_4E)
_ZN32_INTERNAL_b74ca542_4_k_cu_blocks6thrust24THRUST_300001_SM_1000_NS12placeholders2_4E:
	.zero		1
	.type		_ZN32_INTERNAL_b74ca542_4_k_cu_blocks4cuda3std3__45__cpo6rbeginE,@object
	.size		_ZN32_INTERNAL_b74ca542_4_k_cu_blocks4cuda3std3__45__cpo6rbeginE,(_ZN32_INTERNAL_b74ca542_4_k_cu_blocks4cuda3std6ranges3__45__cpo7advanceE - _ZN32_INTERNAL_b74ca542_4_k_cu_blocks4cuda3std3__45__cpo6rbeginE)
_ZN32_INTERNAL_b74ca542_4_k_cu_blocks4cuda3std3__45__cpo6rbeginE:
	.zero		1
	.type		_ZN32_INTERNAL_b74ca542_4_k_cu_blocks4cuda3std6ranges3__45__cpo7advanceE,@object
	.size		_ZN32_INTERNAL_b74ca542_4_k_cu_blocks4cuda3std6ranges3__45__cpo7advanceE,(_ZN32_INTERNAL_b74ca542_4_k_cu_blocks6thrust24THRUST_300001_SM_1000_NS12placeholders3_10E - _ZN32_INTERNAL_b74ca542_4_k_cu_blocks4cuda3std6ranges3__45__cpo7advanceE)
_ZN32_INTERNAL_b74ca542_4_k_cu_blocks4cuda3std6ranges3__45__cpo7advanceE:
	.zero		1
	.type		_ZN32_INTERNAL_b74ca542_4_k_cu_blocks6thrust24THRUST_300001_SM_1000_NS12placeholders3_10E,@object
	.size		_ZN32_INTERNAL_b74ca542_4_k_cu_blocks6thrust24THRUST_300001_SM_1000_NS12placeholders3_10E,(_ZN32_INTERNAL_b74ca542_4_k_cu_blocks4cuda3std3__48in_placeE - _ZN32_INTERNAL_b74ca542_4_k_cu_blocks6thrust24THRUST_300001_SM_1000_NS12placeholders3_10E)
_ZN32_INTERNAL_b74ca542_4_k_cu_blocks6thrust24THRUST_300001_SM_1000_NS12placeholders3_10E:
	.zero		1
	.type		_ZN32_INTERNAL_b74ca542_4_k_cu_blocks4cuda3std3__48in_placeE,@object
	.size		_ZN32_INTERNAL_b74ca542_4_k_cu_blocks4cuda3std3__48in_placeE,(_ZN32_INTERNAL_b74ca542_4_k_cu_blocks4cuda3std6ranges3__45__cpo4sizeE - _ZN32_INTERNAL_b74ca542_4_k_cu_blocks4cuda3std3__48in_placeE)
_ZN32_INTERNAL_b74ca542_4_k_cu_blocks4cuda3std3__48in_placeE:
	.zero		1
	.type		_ZN32_INTERNAL_b74ca542_4_k_cu_blocks4cuda3std6ranges3__45__cpo4sizeE,@object
	.size		_ZN32_INTERNAL_b74ca542_4_k_cu_blocks4cuda3std6ranges3__45__cpo4sizeE,(_ZN32_INTERNAL_b74ca542_4_k_cu_blocks6thrust24THRUST_300001_SM_1000_NS12placeholders2_2E - _ZN32_INTERNAL_b74ca542_4_k_cu_blocks4cuda3std6ranges3__45__cpo4sizeE)
_ZN32_INTERNAL_b74ca542_4_k_cu_blocks4cuda3std6ranges3__45__cpo4sizeE:
	.zero		1
	.type		_ZN32_INTERNAL_b74ca542_4_k_cu_blocks6thrust24THRUST_300001_SM_1000_NS12placeholders2_2E,@object
	.size		_ZN32_INTERNAL_b74ca542_4_k_cu_blocks6thrust24THRUST_300001_SM_1000_NS12placeholders2_2E,(_ZN32_INTERNAL_b74ca542_4_k_cu_blocks4cuda3std3__45__cpo6cbeginE - _ZN32_INTERNAL_b74ca542_4_k_cu_blocks6thrust24THRUST_300001_SM_1000_NS12placeholders2_2E)
_ZN32_INTERNAL_b74ca542_4_k_cu_blocks6thrust24THRUST_300001_SM_1000_NS12placeholders2_2E:
	.zero		1
	.type		_ZN32_INTERNAL_b74ca542_4_k_cu_blocks4cuda3std3__45__cpo6cbeginE,@object
	.size		_ZN32_INTERNAL_b74ca542_4_k_cu_blocks4cuda3std3__45__cpo6cbeginE,(_ZN32_INTERNAL_b74ca542_4_k_cu_blocks4cuda3std6ranges3__45__cpo6cbeginE - _ZN32_INTERNAL_b74ca542_4_k_cu_blocks4cuda3std3__45__cpo6cbeginE)
_ZN32_INTERNAL_b74ca542_4_k_cu_blocks4cuda3std3__45__cpo6cbeginE:
	.zero		1
	.type		_ZN32_INTERNAL_b74ca542_4_k_cu_blocks4cuda3std6ranges3__45__cpo6cbeginE,@object
	.size		_ZN32_INTERNAL_b74ca542_4_k_cu_blocks4cuda3std6ranges3__45__cpo6cbeginE,(_ZN32_INTERNAL_b74ca542_4_k_cu_blocks6thrust24THRUST_300001_SM_1000_NS12placeholders2_6E - _ZN32_INTERNAL_b74ca542_4_k_cu_blocks4cuda3std6ranges3__45__cpo6cbeginE)
_ZN32_INTERNAL_b74ca542_4_k_cu_blocks4cuda3std6ranges3__45__cpo6cbeginE:
	.zero		1
	.type		_ZN32_INTERNAL_b74ca542_4_k_cu_blocks6thrust24THRUST_300001_SM_1000_NS12placeholders2_6E,@object
	.size		_ZN32_INTERNAL_b74ca542_4_k_cu_blocks6thrust24THRUST_300001_SM_1000_NS12placeholders2_6E,(_ZN32_INTERNAL_b74ca542_4_k_cu_blocks4cuda3std3__45__cpo7crbeginE - _ZN32_INTERNAL_b74ca542_4_k_cu_blocks6thrust24THRUST_300001_SM_1000_NS12placeholders2_6E)
_ZN32_INTERNAL_b74ca542_4_k_cu_blocks6thrust24THRUST_300001_SM_1000_NS12placeholders2_6E:
	.zero		1
	.type		_ZN32_INTERNAL_b74ca542_4_k_cu_blocks4cuda3std3__45__cpo7crbeginE,@object
	.size		_ZN32_INTERNAL_b74ca542_4_k_cu_blocks4cuda3std3__45__cpo7crbeginE,(_ZN32_INTERNAL_b74ca542_4_k_cu_blocks4cuda3std6ranges3__45__cpo4nextE - _ZN32_INTERNAL_b74ca542_4_k_cu_blocks4cuda3std3__45__cpo7crbeginE)
_ZN32_INTERNAL_b74ca542_4_k_cu_blocks4cuda3std3__45__cpo7crbeginE:
	.zero		1
	.type		_ZN32_INTERNAL_b74ca542_4_k_cu_blocks4cuda3std6ranges3__45__cpo4nextE,@object
	.size		_ZN32_INTERNAL_b74ca542_4_k_cu_blocks4cuda3std6ranges3__45__cpo4nextE,(_ZN32_INTERNAL_b74ca542_4_k_cu_blocks4cuda3std6ranges3__45__cpo4swapE - _ZN32_INTERNAL_b74ca542_4_k_cu_blocks4cuda3std6ranges3__45__cpo4nextE)
_ZN32_INTERNAL_b74ca542_4_k_cu_blocks4cuda3std6ranges3__45__cpo4nextE:
	.zero		1
	.type		_ZN32_INTERNAL_b74ca542_4_k_cu_blocks4cuda3std6ranges3__45__cpo4swapE,@object
	.size		_ZN32_INTERNAL_b74ca542_4_k_cu_blocks4cuda3std6ranges3__45__cpo4swapE,(_ZN32_INTERNAL_b74ca542_4_k_cu_blocks6thrust24THRUST_300001_SM_1000_NS8cuda_cub10par_nosyncE - _ZN32_INTERNAL_b74ca542_4_k_cu_blocks4cuda3std6ranges3__45__cpo4swapE)
_ZN32_INTERNAL_b74ca542_4_k_cu_blocks4cuda3std6ranges3__45__cpo4swapE:
	.zero		1
	.type		_ZN32_INTERNAL_b74ca542_4_k_cu_blocks6thrust24THRUST_300001_SM_1000_NS8cuda_cub10par_nosyncE,@object
	.size		_ZN32_INTERNAL_b74ca542_4_k_cu_blocks6thrust24THRUST_300001_SM_1000_NS8cuda_cub10par_nosyncE,(_ZN32_INTERNAL_b74ca542_4_k_cu_blocks6thrust24THRUST_300001_SM_1000_NS3seqE - _ZN32_INTERNAL_b74ca542_4_k_cu_blocks6thrust24THRUST_300001_SM_1000_NS8cuda_cub10par_nosyncE)
_ZN32_INTERNAL_b74ca542_4_k_cu_blocks6thrust24THRUST_300001_SM_1000_NS8cuda_cub10par_nosyncE:
	.zero		1
	.type		_ZN32_INTERNAL_b74ca542_4_k_cu_blocks6thrust24THRUST_300001_SM_1000_NS3seqE,@object
	.size		_ZN32_INTERNAL_b74ca542_4_k_cu_blocks6thrust24THRUST_300001_SM_1000_NS3seqE,(_ZN32_INTERNAL_b74ca542_4_k_cu_blocks4cuda3std3__420unreachable_sentinelE - _ZN32_INTERNAL_b74ca542_4_k_cu_blocks6thrust24THRUST_300001_SM_1000_NS3seqE)
_ZN32_INTERNAL_b74ca542_4_k_cu_blocks6thrust24THRUST_300001_SM_1000_NS3seqE:
	.zero		1
	.type		_ZN32_INTERNAL_b74ca542_4_k_cu_blocks4cuda3std3__420unreachable_sentinelE,@object
	.size		_ZN32_INTERNAL_b74ca542_4_k_cu_blocks4cuda3std3__420unreachable_sentinelE,(_ZN32_INTERNAL_b74ca542_4_k_cu_blocks4cuda3std6ranges3__45__cpo5ssizeE - _ZN32_INTERNAL_b74ca542_4_k_cu_blocks4cuda3std3__420unreachable_sentinelE)
_ZN32_INTERNAL_b74ca542_4_k_cu_blocks4cuda3std3__420unreachable_sentinelE:
	.zero		1
	.type		_ZN32_INTERNAL_b74ca542_4_k_cu_blocks4cuda3std6ranges3__45__cpo5ssizeE,@object
	.size		_ZN32_INTERNAL_b74ca542_4_k_cu_blocks4cuda3std6ranges3__45__cpo5ssizeE,(_ZN32_INTERNAL_b74ca542_4_k_cu_blocks6thrust24THRUST_300001_SM_1000_NS12placeholders2_3E - _ZN32_INTERNAL_b74ca542_4_k_cu_blocks4cuda3std6ranges3__45__cpo5ssizeE)
_ZN32_INTERNAL_b74ca542_4_k_cu_blocks4cuda3std6ranges3__45__cpo5ssizeE:
	.zero		1
	.type		_ZN32_INTERNAL_b74ca542_4_k_cu_blocks6thrust24THRUST_300001_SM_1000_NS12placeholders2_3E,@object
	.size		_ZN32_INTERNAL_b74ca542_4_k_cu_blocks6thrust24THRUST_300001_SM_1000_NS12placeholders2_3E,(_ZN32_INTERNAL_b74ca542_4_k_cu_blocks4cuda3std3__45__cpo4cendE - _ZN32_INTERNAL_b74ca542_4_k_cu_blocks6thrust24THRUST_300001_SM_1000_NS12placeholders2_3E)
_ZN32_INTERNAL_b74ca542_4_k_cu_blocks6thrust24THRUST_300001_SM_1000_NS12placeholders2_3E:
	.zero		1
	.type		_ZN32_INTERNAL_b74ca542_4_k_cu_blocks4cuda3std3__45__cpo4cendE,@object
	.size		_ZN32_INTERNAL_b74ca542_4_k_cu_blocks4cuda3std3__45__cpo4cendE,(_ZN32_INTERNAL_b74ca542_4_k_cu_blocks4cuda3std6ranges3__45__cpo4cendE - _ZN32_INTERNAL_b74ca542_4_k_cu_blocks4cuda3std3__45__cpo4cendE)
_ZN32_INTERNAL_b74ca542_4_k_cu_blocks4cuda3std3__45__cpo4cendE:
	.zero		1
	.type		_ZN32_INTERNAL_b74ca542_4_k_cu_blocks4cuda3std6ranges3__45__cpo4cendE,@object
	.size		_ZN32_INTERNAL_b74ca542_4_k_cu_blocks4cuda3std6ranges3__45__cpo4cendE,(_ZN32_INTERNAL_b74ca542_4_k_cu_blocks6thrust24THRUST_300001_SM_1000_NS12placeholders2_7E - _ZN32_INTERNAL_b74ca542_4_k_cu_blocks4cuda3std6ranges3__45__cpo4cendE)
_ZN32_INTERNAL_b74ca542_4_k_cu_blocks4cuda3std6ranges3__45__cpo4cendE:
	.zero		1
	.type		_ZN32_INTERNAL_b74ca542_4_k_cu_blocks6thrust24THRUST_300001_SM_1000_NS12placeholders2_7E,@object
	.size		_ZN32_INTERNAL_b74ca542_4_k_cu_blocks6thrust24THRUST_300001_SM_1000_NS12placeholders2_7E,(_ZN32_INTERNAL_b74ca542_4_k_cu_blocks4cuda3std3__45__cpo5crendE - _ZN32_INTERNAL_b74ca542_4_k_cu_blocks6thrust24THRUST_300001_SM_1000_NS12placeholders2_7E)
_ZN32_INTERNAL_b74ca542_4_k_cu_blocks6thrust24THRUST_300001_SM_1000_NS12placeholders2_7E:
	.zero		1
	.type		_ZN32_INTERNAL_b74ca542_4_k_cu_blocks4cuda3std3__45__cpo5crendE,@object
	.size		_ZN32_INTERNAL_b74ca542_4_k_cu_blocks4cuda3std3__45__cpo5crendE,(_ZN32_INTERNAL_b74ca542_4_k_cu_blocks4cuda3std6ranges3__45__cpo4prevE - _ZN32_INTERNAL_b74ca542_4_k_cu_blocks4cuda3std3__45__cpo5crendE)
_ZN32_INTERNAL_b74ca542_4_k_cu_blocks4cuda3std3__45__cpo5crendE:
	.zero		1
	.type		_ZN32_INTERNAL_b74ca542_4_k_cu_blocks4cuda3std6ranges3__45__cpo4prevE,@object
	.size		_ZN32_INTERNAL_b74ca542_4_k_cu_blocks4cuda3std6ranges3__45__cpo4prevE,(_ZN32_INTERNAL_b74ca542_4_k_cu_blocks4cuda3std6ranges3__45__cpo9iter_moveE - _ZN32_INTERNAL_b74ca542_4_k_cu_blocks4cuda3std6ranges3__45__cpo4prevE)
_ZN32_INTERNAL_b74ca542_4_k_cu_blocks4cuda3std6ranges3__45__cpo4prevE:
	.zero		1
	.type		_ZN32_INTERNAL_b74ca542_4_k_cu_blocks4cuda3std6ranges3__45__cpo9iter_moveE,@object
	.size		_ZN32_INTERNAL_b74ca542_4_k_cu_blocks4cuda3std6ranges3__45__cpo9iter_moveE,(_ZN32_INTERNAL_b74ca542_4_k_cu_blocks6thrust24THRUST_300001_SM_1000_NS6system6detail10sequential3seqE - _ZN32_INTERNAL_b74ca542_4_k_cu_blocks4cuda3std6ranges3__45__cpo9iter_moveE)
_ZN32_INTERNAL_b74ca542_4_k_cu_blocks4cuda3std6ranges3__45__cpo9iter_moveE:
	.zero		1
	.type		_ZN32_INTERNAL_b74ca542_4_k_cu_blocks6thrust24THRUST_300001_SM_1000_NS6system6detail10sequential3seqE,@object
	.size		_ZN32_INTERNAL_b74ca542_4_k_cu_blocks6thrust24THRUST_300001_SM_1000_NS6system6detail10sequential3seqE,(_ZN32_INTERNAL_b74ca542_4_k_cu_blocks6thrust24THRUST_300001_SM_1000_NS12placeholders2_9E - _ZN32_INTERNAL_b74ca542_4_k_cu_blocks6thrust24THRUST_300001_SM_1000_NS6system6detail10sequential3seqE)
_ZN32_INTERNAL_b74ca542_4_k_cu_blocks6thrust24THRUST_300001_SM_1000_NS6system6detail10sequential3seqE:
	.zero		1
	.type		_ZN32_INTERNAL_b74ca542_4_k_cu_blocks6thrust24THRUST_300001_SM_1000_NS12placeholders2_9E,@object
	.size		_ZN32_INTERNAL_b74ca542_4_k_cu_blocks6thrust24THRUST_300001_SM_1000_NS12placeholders2_9E,(_ZN32_INTERNAL_b74ca542_4_k_cu_blocks4cuda3std3__419piecewise_constructE - _ZN32_INTERNAL_b74ca542_4_k_cu_blocks6thrust24THRUST_300001_SM_1000_NS12placeholders2_9E)
_ZN32_INTERNAL_b74ca542_4_k_cu_blocks6thrust24THRUST_300001_SM_1000_NS12placeholders2_9E:
	.zero		1
	.type		_ZN32_INTERNAL_b74ca542_4_k_cu_blocks4cuda3std3__419piecewise_constructE,@object
	.size		_ZN32_INTERNAL_b74ca542_4_k_cu_blocks4cuda3std3__419piecewise_constructE,(_ZN32_INTERNAL_b74ca542_4_k_cu_blocks4cuda3std6ranges3__45__cpo5cdataE - _ZN32_INTERNAL_b74ca542_4_k_cu_blocks4cuda3std3__419piecewise_constructE)
_ZN32_INTERNAL_b74ca542_4_k_cu_blocks4cuda3std3__419piecewise_constructE:
	.zero		1
	.type		_ZN32_INTERNAL_b74ca542_4_k_cu_blocks4cuda3std6ranges3__45__cpo5cdataE,@object
	.size		_ZN32_INTERNAL_b74ca542_4_k_cu_blocks4cuda3std6ranges3__45__cpo5cdataE,(_ZN32_INTERNAL_b74ca542_4_k_cu_blocks6thrust24THRUST_300001_SM_1000_NS12placeholders2_1E - _ZN32_INTERNAL_b74ca542_4_k_cu_blocks4cuda3std6ranges3__45__cpo5cdataE)
_ZN32_INTERNAL_b74ca542_4_k_cu_blocks4cuda3std6ranges3__45__cpo5cdataE:
	.zero		1
	.type		_ZN32_INTERNAL_b74ca542_4_k_cu_blocks6thrust24THRUST_300001_SM_1000_NS12placeholders2_1E,@object
	.size		_ZN32_INTERNAL_b74ca542_4_k_cu_blocks6thrust24THRUST_300001_SM_1000_NS12placeholders2_1E,(_ZN32_INTERNAL_b74ca542_4_k_cu_blocks4cuda3std3__45__cpo3endE - _ZN32_INTERNAL_b74ca542_4_k_cu_blocks6thrust24THRUST_300001_SM_1000_NS12placeholders2_1E)
_ZN32_INTERNAL_b74ca542_4_k_cu_blocks6thrust24THRUST_300001_SM_1000_NS12placeholders2_1E:
	.zero		1
	.type		_ZN32_INTERNAL_b74ca542_4_k_cu_blocks4cuda3std3__45__cpo3endE,@object
	.size		_ZN32_INTERNAL_b74ca542_4_k_cu_blocks4cuda3std3__45__cpo3endE,(_ZN32_INTERNAL_b74ca542_4_k_cu_blocks4cuda3std6ranges3__45__cpo3endE - _ZN32_INTERNAL_b74ca542_4_k_cu_blocks4cuda3std3__45__cpo3endE)
_ZN32_INTERNAL_b74ca542_4_k_cu_blocks4cuda3std3__45__cpo3endE:
	.zero		1
	.type		_ZN32_INTERNAL_b74ca542_4_k_cu_blocks4cuda3std6ranges3__45__cpo3endE,@object
	.size		_ZN32_INTERNAL_b74ca542_4_k_cu_blocks4cuda3std6ranges3__45__cpo3endE,(_ZN32_INTERNAL_b74ca542_4_k_cu_blocks6thrust24THRUST_300001_SM_1000_NS12placeholders2_5E - _ZN32_INTERNAL_b74ca542_4_k_cu_blocks4cuda3std6ranges3__45__cpo3endE)
_ZN32_INTERNAL_b74ca542_4_k_cu_blocks4cuda3std6ranges3__45__cpo3endE:
	.zero		1
	.type		_ZN32_INTERNAL_b74ca542_4_k_cu_blocks6thrust24THRUST_300001_SM_1000_NS12placeholders2_5E,@object
	.size		_ZN32_INTERNAL_b74ca542_4_k_cu_blocks6thrust24THRUST_300001_SM_1000_NS12placeholders2_5E,(_ZN32_INTERNAL_b74ca542_4_k_cu_blocks4cuda3std3__45__cpo4rendE - _ZN32_INTERNAL_b74ca542_4_k_cu_blocks6thrust24THRUST_300001_SM_1000_NS12placeholders2_5E)
_ZN32_INTERNAL_b74ca542_4_k_cu_blocks6thrust24THRUST_300001_SM_1000_NS12placeholders2_5E:
	.zero		1
	.type		_ZN32_INTERNAL_b74ca542_4_k_cu_blocks4cuda3std3__45__cpo4rendE,@object
	.size		_ZN32_INTERNAL_b74ca542_4_k_cu_blocks4cuda3std3__45__cpo4rendE,(_ZN32_INTERNAL_b74ca542_4_k_cu_blocks4cuda3std6ranges3__45__cpo9iter_swapE - _ZN32_INTERNAL_b74ca542_4_k_cu_blocks4cuda3std3__45__cpo4rendE)
_ZN32_INTERNAL_b74ca542_4_k_cu_blocks4cuda3std3__45__cpo4rendE:
	.zero		1
	.type		_ZN32_INTERNAL_b74ca542_4_k_cu_blocks4cuda3std6ranges3__45__cpo9iter_swapE,@object
	.size		_ZN32_INTERNAL_b74ca542_4_k_cu_blocks4cuda3std6ranges3__45__cpo9iter_swapE,(_ZN32_INTERNAL_b74ca542_4_k_cu_blocks4cuda3std3__48unexpectE - _ZN32_INTERNAL_b74ca542_4_k_cu_blocks4cuda3std6ranges3__45__cpo9iter_swapE)
_ZN32_INTERNAL_b74ca542_4_k_cu_blocks4cuda3std6ranges3__45__cpo9iter_swapE:
	.zero		1
	.type		_ZN32_INTERNAL_b74ca542_4_k_cu_blocks4cuda3std3__48unexpectE,@object
	.size		_ZN32_INTERNAL_b74ca542_4_k_cu_blocks4cuda3std3__48unexpectE,(_ZN32_INTERNAL_b74ca542_4_k_cu_blocks6thrust24THRUST_300001_SM_1000_NS8cuda_cub3parE - _ZN32_INTERNAL_b74ca542_4_k_cu_blocks4cuda3std3__48unexpectE)
_ZN32_INTERNAL_b74ca542_4_k_cu_blocks4cuda3std3__48unexpectE:
	.zero		1
	.type		_ZN32_INTERNAL_b74ca542_4_k_cu_blocks6thrust24THRUST_300001_SM_1000_NS8cuda_cub3parE,@object
	.size		_ZN32_INTERNAL_b74ca542_4_k_cu_blocks6thrust24THRUST_300001_SM_1000_NS8cuda_cub3parE,(.L_50 - _ZN32_INTERNAL_b74ca542_4_k_cu_blocks6thrust24THRUST_300001_SM_1000_NS8cuda_cub3parE)
_ZN32_INTERNAL_b74ca542_4_k_cu_blocks6thrust24THRUST_300001_SM_1000_NS8cuda_cub3parE:
	.zero		1
.L_50:


//--------------------- .nv.shared._ZN3cub18CUB_300001_SM_10006detail6reduce18DeviceReduceKernelINS2_10policy_hubIfyN4cuda3std3__44plusIfEEE10Policy1000EN6thrust24THRUST_300001_SM_1000_NS10device_ptrIfEEyS9_fNS7_10__identityEEEvT0_PT3_T1_NS0_13GridEvenShareISK_EET2_T4_ --------------------------
	.section	.nv.shared._ZN3cub18CUB_300001_SM_10006detail6reduce18DeviceReduceKernelINS2_10policy_hubIfyN4cuda3std3__44plusIfEEE10Policy1000EN6thrust24THRUST_300001_SM_1000_NS10device_ptrIfEEyS9_fNS7_10__identityEEEvT0_PT3_T1_NS0_13GridEvenShareISK_EET2_T4_,"aw",@nobits
	.sectionflags	@""
	.align	4
.nv.shared._ZN3cub18CUB_300001_SM_10006detail6reduce18DeviceReduceKernelINS2_10policy_hubIfyN4cuda3std3__44plusIfEEE10Policy1000EN6thrust24THRUST_300001_SM_1000_NS10device_ptrIfEEyS9_fNS7_10__identityEEEvT0_PT3_T1_NS0_13GridEvenShareISK_EET2_T4_:
	.zero		1068


//--------------------- .nv.shared._ZN3cub18CUB_300001_SM_10006detail6reduce28DeviceReduceSingleTileKernelINS2_10policy_hubIfyN4cuda3std3__44plusIfEEE10Policy1000EN6thrust24THRUST_300001_SM_1000_NS10device_ptrIfEEPfyS9_ffNS7_10__identityEEEvT0_T1_T2_T3_T4_T6_ --------------------------
	.section	.nv.shared._ZN3cub18CUB_300001_SM_10006detail6reduce28DeviceReduceSingleTileKernelINS2_10policy_hubIfyN4cuda3std3__44plusIfEEE10Policy1000EN6thrust24THRUST_300001_SM_1000_NS10device_ptrIfEEPfyS9_ffNS7_10__identityEEEvT0_T1_T2_T3_T4_T6_,"aw",@nobits
	.sectionflags	@""
	.align	4
.nv.shared._ZN3cub18CUB_300001_SM_10006detail6reduce28DeviceReduceSingleTileKernelINS2_10policy_hubIfyN4cuda3std3__44plusIfEEE10Policy1000EN6thrust24THRUST_300001_SM_1000_NS10device_ptrIfEEPfyS9_ffNS7_10__identityEEEvT0_T1_T2_T3_T4_T6_:
	.zero		1068


//--------------------- .nv.shared._ZN3cub18CUB_300001_SM_10006detail6reduce28DeviceReduceSingleTileKernelINS2_10policy_hubIfjN4cuda3std3__44plusIfEEE10Policy1000EPfSC_iS9_ffNS7_10__identityEEEvT0_T1_T2_T3_T4_T6_ --------------------------
	.section	.nv.shared._ZN3cub18CUB_300001_SM_10006detail6reduce28DeviceReduceSingleTileKernelINS2_10policy_hubIfjN4cuda3std3__44plusIfEEE10Policy1000EPfSC_iS9_ffNS7_10__identityEEEvT0_T1_T2_T3_T4_T6_,"aw",@nobits
	.sectionflags	@""
	.align	4
.nv.shared._ZN3cub18CUB_300001_SM_10006detail6reduce28DeviceReduceSingleTileKernelINS2_10policy_hubIfjN4cuda3std3__44plusIfEEE10Policy1000EPfSC_iS9_ffNS7_10__identityEEEvT0_T1_T2_T3_T4_T6_:
	.zero		1108


//--------------------- .nv.shared._ZN3cub18CUB_300001_SM_10006detail6reduce18DeviceReduceKernelINS2_10policy_hubIfjN4cuda3std3__44plusIfEEE10Policy1000EN6thrust24THRUST_300001_SM_1000_NS10device_ptrIfEEjS9_fNS7_10__identityEEEvT0_PT3_T1_NS0_13GridEvenShareISK_EET2_T4_ --------------------------
	.section	.nv.shared._ZN3cub18CUB_300001_SM_10006detail6reduce18DeviceReduceKernelINS2_10policy_hubIfjN4cuda3std3__44plusIfEEE10Policy1000EN6thrust24THRUST_300001_SM_1000_NS10device_ptrIfEEjS9_fNS7_10__identityEEEvT0_PT3_T1_NS0_13GridEvenShareISK_EET2_T4_,"aw",@nobits
	.sectionflags	@""
	.align	4
.nv.shared._ZN3cub18CUB_300001_SM_10006detail6reduce18DeviceReduceKernelINS2_10policy_hubIfjN4cuda3std3__44plusIfEEE10Policy1000EN6thrust24THRUST_300001_SM_1000_NS10device_ptrIfEEjS9_fNS7_10__identityEEEvT0_PT3_T1_NS0_13GridEvenShareISK_EET2_T4_:
	.zero		1108


//--------------------- .nv.shared._ZN3cub18CUB_300001_SM_10006detail6reduce28DeviceReduceSingleTileKernelINS2_10policy_hubIfjN4cuda3std3__44plusIfEEE10Policy1000EN6thrust24THRUST_300001_SM_1000_NS10device_ptrIfEEPfjS9_ffNS7_10__identityEEEvT0_T1_T2_T3_T4_T6_ --------------------------
	.section	.nv.shared._ZN3cub18CUB_300001_SM_10006detail6reduce28DeviceReduceSingleTileKernelINS2_10policy_hubIfjN4cuda3std3__44plusIfEEE10Policy1000EN6thrust24THRUST_300001_SM_1000_NS10device_ptrIfEEPfjS9_ffNS7_10__identityEEEvT0_T1_T2_T3_T4_T6_,"aw",@nobits
	.sectionflags	@""
	.align	4
.nv.shared._ZN3cub18CUB_300001_SM_10006detail6reduce28DeviceReduceSingleTileKernelINS2_10policy_hubIfjN4cuda3std3__44plusIfEEE10Policy1000EN6thrust24THRUST_300001_SM_1000_NS10device_ptrIfEEPfjS9_ffNS7_10__identityEEEvT0_T1_T2_T3_T4_T6_:
	.zero		1108


//--------------------- .nv.constant0._ZN3cub18CUB_300001_SM_10006detail6reduce28DeviceReduceSingleTileKernelINS2_10policy_hubIfyN4cuda3std3__44plusIfEEE10Policy1000EPfSC_iS9_ffNS7_10__identityEEEvT0_T1_T2_T3_T4_T6_ --------------------------
	.section	.nv.constant0._ZN3cub18CUB_300001_SM_10006detail6reduce28DeviceReduceSingleTileKernelINS2_10policy_hubIfyN4cuda3std3__44plusIfEEE10Policy1000EPfSC_iS9_ffNS7_10__identityEEEvT0_T1_T2_T3_T4_T6_,"a",@progbits
	.sectionflags	@""
	.align	4
.nv.constant0._ZN3cub18CUB_300001_SM_10006detail6reduce28DeviceReduceSingleTileKernelINS2_10policy_hubIfyN4cuda3std3__44plusIfEEE10Policy1000EPfSC_iS9_ffNS7_10__identityEEEvT0_T1_T2_T3_T4_T6_:
	.zero		925


//--------------------- .nv.constant0._ZN3cub18CUB_300001_SM_10006detail6reduce18DeviceReduceKernelINS2_10policy_hubIfyN4cuda3std3__44plusIfEEE10Policy1000EN6thrust24THRUST_300001_SM_1000_NS10device_ptrIfEEyS9_fNS7_10__identityEEEvT0_PT3_T1_NS0_13GridEvenShareISK_EET2_T4_ --------------------------
	.section	.nv.constant0._ZN3cub18CUB_300001_SM_10006detail6reduce18DeviceReduceKernelINS2_10policy_hubIfyN4cuda3std3__44plusIfEEE10Policy1000EN6thrust24THRUST_300001_SM_1000_NS10device_ptrIfEEyS9_fNS7_10__identityEEEvT0_PT3_T1_NS0_13GridEvenShareISK_EET2_T4_,"a",@progbits
	.sectionflags	@""
	.align	4
.nv.constant0._ZN3cub18CUB_300001_SM_10006detail6reduce18DeviceReduceKernelINS2_10policy_hubIfyN4cuda3std3__44plusIfEEE10Policy1000EN6thrust24THRUST_300001_SM_1000_NS10device_ptrIfEEyS9_fNS7_10__identityEEEvT0_PT3_T1_NS0_13GridEvenShareISK_EET2_T4_:
	.zero		994


//--------------------- .nv.constant0._ZN3cub18CUB_300001_SM_10006detail6reduce28DeviceReduceSingleTileKernelINS2_10policy_hubIfyN4cuda3std3__44plusIfEEE10Policy1000EN6thrust24THRUST_300001_SM_1000_NS10device_ptrIfEEPfyS9_ffNS7_10__identityEEEvT0_T1_T2_T3_T4_T6_ --------------------------
	.section	.nv.constant0._ZN3cub18CUB_300001_SM_10006detail6reduce28DeviceReduceSingleTileKernelINS2_10policy_hubIfyN4cuda3std3__44plusIfEEE10Policy1000EN6thrust24THRUST_300001_SM_1000_NS10device_ptrIfEEPfyS9_ffNS7_10__identityEEEvT0_T1_T2_T3_T4_T6_,"a",@progbits
	.sectionflags	@""
	.align	4
.nv.constant0._ZN3cub18CUB_300001_SM_10006detail6reduce28DeviceReduceSingleTileKernelINS2_10policy_hubIfyN4cuda3std3__44plusIfEEE10Policy1000EN6thrust24THRUST_300001_SM_1000_NS10device_ptrIfEEPfyS9_ffNS7_10__identityEEEvT0_T1_T2_T3_T4_T6_:
	.zero		929


//--------------------- .nv.constant0._ZN3cub18CUB_300001_SM_10006detail6reduce28DeviceReduceSingleTileKernelINS2_10policy_hubIfjN4cuda3std3__44plusIfEEE10Policy1000EPfSC_iS9_ffNS7_10__identityEEEvT0_T1_T2_T3_T4_T6_ --------------------------
	.section	.nv.constant0._ZN3cub18CUB_300001_SM_10006detail6reduce28DeviceReduceSingleTileKernelINS2_10policy_hubIfjN4cuda3std3__44plusIfEEE10Policy1000EPfSC_iS9_ffNS7_10__identityEEEvT0_T1_T2_T3_T4_T6_,"a",@progbits
	.sectionflags	@""
	.align	4
.nv.constant0._ZN3cub18CUB_300001_SM_10006detail6reduce28DeviceReduceSingleTileKernelINS2_10policy_hubIfjN4cuda3std3__44plusIfEEE10Policy1000EPfSC_iS9_ffNS7_10__identityEEEvT0_T1_T2_T3_T4_T6_:
	.zero		925


//--------------------- .nv.constant0._ZN3cub18CUB_300001_SM_10006detail6reduce18DeviceReduceKernelINS2_10policy_hubIfjN4cuda3std3__44plusIfEEE10Policy1000EN6thrust24THRUST_300001_SM_1000_NS10device_ptrIfEEjS9_fNS7_10__identityEEEvT0_PT3_T1_NS0_13GridEvenShareISK_EET2_T4_ --------------------------
	.section	.nv.constant0._ZN3cub18CUB_300001_SM_10006detail6reduce18DeviceReduceKernelINS2_10policy_hubIfjN4cuda3std3__44plusIfEEE10Policy1000EN6thrust24THRUST_300001_SM_1000_NS10device_ptrIfEEjS9_fNS7_10__identityEEEvT0_PT3_T1_NS0_13GridEvenShareISK_EET2_T4_,"a",@progbits
	.sectionflags	@""
	.align	4
.nv.constant0._ZN3cub18CUB_300001_SM_10006detail6reduce18DeviceReduceKernelINS2_10policy_hubIfjN4cuda3std3__44plusIfEEE10Policy1000EN6thrust24THRUST_300001_SM_1000_NS10device_ptrIfEEjS9_fNS7_10__identityEEEvT0_PT3_T1_NS0_13GridEvenShareISK_EET2_T4_:
	.zero		958


//--------------------- .nv.constant0._ZN3cub18CUB_300001_SM_10006detail6reduce28DeviceReduceSingleTileKernelINS2_10policy_hubIfjN4cuda3std3__44plusIfEEE10Policy1000EN6thrust24THRUST_300001_SM_1000_NS10device_ptrIfEEPfjS9_ffNS7_10__identityEEEvT0_T1_T2_T3_T4_T6_ --------------------------
	.section	.nv.constant0._ZN3cub18CUB_300001_SM_10006detail6reduce28DeviceReduceSingleTileKernelINS2_10policy_hubIfjN4cuda3std3__44plusIfEEE10Policy1000EN6thrust24THRUST_300001_SM_1000_NS10device_ptrIfEEPfjS9_ffNS7_10__identityEEEvT0_T1_T2_T3_T4_T6_,"a",@progbits
	.sectionflags	@""
	.align	4
.nv.constant0._ZN3cub18CUB_300001_SM_10006detail6reduce28DeviceReduceSingleTileKernelINS2_10policy_hubIfjN4cuda3std3__44plusIfEEE10Policy1000EN6thrust24THRUST_300001_SM_1000_NS10device_ptrIfEEPfjS9_ffNS7_10__identityEEEvT0_T1_T2_T3_T4_T6_:
	.zero		925


//--------------------- .nv.constant0._ZN3cub18CUB_300001_SM_10006detail11EmptyKernelIvEEvv --------------------------
	.section	.nv.constant0._ZN3cub18CUB_300001_SM_10006detail11EmptyKernelIvEEvv,"a",@progbits
	.sectionflags	@""
	.align	4
.nv.constant0._ZN3cub18CUB_300001_SM_10006detail11EmptyKernelIvEEvv:
	.zero		896


//--------------------- .nv.constant0._Z10poissonR2CP6float2S0_PfS1_ffii --------------------------
	.section	.nv.constant0._Z10poissonR2CP6float2S0_PfS1_ffii,"a",@progbits
	.sectionflags	@""
	.align	4
.nv.constant0._Z10poissonR2CP6float2S0_PfS1_ffii:
	.zero		944


//--------------------- .nv.constant0._Z10div_pst_fdPfS_S_fffii --------------------------
	.section	.nv.constant0._Z10div_pst_fdPfS_S_fffii,"a",@progbits
	.sectionflags	@""
	.align	4
.nv.constant0._Z10div_pst_fdPfS_S_fffii:
	.zero		940


//--------------------- .nv.constant0._Z10fftR2C_lapP6float2S0_PfS1_ii --------------------------
	.section	.nv.constant0._Z10fftR2C_lapP6float2S0_PfS1_ii,"a",@progbits
	.sectionflags	@""
	.align	4
.nv.constant0._Z10fftR2C_lapP6float2S0_PfS1_ii:
	.zero		936


//--------------------- .nv.constant0._Z13fftR2C_deriv1P6float2S0_iPfii --------------------------
	.section	.nv.constant0._Z13fftR2C_deriv1P6float2S0_iPfii,"a",@progbits
	.sectionflags	@""
	.align	4
.nv.constant0._Z13fftR2C_deriv1P6float2S0_iPfii:
	.zero		936


//--------------------- .nv.constant0._Z4curvPfS_S_iiff --------------------------
	.section	.nv.constant0._Z4curvPfS_S_iiff,"a",@progbits
	.sectionflags	@""
	.align	4
.nv.constant0._Z4curvPfS_S_iiff:
	.zero		936


//--------------------- .nv.constant0._Z4curvPfS_S_S_iiff --------------------------
	.section	.nv.constant0._Z4curvPfS_S_S_iiff,"a",@progbits
	.sectionflags	@""
	.align	4
.nv.constant0._Z4curvPfS_S_S_iiff:
	.zero		944


//--------------------- .nv.constant0._Z9rhoa_osciPfS_S_fffffS_S_fii --------------------------
	.section	.nv.constant0._Z9rhoa_osciPfS_S_fffffS_S_fii,"a",@progbits
	.sectionflags	@""
	.align	4
.nv.constant0._Z9rhoa_osciPfS_S_fffffS_S_fii:
	.zero		972


//--------------------- .nv.constant0._Z10rhoa_rightPfS_ffS_fii --------------------------
	.section	.nv.constant0._Z10rhoa_rightPfS_ffS_fii,"a",@progbits
	.sectionflags	@""
	.align	4
.nv.constant0._Z10rhoa_rightPfS_ffS_fii:
	.zero		940


//--------------------- .nv.constant0._Z11xdir_centerPfS_S_S_S_fii --------------------------
	.section	.nv.constant0._Z11xdir_centerPfS_S_S_S_fii,"a",@progbits
	.sectionflags	@""
	.align	4
.nv.constant0._Z11xdir_centerPfS_S_S_S_fii:
	.zero		948


//--------------------- .nv.constant0._Z12minus_matrixPfS_S_ii --------------------------
	.section	.nv.constant0._Z12minus_matrixPfS_S_ii,"a",@progbits
	.sectionflags	@""
	.align	4
.nv.constant0._Z12minus_matrixPfS_S_ii:
	.zero		928


//--------------------- .nv.constant0._Z8absarrayPfS_S_ii --------------------------
	.section	.nv.constant0._Z8absarrayPfS_S_ii,"a",@progbits
	.sectionflags	@""
	.align	4
.nv.constant0._Z8absarrayPfS_S_ii:
	.zero		928


//--------------------- .nv.constant0._Z10add2matrixPfS_S_ --------------------------
	.section	.nv.constant0._Z10add2matrixPfS_S_,"a",@progbits
	.sectionflags	@""
	.align	4
.nv.constant0._Z10add2matrixPfS_S_:
	.zero		920


//--------------------- .nv.constant0._Z10add3matrixPfS_S_S_ --------------------------
	.section	.nv.constant0._Z10add3matrixPfS_S_S_,"a",@progbits
	.sectionflags	@""
	.align	4
.nv.constant0._Z10add3matrixPfS_S_S_:
	.zero		928


//--------------------- .nv.constant0._Z14matrix_productPfS_S_fii --------------------------
	.section	.nv.constant0._Z14matrix_productPfS_S_fii,"a",@progbits
	.sectionflags	@""
	.align	4
.nv.constant0._Z14matrix_productPfS_S_fii:
	.zero		932


//--------------------- .nv.constant0._Z11activeForcePfS_iS_ffS_S_S_S_S_ffii --------------------------
	.section	.nv.constant0._Z11activeForcePfS_iS_ffS_S_S_S_S_ffii,"a",@progbits
	.sectionflags	@""
	.align	4
.nv.constant0._Z11activeForcePfS_iS_ffS_S_S_S_S_ffii:
	.zero		992


//--------------------- .nv.constant0._Z9bend_corePfS_S_ii --------------------------
	.section	.nv.constant0._Z9bend_corePfS_S_ii,"a",@progbits
	.sectionflags	@""
	.align	4
.nv.constant0._Z9bend_corePfS_S_ii:
	.zero		928


//--------------------- .nv.constant0._Z12reactionRhoAPfS_S_S_S_fffffffii --------------------------
	.section	.nv.constant0._Z12reactionRhoAPfS_S_S_S_fffffffii,"a",@progbits
	.sectionflags	@""
	.align	4
.nv.constant0._Z12reactionRhoAPfS_S_S_S_fffffffii:
	.zero		972


//--------------------- .nv.constant0._Z8diffRhoMPfS_S_ffii --------------------------
	.section	.nv.constant0._Z8diffRhoMPfS_S_ffii,"a",@progbits
	.sectionflags	@""
	.align	4
.nv.constant0._Z8diffRhoMPfS_S_ffii:
	.zero		936


//--------------------- .nv.constant0._Z8normRhoMPfS_S_ii --------------------------
	.section	.nv.constant0._Z8normRhoMPfS_S_ii,"a",@progbits
	.sectionflags	@""
	.align	4
.nv.constant0._Z8normRhoMPfS_S_ii:
	.zero		928


//--------------------- .nv.constant0._Z9RD_evolvePfS_S_S_S_S_ffii --------------------------
	.section	.nv.constant0._Z9RD_evolvePfS_S_S_S_S_ffii,"a",@progbits
	.sectionflags	@""
	.align	4
.nv.constant0._Z9RD_evolvePfS_S_S_S_S_ffii:
	.zero		960


//--------------------- .nv.constant0._Z9RD_evolvePfS_S_S_S_S_S_ffii --------------------------
	.section	.nv.constant0._Z9RD_evolvePfS_S_S_S_S_S_ffii,"a",@progbits
	.sectionflags	@""
	.align	4
.nv.constant0._Z9RD_evolvePfS_S_S_S_S_S_ffii:
	.zero		968


//--------------------- .nv.constant0._Z14div_advect_prePfS_S_S_S_S_ii --------------------------
	.section	.nv.constant0._Z14div_advect_prePfS_S_S_S_S_ii,"a",@progbits
	.sectionflags	@""
	.align	4
.nv.constant0._Z14div_advect_prePfS_S_S_S_S_ii:
	.zero		952


//--------------------- .nv.constant0._Z9get_errorPfS_S_S_S_PiS0_S0_S0_ii --------------------------
	.section	.nv.constant0._Z9get_errorPfS_S_S_S_PiS0_S0_S0_ii,"a",@progbits
	.sectionflags	@""
	.align	4
.nv.constant0._Z9get_errorPfS_S_S_S_PiS0_S0_S0_ii:
	.zero		976


//--------------------- .nv.constant0._Z11rhs_poissonPfS_S_S_S_S_S_S_S_S_S_S_S_S_ii --------------------------
	.section	.nv.constant0._Z11rhs_poissonPfS_S_S_S_S_S_S_S_S_S_S_S_S_ii,"a",@progbits
	.sectionflags	@""
	.align	4
.nv.constant0._Z11rhs_poissonPfS_S_S_S_S_S_S_S_S_S_S_S_S_ii:
	.zero		1016


//--------------------- .nv.constant0._Z15potential_forcePfS_S_S_S_fffii --------------------------
	.section	.nv.constant0._Z15potential_forcePfS_S_S_S_fffii,"a",@progbits
	.sectionflags	@""
	.align	4
.nv.constant0._Z15potential_forcePfS_S_S_S_fffii:
	.zero		956


//--------------------- .nv.constant0._Z11div_vel_prePfS_iS_fS_S_S_S_ii --------------------------
	.section	.nv.constant0._Z11div_vel_prePfS_iS_fS_S_S_S_ii,"a",@progbits
	.sectionflags	@""
	.align	4
.nv.constant0._Z11div_vel_prePfS_iS_fS_S_S_S_ii:
	.zero		976


//--------------------- .nv.constant0._Z9phievolvePfS_S_S_S_S_S_S_S_iif --------------------------
	.section	.nv.constant0._Z9phievolvePfS_S_S_S_S_S_S_S_iif,"a",@progbits
	.sectionflags	@""
	.align	4
.nv.constant0._Z9phievolvePfS_S_S_S_S_S_S_S_iif:
	.zero		980


//--------------------- SYMBOLS --------------------------

	.type		.nv.reservedSmem.offset0,@object
	.size		.nv.reservedSmem.offset0,0x4
	.type		.nv.reservedSmem.cap,@object
	.size		.nv.reservedSmem.cap,0x4
